def matmul_kernel(
    a_ptr,
    b_ptr,
    c_ptr,
    M,
    N,
    K,
    stride_am,
    stride_ak,
    stride_bk,
    stride_bn,
    stride_cm,
    stride_cn,
    BLOCK_M: tl.constexpr,
    BLOCK_N: tl.constexpr,
    BLOCK_K: tl.constexpr,
    GROUP_M: tl.constexpr,
):
    pid = tl.program_id(axis=0)
    num_pid_m = tl.cdiv(M, BLOCK_M)
    num_pid_n = tl.cdiv(N, BLOCK_N)
    num_pid_in_group = GROUP_M * num_pid_n
    group_id = pid // num_pid_in_group
    first_pid_m = group_id * GROUP_M
    group_size_m = min(num_pid_m - first_pid_m, GROUP_M)
    pid_m = first_pid_m + ((pid % num_pid_in_group) % group_size_m)
    pid_n = (pid % num_pid_in_group) // group_size_m

    offs_am = (pid_m * BLOCK_M + tl.arange(0, BLOCK_M)) % M
    offs_bn = (pid_n * BLOCK_N + tl.arange(0, BLOCK_N)) % N
    offs_k = tl.arange(0, BLOCK_K)
    a_ptrs = a_ptr + offs_am[:, None] * stride_am + offs_k[None, :] * stride_ak
    b_ptrs = b_ptr + offs_k[:, None] * stride_bk + offs_bn[None, :] * stride_bn

    acc = tl.zeros((BLOCK_M, BLOCK_N), dtype=tl.float32)
    for kk in range(0, tl.cdiv(K, BLOCK_K)):
        a = tl.load(a_ptrs, mask=offs_k[None, :] < K - kk * BLOCK_K, other=0.0)
        b = tl.load(b_ptrs, mask=offs_k[:, None] < K - kk * BLOCK_K, other=0.0)
        acc = tl.dot(a, b, acc)
        a_ptrs += BLOCK_K * stride_ak
        b_ptrs += BLOCK_K * stride_bk

    c = acc.to(c_ptr.dtype.element_ty)
    offs_cm = pid_m * BLOCK_M + tl.arange(0, BLOCK_M)
    offs_cn = pid_n * BLOCK_N + tl.arange(0, BLOCK_N)
    c_ptrs = c_ptr + offs_cm[:, None] * stride_cm + offs_cn[None, :] * stride_cn
    mask = (offs_cm[:, None] < M) & (offs_cn[None, :] < N)
    tl.store(c_ptrs, c, mask=mask)

# config = {"BLOCK_K": 64, "BLOCK_M": 512, "BLOCK_N": 256, "GROUP_M": 8, "arch": "sm_100", "dtype": "fp32", "num_ctas": 1, "num_stages": 3, "num_warps": 2}
# arch = sm_100


// ===== COMPILED SASS (sm_100a) =====

	.target	sm_100a

	.elftype	@"ET_EXEC"


//--------------------- .note.nv.tkinfo           --------------------------
	.section	.note.nv.tkinfo,"",@"SHT_NOTE"
	.sectionflags	@"SHF_NOTE_NV_TKINFO"
	.tkinfo
        /*0018*/ 	.word	0x00000081
        /*0030*/ 	.string	""
        /*0030*/ 	.string	"ptxas-blackwell"
        /*0030*/ 	.string	"Cuda compilation tools, release 12.9, V12.9.86"
        /*0030*/ 	.string	"Build cuda_12.9.r12.9/compiler.36037853_0"
        /*0030*/ 	.string	"-v  -suppress-debug-info  -lineinfo  -arch sm_100a "



//--------------------- .note.nv.cuver            --------------------------
	.section	.note.nv.cuver,"",@"SHT_NOTE"
	.sectionflags	@"SHF_NOTE_NV_CUVER"
        /*0018*/ 	.short	0x0001
        /*001a*/ 	.short	0x0064
        /*001c*/ 	.short	0x0001
        /*001e*/ 	.short	0x0000
        /*0020*/ 	.short	0x0001
        /*0022*/ 	.short	0x0000


//--------------------- .nv.info                  --------------------------
	.section	.nv.info,"",@"SHT_CUDA_INFO"
	.align	4


	//----- nvinfo : EIATTR_REGCOUNT
	.align		4
        /*0000*/ 	.byte	0x04, 0x2f
        /*0002*/ 	.short	(.L_1 - .L_0)
	.align		4
.L_0:
        /*0004*/ 	.word	index@(matmul_kernel)
        /*0008*/ 	.word	0x000000ff


	//----- nvinfo : EIATTR_FRAME_SIZE
	.align		4
.L_1:
        /*000c*/ 	.byte	0x04, 0x11
        /*000e*/ 	.short	(.L_3 - .L_2)
	.align		4
.L_2:
        /*0010*/ 	.word	index@(matmul_kernel)
        /*0014*/ 	.word	0x00006660


	//----- nvinfo : EIATTR_MIN_STACK_SIZE
	.align		4
.L_3:
        /*0018*/ 	.byte	0x04, 0x12
        /*001a*/ 	.short	(.L_5 - .L_4)
	.align		4
.L_4:
        /*001c*/ 	.word	index@(matmul_kernel)
        /*0020*/ 	.word	0x00006660
.L_5:


//--------------------- .nv.info.matmul_kernel    --------------------------
	.section	.nv.info.matmul_kernel,"",@"SHT_CUDA_INFO"
	.sectionflags	@""
	.align	4


	//----- nvinfo : EIATTR_CUDA_API_VERSION
	.align		4
        /*0000*/ 	.byte	0x04, 0x37
        /*0002*/ 	.short	(.L_7 - .L_6)
.L_6:
        /*0004*/ 	.word	0x00000081


	//----- nvinfo : EIATTR_KPARAM_INFO
	.align		4
.L_7:
        /*0008*/ 	.byte	0x04, 0x17
        /*000a*/ 	.short	(.L_9 - .L_8)
.L_8:
        /*000c*/ 	.word	0x00000000
        /*0010*/ 	.short	0x000d
        /*0012*/ 	.short	0x0048
        /*0014*/ 	.byte	0x00, 0xf4, 0x21, 0x00


	//----- nvinfo : EIATTR_KPARAM_INFO
	.align		4
.L_9:
        /*0018*/ 	.byte	0x04, 0x17
        /*001a*/ 	.short	(.L_11 - .L_10)
.L_10:
        /*001c*/ 	.word	0x00000000
        /*0020*/ 	.short	0x000c
        /*0022*/ 	.short	0x0040
        /*0024*/ 	.byte	0x00, 0xf4, 0x21, 0x00


	//----- nvinfo : EIATTR_KPARAM_INFO
	.align		4
.L_11:
        /*0028*/ 	.byte	0x04, 0x17
        /*002a*/ 	.short	(.L_13 - .L_12)
.L_12:
        /*002c*/ 	.word	0x00000000
        /*0030*/ 	.short	0x000b
        /*0032*/ 	.short	0x0038
        /*0034*/ 	.byte	0x00, 0xf0, 0x11, 0x00


	//----- nvinfo : EIATTR_KPARAM_INFO
	.align		4
.L_13:
        /*0038*/ 	.byte	0x04, 0x17
        /*003a*/ 	.short	(.L_15 - .L_14)
.L_14:
        /*003c*/ 	.word	0x00000000
        /*0040*/ 	.short	0x000a
        /*0042*/ 	.short	0x0034
        /*0044*/ 	.byte	0x00, 0xf0, 0x11, 0x00


	//----- nvinfo : EIATTR_KPARAM_INFO
	.align		4
.L_15:
        /*0048*/ 	.byte	0x04, 0x17
        /*004a*/ 	.short	(.L_17 - .L_16)
.L_16:
        /*004c*/ 	.word	0x00000000
        /*0050*/ 	.short	0x0009
        /*0052*/ 	.short	0x0030
        /*0054*/ 	.byte	0x00, 0xf0, 0x11, 0x00


	//----- nvinfo : EIATTR_KPARAM_INFO
	.align		4
.L_17:
        /*0058*/ 	.byte	0x04, 0x17
        /*005a*/ 	.short	(.L_19 - .L_18)
.L_18:
        /*005c*/ 	.word	0x00000000
        /*0060*/ 	.short	0x0008
        /*0062*/ 	.short	0x002c
        /*0064*/ 	.byte	0x00, 0xf0, 0x11, 0x00


	//----- nvinfo : EIATTR_KPARAM_INFO
	.align		4
.L_19:
        /*0068*/ 	.byte	0x04, 0x17
        /*006a*/ 	.short	(.L_21 - .L_20)
.L_20:
        /*006c*/ 	.word	0x00000000
        /*0070*/ 	.short	0x0007
        /*0072*/ 	.short	0x0028
        /*0074*/ 	.byte	0x00, 0xf0, 0x11, 0x00


	//----- nvinfo : EIATTR_KPARAM_INFO
	.align		4
.L_21:
        /*0078*/ 	.byte	0x04, 0x17
        /*007a*/ 	.short	(.L_23 - .L_22)
.L_22:
        /*007c*/ 	.word	0x00000000
        /*0080*/ 	.short	0x0006
        /*0082*/ 	.short	0x0024
        /*0084*/ 	.byte	0x00, 0xf0, 0x11, 0x00


	//----- nvinfo : EIATTR_KPARAM_INFO
	.align		4
.L_23:
        /*0088*/ 	.byte	0x04, 0x17
        /*008a*/ 	.short	(.L_25 - .L_24)
.L_24:
        /*008c*/ 	.word	0x00000000
        /*0090*/ 	.short	0x0005
        /*0092*/ 	.short	0x0020
        /*0094*/ 	.byte	0x00, 0xf0, 0x11, 0x00


	//----- nvinfo : EIATTR_KPARAM_INFO
	.align		4
.L_25:
        /*0098*/ 	.byte	0x04, 0x17
        /*009a*/ 	.short	(.L_27 - .L_26)
.L_26:
        /*009c*/ 	.word	0x00000000
        /*00a0*/ 	.short	0x0004
        /*00a2*/ 	.short	0x001c
        /*00a4*/ 	.byte	0x00, 0xf0, 0x11, 0x00


	//----- nvinfo : EIATTR_KPARAM_INFO
	.align		4
.L_27:
        /*00a8*/ 	.byte	0x04, 0x17
        /*00aa*/ 	.short	(.L_29 - .L_28)
.L_28:
        /*00ac*/ 	.word	0x00000000
        /*00b0*/ 	.short	0x0003
        /*00b2*/ 	.short	0x0018
        /*00b4*/ 	.byte	0x00, 0xf0, 0x11, 0x00


	//----- nvinfo : EIATTR_KPARAM_INFO
	.align		4
.L_29:
        /*00b8*/ 	.byte	0x04, 0x17
        /*00ba*/ 	.short	(.L_31 - .L_30)
.L_30:
        /*00bc*/ 	.word	0x00000000
        /*00c0*/ 	.short	0x0002
        /*00c2*/ 	.short	0x0010
        /*00c4*/ 	.byte	0x00, 0xf4, 0x21, 0x00


	//----- nvinfo : EIATTR_KPARAM_INFO
	.align		4
.L_31:
        /*00c8*/ 	.byte	0x04, 0x17
        /*00ca*/ 	.short	(.L_33 - .L_32)
.L_32:
        /*00cc*/ 	.word	0x00000000
        /*00d0*/ 	.short	0x0001
        /*00d2*/ 	.short	0x0008
        /*00d4*/ 	.byte	0x00, 0xf4, 0x21, 0x00


	//----- nvinfo : EIATTR_KPARAM_INFO
	.align		4
.L_33:
        /*00d8*/ 	.byte	0x04, 0x17
        /*00da*/ 	.short	(.L_35 - .L_34)
.L_34:
        /*00dc*/ 	.word	0x00000000
        /*00e0*/ 	.short	0x0000
        /*00e2*/ 	.short	0x0000
        /*00e4*/ 	.byte	0x00, 0xf4, 0x21, 0x00


	//----- nvinfo : EIATTR_SPARSE_MMA_MASK
	.align		4
.L_35:
        /*00e8*/ 	.byte	0x03, 0x50
        /*00ea*/ 	.short	0x0000


	//----- nvinfo : EIATTR_MAXREG_COUNT
	.align		4
        /*00ec*/ 	.byte	0x03, 0x1b
        /*00ee*/ 	.short	0x00ff


	//----- nvinfo : EIATTR_NUM_BARRIERS
	.align		4
        /*00f0*/ 	.byte	0x02, 0x4c
        /*00f2*/ 	.byte	0x01
	.zero		1


	//----- nvinfo : EIATTR_ANNOTATIONS
	.align		4
        /*00f4*/ 	.byte	0x04, 0x55
        /*00f6*/ 	.short	(.L_37 - .L_36)


	//   ....[0]....
.L_36:
        /*00f8*/ 	.word	0x00000001
        /*00fc*/ 	.byte	0xb0, 0x00, 0x00, 0x00, 0x01, 0x00, 0x00, 0x00, 0x30, 0x0a, 0x00, 0x00, 0x01, 0x00, 0x00, 0x00
        /* <DEDUP_REMOVED lines=3896> */
        /*f48c*/ 	.byte	0x20, 0xed, 0x03, 0x00


	//----- nvinfo : EIATTR_VRC_CTA_INIT_COUNT
	.align		4
.L_37:
        /*f490*/ 	.byte	0x02, 0x4a
	.zero		1
	.zero		1


	//----- nvinfo : EIATTR_EXIT_INSTR_OFFSETS
	.align		4
        /*f494*/ 	.byte	0x04, 0x1c
        /*f496*/ 	.short	(.L_39 - .L_38)


	//   ....[0]....
.L_38:
        /*f498*/ 	.word	0x0012db80


	//   ....[1]....
        /*f49c*/ 	.word	0x0012dba0


	//----- nvinfo : EIATTR_REQNTID
	.align		4
.L_39:
        /*f4a0*/ 	.byte	0x04, 0x10
        /*f4a2*/ 	.short	(.L_41 - .L_40)
.L_40:
        /*f4a4*/ 	.word	0x00000040
        /*f4a8*/ 	.word	0x00000001
        /*f4ac*/ 	.word	0x00000001


	//----- nvinfo : EIATTR_CBANK_PARAM_SIZE
	.align		4
.L_41:
        /*f4b0*/ 	.byte	0x03, 0x19
        /*f4b2*/ 	.short	0x0050


	//----- nvinfo : EIATTR_PARAM_CBANK
	.align		4
        /*f4b4*/ 	.byte	0x04, 0x0a
        /*f4b6*/ 	.short	(.L_43 - .L_42)
	.align		4
.L_42:
        /*f4b8*/ 	.word	index@(.nv.constant0.matmul_kernel)
        /*f4bc*/ 	.short	0x0380
        /*f4be*/ 	.short	0x0050


	//----- nvinfo : EIATTR_SW_WAR
	.align		4
.L_43:
        /*f4c0*/ 	.byte	0x04, 0x36
        /*f4c2*/ 	.short	(.L_45 - .L_44)
.L_44:
        /*f4c4*/ 	.word	0x00000008
.L_45:


//--------------------- .nv.compat                --------------------------
	.section	.nv.compat,"",@"SHT_CUDA_COMPAT_INFO"
	.align	4
        /*0000*/ 	.byte	0x02, 0x02, 0x01, 0x00, 0x02, 0x05, 0x05, 0x00, 0x02, 0x03, 0x00, 0x00, 0x02, 0x06, 0x01, 0x00


//--------------------- .nv.callgraph             --------------------------
	.section	.nv.callgraph,"",@"SHT_CUDA_CALLGRAPH"
	.align	4
	.sectionentsize	8
	.align		4
        /*0000*/ 	.word	0x00000000
	.align		4
        /*0004*/ 	.word	0xffffffff
	.align		4
        /*0008*/ 	.word	0x00000000
	.align		4
        /*000c*/ 	.word	0xfffffffe
	.align		4
        /*0010*/ 	.word	0x00000000
	.align		4
        /*0014*/ 	.word	0xfffffffd
	.align		4
        /*0018*/ 	.word	0x00000000
	.align		4
        /*001c*/ 	.word	0xfffffffc


//--------------------- .text.matmul_kernel       --------------------------
	.section	.text.matmul_kernel,"ax",@progbits
	.align	128
        .global         matmul_kernel
        .type           matmul_kernel,@function
        .size           matmul_kernel,(.L_x_3 - matmul_kernel)
        .other          matmul_kernel,@"STO_CUDA_ENTRY STV_DEFAULT"
matmul_kernel:
.text.matmul_kernel:
[----:B------:R-:W1:Y:S08]  /*0000*/  LDC R1, c[0x0][0x37c] ;  /* 0x0000df00ff017b82 */ /* 0x000e700000000800 */
[----:B------:R-:W2:Y:S01]  /*0010*/  LDC.64 R2, c[0x0][0x398] ;  /* 0x0000e600ff027b82 */ /* 0x000ea20000000a00 */
[----:B-1----:R-:W-:Y:S01]  /*0020*/  VIADD R1, R1, 0xffff99a0 ;  /* 0xffff99a001017836 */ /* 0x002fe20000000000 */
[----:B------:R-:W1:Y:S01]  /*0030*/  S2R R5, SR_CTAID.X ;  /* 0x0000000000057919 */ /* 0x000e620000002500 */
[----:B------:R-:W3:Y:S01]  /*0040*/  LDCU UR43, c[0x0][0x3ac] ;  /* 0x00007580ff2b77ac */ /* 0x000ee20008000800 */
[----:B------:R-:W4:Y:S01]  /*0050*/  LDCU.64 UR4, c[0x0][0x388] ;  /* 0x00007100ff0477ac */ /* 0x000f220008000a00 */
[----:B------:R-:W5:Y:S01]  /*0060*/  LDCU UR77, c[0x0][0x3b0] ;  /* 0x00007600ff4d77ac */ /* 0x000f620008000800 */
[----:B------:R-:W1:Y:S01]  /*0070*/  LDCU UR41, c[0x0][0x3b0] ;  /* 0x00007600ff2977ac */ /* 0x000e620008000800 */
[----:B------:R-:W1:Y:S01]  /*0080*/  LDCU UR40, c[0x0][0x3b0] ;  /* 0x00007600ff2877ac */ /* 0x000e620008000800 */
[----:B------:R-:W1:Y:S01]  /*0090*/  LDCU UR39, c[0x0][0x3b0] ;  /* 0x00007600ff2777ac */ /* 0x000e620008000800 */
[----:B--2---:R-:W-:Y:S01]  /*00a0*/  IMAD.MOV.U32 R12, RZ, RZ, R3 ;  /* 0x000000ffff0c7224 */ /* 0x004fe200078e0003 */
[----:B------:R2:W-:Y:S01]  /*00b0*/  STL.64 [R1+0x4c90], R2 ;  /* 0x004c900201007387 */ /* 0x0005e20000100a00 */
[----:B------:R-:W-:Y:S01]  /*00c0*/  IMAD.MOV.U32 R13, RZ, RZ, R2 ;  /* 0x000000ffff0d7224 */ /* 0x000fe200078e0002 */
[----:B------:R-:W1:Y:S01]  /*00d0*/  LDCU UR38, c[0x0][0x3b0] ;  /* 0x00007600ff2677ac */ /* 0x000e620008000800 */
[----:B------:R-:W-:Y:S01]  /*00e0*/  VIADD R0, R12, 0xff ;  /* 0x000000ff0c007836 */ /* 0x000fe20000000000 */
[----:B------:R-:W-:-:S02]  /*00f0*/  IABS R251, R12 ;  /* 0x0000000c00fb7213 */ /* 0x000fc40000000000 */
[----:B------:R-:W-:Y:S01]  /*0100*/  IABS R252, R13 ;  /* 0x0000000d00fc7213 */ /* 0x000fe20000000000 */
[----:B------:R-:W2:Y:S01]  /*0110*/  LDCU UR37, c[0x0][0x3b0] ;  /* 0x00007600ff2577ac */ /* 0x000ea20008000800 */
[----:B-1----:R-:W-:Y:S01]  /*0120*/  IABS R8, R5 ;  /* 0x0000000500087213 */ /* 0x002fe20000000000 */
[----:B------:R-:W1:Y:S01]  /*0130*/  LDCU UR36, c[0x0][0x3b0] ;  /* 0x00007600ff2477ac */ /* 0x000e620008000800 */
[----:B--2---:R-:W-:Y:S01]  /*0140*/  SHF.R.S32.HI R3, RZ, 0x1f, R0 ;  /* 0x0000001fff037819 */ /* 0x004fe20000011400 */
[----:B------:R-:W2:Y:S03]  /*0150*/  LDCU UR35, c[0x0][0x3b0] ;  /* 0x00007600ff2377ac */ /* 0x000ea60008000800 */
[----:B------:R-:W-:Y:S01]  /*0160*/  LEA.HI R3, R3, R0, RZ, 0x8 ;  /* 0x0000000003037211 */ /* 0x000fe200078f40ff */
[----:B------:R-:W1:Y:S03]  /*0170*/  LDCU UR34, c[0x0][0x3b0] ;  /* 0x00007600ff2277ac */ /* 0x000e660008000800 */
[----:B------:R-:W-:Y:S01]  /*0180*/  SHF.R.S32.HI R3, RZ, 0x8, R3 ;  /* 0x00000008ff037819 */ /* 0x000fe20000011403 */
[----:B------:R-:W1:Y:S04]  /*0190*/  LDCU UR33, c[0x0][0x3b0] ;  /* 0x00007600ff2177ac */ /* 0x000e680008000800 */
[----:B------:R-:W-:Y:S01]  /*01a0*/  IMAD.SHL.U32 R4, R3, 0x8, RZ ;  /* 0x0000000803047824 */ /* 0x000fe200078e00ff */
[----:B------:R-:W1:Y:S04]  /*01b0*/  LDCU UR32, c[0x0][0x3b0] ;  /* 0x00007600ff2077ac */ /* 0x000e680008000800 */
[-C--:B------:R-:W-:Y:S01]  /*01c0*/  IABS R7, R4.reuse ;  /* 0x0000000400077213 */ /* 0x080fe20000000000 */
[----:B------:R-:W1:Y:S01]  /*01d0*/  LDCU UR31, c[0x0][0x3b0] ;  /* 0x00007600ff1f77ac */ /* 0x000e620008000800 */
[----:B------:R-:W-:-:S02]  /*01e0*/  IABS R10, R4 ;  /* 0x00000004000a7213 */ /* 0x000fc40000000000 */
[----:B------:R-:W1:Y:S01]  /*01f0*/  I2F.RP R0, R7 ;  /* 0x0000000700007306 */ /* 0x000e620000209400 */
[----:B------:R-:W2:Y:S01]  /*0200*/  LDCU UR30, c[0x0][0x3b0] ;  /* 0x00007600ff1e77ac */ /* 0x000ea20008000800 */
[----:B------:R-:W2:Y:S01]  /*0210*/  LDCU UR29, c[0x0][0x3b0] ;  /* 0x00007600ff1d77ac */ /* 0x000ea20008000800 */
[----:B------:R-:W2:Y:S01]  /*0220*/  LDCU UR28, c[0x0][0x3b0] ;  /* 0x00007600ff1c77ac */ /* 0x000ea20008000800 */
[----:B------:R-:W2:Y:S04]  /*0230*/  LDCU UR27, c[0x0][0x3b0] ;  /* 0x00007600ff1b77ac */ /* 0x000ea80008000800 */
[----:B-1----:R-:W1:Y:S01]  /*0240*/  MUFU.RCP R0, R0 ;  /* 0x0000000000007308 */ /* 0x002e620000001000 */
[----:B------:R-:W2:Y:S01]  /*0250*/  LDCU UR26, c[0x0][0x3b0] ;  /* 0x00007600ff1a77ac */ /* 0x000ea20008000800 */
[----:B------:R-:W2:Y:S01]  /*0260*/  LDCU UR25, c[0x0][0x3b0] ;  /* 0x00007600ff1977ac */ /* 0x000ea20008000800 */
[----:B------:R-:W2:Y:S01]  /*0270*/  LDCU UR24, c[0x0][0x3b0] ;  /* 0x00007600ff1877ac */ /* 0x000ea20008000800 */
[----:B------:R-:W2:Y:S01]  /*0280*/  LDCU UR23, c[0x0][0x3b0] ;  /* 0x00007600ff1777ac */ /* 0x000ea20008000800 */
[----:B-1----:R-:W-:Y:S01]  /*0290*/  VIADD R2, R0, 0xffffffe ;  /* 0x0ffffffe00027836 */ /* 0x002fe20000000000 */
[----:B------:R-:W1:Y:S01]  /*02a0*/  LDCU UR22, c[0x0][0x3b0] ;  /* 0x00007600ff1677ac */ /* 0x000e620008000800 */
[----:B------:R-:W-:-:S02]  /*02b0*/  IMAD.MOV R0, RZ, RZ, -R10 ;  /* 0x000000ffff007224 */ /* 0x000fc400078e0a0a */
[----:B------:R2:W1:Y:S01]  /*02c0*/  F2I.FTZ.U32.TRUNC.NTZ R3, R2 ;  /* 0x0000000200037305 */ /* 0x000462000021f000 */
[----:B------:R-:W3:Y:S01]  /*02d0*/  LDCU UR21, c[0x0][0x3b0] ;  /* 0x00007600ff1577ac */ /* 0x000ee20008000800 */
[----:B------:R-:W3:Y:S01]  /*02e0*/  LDCU UR20, c[0x0][0x3b0] ;  /* 0x00007600ff1477ac */ /* 0x000ee20008000800 */
[----:B--2---:R-:W-:Y:S01]  /*02f0*/  IMAD.MOV.U32 R2, RZ, RZ, RZ ;  /* 0x000000ffff027224 */ /* 0x004fe200078e00ff */
[----:B------:R-:W2:Y:S01]  /*0300*/  LDCU UR19, c[0x0][0x3b0] ;  /* 0x00007600ff1377ac */ /* 0x000ea20008000800 */
[----:B------:R-:W2:Y:S01]  /*0310*/  LDCU UR18, c[0x0][0x3b0] ;  /* 0x00007600ff1277ac */ /* 0x000ea20008000800 */
[----:B-1----:R-:W-:Y:S01]  /*0320*/  IMAD.MOV R6, RZ, RZ, -R3 ;  /* 0x000000ffff067224 */ /* 0x002fe200078e0a03 */
[----:B------:R-:W1:Y:S03]  /*0330*/  LDCU UR17, c[0x0][0x3b0] ;  /* 0x00007600ff1177ac */ /* 0x000e660008000800 */
[----:B------:R-:W-:-:S02]  /*0340*/  IMAD R9, R6, R7, RZ ;  /* 0x0000000706097224 */ /* 0x000fc400078e02ff */
[----:B------:R-:W-:Y:S01]  /*0350*/  IMAD.MOV.U32 R6, RZ, RZ, R8 ;  /* 0x000000ffff067224 */ /* 0x000fe200078e0008 */
[----:B------:R-:W1:Y:S01]  /*0360*/  LDCU UR16, c[0x0][0x3b0] ;  /* 0x00007600ff1077ac */ /* 0x000e620008000800 */
[----:B------:R-:W-:Y:S01]  /*0370*/  IMAD.HI.U32 R3, R3, R9, R2 ;  /* 0x0000000903037227 */ /* 0x000fe200078e0002 */
[----:B------:R-:W1:Y:S05]  /*0380*/  LDCU UR12, c[0x0][0x3b0] ;  /* 0x00007600ff0c77ac */ /* 0x000e6a0008000800 */
[----:B------:R-:W-:Y:S01]  /*0390*/  IMAD.HI.U32 R3, R3, R6, RZ ;  /* 0x0000000603037227 */ /* 0x000fe200078e00ff */
[----:B------:R-:W1:Y:S03]  /*03a0*/  LDCU UR11, c[0x0][0x3b0] ;  /* 0x00007600ff0b77ac */ /* 0x000e660008000800 */
[----:B------:R-:W-:Y:S01]  /*03b0*/  IMAD R0, R3, R0, R6 ;  /* 0x0000000003007224 */ /* 0x000fe200078e0206 */
[----:B------:R-:W1:Y:S04]  /*03c0*/  LDCU UR9, c[0x0][0x3b0] ;  /* 0x00007600ff0977ac */ /* 0x000e680008000800 */
[----:B------:R-:W-:Y:S01]  /*03d0*/  ISETP.GT.U32.AND P1, PT, R7, R0, PT ;  /* 0x000000000700720c */ /* 0x000fe20003f24070 */
[----:B------:R-:W1:Y:S01]  /*03e0*/  LDCU UR8, c[0x0][0x3b0] ;  /* 0x00007600ff0877ac */ /* 0x000e620008000800 */
[----:B------:R-:W1:Y:S01]  /*03f0*/  LDCU UR7, c[0x0][0x3b0] ;  /* 0x00007600ff0777ac */ /* 0x000e620008000800 */
[----:B------:R-:W1:Y:S10]  /*0400*/  LDCU UR6, c[0x0][0x3b0] ;  /* 0x00007600ff0677ac */ /* 0x000e740008000800 */
[----:B------:R-:W-:Y:S01]  /*0410*/  @!P1 IMAD.IADD R0, R0, 0x1, -R7 ;  /* 0x0000000100009824 */ /* 0x000fe200078e0a07 */
[----:B------:R-:W1:Y:S01]  /*0420*/  LDCU UR42, c[0x0][0x3b0] ;  /* 0x00007600ff2a77ac */ /* 0x000e620008000800 */
[----:B------:R-:W-:Y:S01]  /*0430*/  @!P1 VIADD R3, R3, 0x1 ;  /* 0x0000000103039836 */ /* 0x000fe20000000000 */
[----:B------:R-:W-:-:S02]  /*0440*/  ISETP.NE.AND P1, PT, R4, RZ, PT ;  /* 0x000000ff0400720c */ /* 0x000fc40003f25270 */
[----:B------:R-:W-:Y:S01]  /*0450*/  ISETP.GE.U32.AND P0, PT, R0, R7, PT ;  /* 0x000000070000720c */ /* 0x000fe20003f06070 */
[----:B------:R-:W1:Y:S01]  /*0460*/  LDCU UR76, c[0x0][0x3b0] ;  /* 0x00007600ff4c77ac */ /* 0x000e620008000800 */
[-C--:B------:R-:W-:Y:S01]  /*0470*/  LOP3.LUT R0, R5, R4.reuse, RZ, 0x3c, !PT ;  /* 0x0000000405007212 */ /* 0x080fe200078e3cff */
[----:B------:R-:W1:Y:S01]  /*0480*/  I2F.RP R7, R251 ;  /* 0x000000fb00077306 */ /* 0x000e620000209400 */
[----:B------:R-:W2:Y:S02]  /*0490*/  LDCU UR75, c[0x0][0x3b0] ;  /* 0x00007600ff4b77ac */ /* 0x000ea40008000800 */
[----:B------:R-:W-:Y:S01]  /*04a0*/  ISETP.GE.AND P2, PT, R0, RZ, PT ;  /* 0x000000ff0000720c */ /* 0x000fe20003f46270 */
[----:B------:R-:W-:Y:S01]  /*04b0*/  VIADD R0, R13, 0x1ff ;  /* 0x000001ff0d007836 */ /* 0x000fe20000000000 */
[----:B------:R-:W2:Y:S05]  /*04c0*/  LDCU UR74, c[0x0][0x3b0] ;  /* 0x00007600ff4a77ac */ /* 0x000eaa0008000800 */
[----:B------:R-:W-:Y:S01]  /*04d0*/  @P0 VIADD R3, R3, 0x1 ;  /* 0x0000000103030836 */ /* 0x000fe20000000000 */
[----:B------:R-:W2:Y:S03]  /*04e0*/  LDCU UR73, c[0x0][0x3b0] ;  /* 0x00007600ff4977ac */ /* 0x000ea60008000800 */
[----:B------:R-:W-:Y:S01]  /*04f0*/  IMAD.MOV.U32 R2, RZ, RZ, R3 ;  /* 0x000000ffff027224 */ /* 0x000fe200078e0003 */
[----:B------:R-:W-:Y:S01]  /*0500*/  SHF.R.S32.HI R3, RZ, 0x1f, R0 ;  /* 0x0000001fff037819 */ /* 0x000fe20000011400 */
[----:B-1----:R-:W-:Y:S01]  /*0510*/  MUFU.RCP R7, R7 ;  /* 0x0000000700077308 */ /* 0x002fe20000001000 */
[----:B------:R-:W1:Y:S01]  /*0520*/  LDCU UR72, c[0x0][0x3b0] ;  /* 0x00007600ff4877ac */ /* 0x000e620008000800 */
[----:B------:R-:W-:Y:S01]  /*0530*/  @!P2 IMAD.MOV R2, RZ, RZ, -R2 ;  /* 0x000000ffff02a224 */ /* 0x000fe200078e0a02 */
[----:B------:R-:W-:-:S02]  /*0540*/  @!P1 LOP3.LUT R2, RZ, R4, RZ, 0x33, !PT ;  /* 0x00000004ff029212 */ /* 0x000fc400078e33ff */
[----:B------:R-:W-:Y:S01]  /*0550*/  LEA.HI R3, R3, R0, RZ, 0x9 ;  /* 0x0000000003037211 */ /* 0x000fe200078f48ff */
[----:B------:R-:W1:Y:S02]  /*0560*/  LDCU UR71, c[0x0][0x3b0] ;  /* 0x00007600ff4777ac */ /* 0x000e640008000800 */
[----:B------:R-:W-:Y:S02]  /*0570*/  IMAD.SHL.U32 R10, R2, 0x8, RZ ;  /* 0x00000008020a7824 */ /* 0x000fe400078e00ff */
[----:B------:R-:W-:Y:S01]  /*0580*/  IMAD.MOV R2, RZ, RZ, -R2 ;  /* 0x000000ffff027224 */ /* 0x000fe200078e0a02 */
[----:B------:R-:W1:Y:S02]  /*0590*/  LDCU UR70, c[0x0][0x3b0] ;  /* 0x00007600ff4677ac */ /* 0x000e640008000800 */
[----:B------:R-:W-:Y:S01]  /*05a0*/  LEA.HI.SX32 R3, R3, -R10, 0x17 ;  /* 0x8000000a03037211 */ /* 0x000fe200078fbaff */
[----:B------:R-:W-:Y:S01]  /*05b0*/  IMAD R12, R4, R2, R5 ;  /* 0x00000002040c7224 */ /* 0x000fe200078e0205 */
[----:B------:R-:W1:Y:S01]  /*05c0*/  LDCU UR69, c[0x0][0x3b0] ;  /* 0x00007600ff4577ac */ /* 0x000e620008000800 */
[----:B------:R-:W-:Y:S01]  /*05d0*/  IMAD.MOV.U32 R2, RZ, RZ, RZ ;  /* 0x000000ffff027224 */ /* 0x000fe200078e00ff */
[----:B------:R-:W-:Y:S01]  /*05e0*/  VIMNMX R11, PT, PT, R3, 0x8, PT ;  /* 0x00000008030b7848 */ /* 0x000fe20003fe0100 */
[----:B------:R-:W1:Y:S03]  /*05f0*/  LDCU UR68, c[0x0][0x3b0] ;  /* 0x00007600ff4477ac */ /* 0x000e660008000800 */
[----:B------:R-:W-:-:S02]  /*0600*/  IABS R9, R11 ;  /* 0x0000000b00097213 */ /* 0x000fc40000000000 */
[----:B------:R-:W-:Y:S01]  /*0610*/  IABS R4, R11 ;  /* 0x0000000b00047213 */ /* 0x000fe20000000000 */
[----:B------:R-:W1:Y:S01]  /*0620*/  LDCU UR67, c[0x0][0x3b0] ;  /* 0x00007600ff4377ac */ /* 0x000e620008000800 */
[----:B------:R-:W2:Y:S01]  /*0630*/  I2F.RP R0, R9 ;  /* 0x0000000900007306 */ /* 0x000ea20000209400 */
[----:B------:R-:W1:Y:S01]  /*0640*/  LDCU UR66, c[0x0][0x3b0] ;  /* 0x00007600ff4277ac */ /* 0x000e620008000800 */
[----:B------:R-:W1:Y:S01]  /*0650*/  LDCU UR65, c[0x0][0x3b0] ;  /* 0x00007600ff4177ac */ /* 0x000e620008000800 */
[----:B------:R-:W1:Y:S05]  /*0660*/  LDCU UR64, c[0x0][0x3b0] ;  /* 0x00007600ff4077ac */ /* 0x000e6a0008000800 */
[----:B--2---:R-:W2:Y:S01]  /*0670*/  MUFU.RCP R0, R0 ;  /* 0x0000000000007308 */ /* 0x004ea20000001000 */
[----:B------:R-:W1:Y:S01]  /*0680*/  LDCU UR63, c[0x0][0x3b0] ;  /* 0x00007600ff3f77ac */ /* 0x000e620008000800 */
[----:B------:R-:W1:Y:S01]  /*0690*/  LDCU UR62, c[0x0][0x3b0] ;  /* 0x00007600ff3e77ac */ /* 0x000e620008000800 */
[----:B------:R-:W1:Y:S01]  /*06a0*/  LDCU UR61, c[0x0][0x3b0] ;  /* 0x00007600ff3d77ac */ /* 0x000e620008000800 */
[----:B------:R-:W1:Y:S01]  /*06b0*/  LDCU UR60, c[0x0][0x3b0] ;  /* 0x00007600ff3c77ac */ /* 0x000e620008000800 */
[----:B--2---:R-:W-:Y:S01]  /*06c0*/  VIADD R3, R0, 0xffffffe ;  /* 0x0ffffffe00037836 */ /* 0x004fe20000000000 */
[----:B------:R-:W-:Y:S01]  /*06d0*/  IABS R0, R12 ;  /* 0x0000000c00007213 */ /* 0x000fe20000000000 */
[----:B------:R-:W2:Y:S04]  /*06e0*/  LDCU UR59, c[0x0][0x3b0] ;  /* 0x00007600ff3b77ac */ /* 0x000ea80008000800 */
[----:B------:R-:W1:Y:S01]  /*06f0*/  F2I.FTZ.U32.TRUNC.NTZ R3, R3 ;  /* 0x0000000300037305 */ /* 0x000e62000021f000 */
[----:B------:R-:W2:Y:S01]  /*0700*/  LDCU UR58, c[0x0][0x3b0] ;  /* 0x00007600ff3a77ac */ /* 0x000ea20008000800 */
[----:B------:R-:W2:Y:S01]  /*0710*/  LDCU UR57, c[0x0][0x3b0] ;  /* 0x00007600ff3977ac */ /* 0x000ea20008000800 */
[----:B------:R-:W2:Y:S01]  /*0720*/  LDCU UR56, c[0x0][0x3b0] ;  /* 0x00007600ff3877ac */ /* 0x000ea20008000800 */
[----:B------:R-:W2:Y:S01]  /*0730*/  LDCU UR55, c[0x0][0x3b0] ;  /* 0x00007600ff3777ac */ /* 0x000ea20008000800 */
[----:B-1----:R-:W-:Y:S01]  /*0740*/  IMAD.MOV R6, RZ, RZ, -R3 ;  /* 0x000000ffff067224 */ /* 0x002fe200078e0a03 */
[----:B------:R-:W1:Y:S03]  /*0750*/  LDCU UR54, c[0x0][0x3b0] ;  /* 0x00007600ff3677ac */ /* 0x000e660008000800 */
[----:B------:R-:W-:-:S02]  /*0760*/  IMAD R5, R6, R9, RZ ;  /* 0x0000000906057224 */ /* 0x000fc400078e02ff */
[----:B------:R-:W1:Y:S01]  /*0770*/  I2F.RP R6, R252 ;  /* 0x000000fc00067306 */ /* 0x000e620000209400 */
[----:B------:R-:W2:Y:S01]  /*0780*/  LDCU UR53, c[0x0][0x3b0] ;  /* 0x00007600ff3577ac */ /* 0x000ea20008000800 */
[----:B------:R-:W-:Y:S01]  /*0790*/  IMAD.HI.U32 R2, R3, R5, R2 ;  /* 0x0000000503027227 */ /* 0x000fe200078e0002 */
[----:B------:R-:W2:Y:S03]  /*07a0*/  LDCU UR52, c[0x0][0x3b0] ;  /* 0x00007600ff3477ac */ /* 0x000ea60008000800 */
[----:B------:R-:W-:Y:S02]  /*07b0*/  IMAD.MOV.U32 R3, RZ, RZ, R0 ;  /* 0x000000ffff037224 */ /* 0x000fe400078e0000 */
[----:B------:R-:W-:Y:S01]  /*07c0*/  IMAD.MOV R0, RZ, RZ, -R4 ;  /* 0x000000ffff007224 */ /* 0x000fe200078e0a04 */
[----:B------:R-:W2:Y:S01]  /*07d0*/  LDCU UR51, c[0x0][0x3b0] ;  /* 0x00007600ff3377ac */ /* 0x000ea20008000800 */
[----:B------:R-:W-:Y:S01]  /*07e0*/  IMAD.HI.U32 R2, R2, R3, RZ ;  /* 0x0000000302027227 */ /* 0x000fe200078e00ff */
[----:B------:R-:W2:Y:S03]  /*07f0*/  LDCU UR50, c[0x0][0x3b0] ;  /* 0x00007600ff3277ac */ /* 0x000ea60008000800 */
[----:B------:R-:W-:Y:S01]  /*0800*/  IMAD R0, R2, R0, R3 ;  /* 0x0000000002007224 */ /* 0x000fe200078e0203 */
[----:B-1----:R-:W1:Y:S01]  /*0810*/  MUFU.RCP R6, R6 ;  /* 0x0000000600067308 */ /* 0x002e620000001000 */
[----:B------:R-:W-:Y:S01]  /*0820*/  VIADD R4, R7, 0xffffffe ;  /* 0x0ffffffe07047836 */ /* 0x000fe20000000000 */
[----:B------:R-:W2:Y:S02]  /*0830*/  LDCU UR49, c[0x0][0x3b0] ;  /* 0x00007600ff3177ac */ /* 0x000ea40008000800 */
[----:B------:R-:W-:Y:S01]  /*0840*/  ISETP.GT.U32.AND P1, PT, R9, R0, PT ;  /* 0x000000000900720c */ /* 0x000fe20003f24070 */
[----:B------:R-:W2:Y:S03]  /*0850*/  LDCU UR48, c[0x0][0x3b0] ;  /* 0x00007600ff3077ac */ /* 0x000ea60008000800 */
[----:B------:R1:W2:Y:S01]  /*0860*/  F2I.FTZ.U32.TRUNC.NTZ R5, R4 ;  /* 0x0000000400057305 */ /* 0x0002a2000021f000 */
[----:B------:R-:W2:Y:S01]  /*0870*/  LDCU UR47, c[0x0][0x3b0] ;  /* 0x00007600ff2f77ac */ /* 0x000ea20008000800 */
[----:B------:R-:W2:Y:S07]  /*0880*/  LDCU UR15, c[0x0][0x3b0] ;  /* 0x00007600ff0f77ac */ /* 0x000eae0008000800 */
[----:B------:R-:W-:Y:S01]  /*0890*/  @!P1 IMAD.IADD R0, R0, 0x1, -R9 ;  /* 0x0000000100009824 */ /* 0x000fe200078e0a09 */
[----:B------:R-:W2:Y:S01]  /*08a0*/  LDCU UR14, c[0x0][0x3b0] ;  /* 0x00007600ff0e77ac */ /* 0x000ea20008000800 */
[----:B-1----:R-:W-:-:S02]  /*08b0*/  VIADD R3, R6, 0xffffffe ;  /* 0x0ffffffe06037836 */ /* 0x002fc40000000000 */
[----:B------:R-:W-:Y:S01]  /*08c0*/  @!P1 VIADD R2, R2, 0x1 ;  /* 0x0000000102029836 */ /* 0x000fe20000000000 */
[----:B------:R-:W-:Y:S01]  /*08d0*/  ISETP.GE.U32.AND P0, PT, R0, R9, PT ;  /* 0x000000090000720c */ /* 0x000fe20003f06070 */
[----:B------:R-:W-:Y:S01]  /*08e0*/  IMAD.MOV.U32 R4, RZ, RZ, RZ ;  /* 0x000000ffff047224 */ /* 0x000fe200078e00ff */
[----:B------:R-:W-:Y:S01]  /*08f0*/  LOP3.LUT R0, R12, R11, RZ, 0x3c, !PT ;  /* 0x0000000b0c007212 */ /* 0x000fe200078e3cff */
[----:B------:R-:W1:Y:S01]  /*0900*/  F2I.FTZ.U32.TRUNC.NTZ R3, R3 ;  /* 0x0000000300037305 */ /* 0x000e62000021f000 */
[----:B------:R-:W-:Y:S01]  /*0910*/  ISETP.NE.AND P1, PT, R11, RZ, PT ;  /* 0x000000ff0b00720c */ /* 0x000fe20003f25270 */
[----:B------:R-:W1:Y:S01]  /*0920*/  LDCU UR44, c[0x0][0x3b0] ;  /* 0x00007600ff2c77ac */ /* 0x000e620008000800 */
[----:B------:R-:W-:Y:S01]  /*0930*/  ISETP.GE.AND P2, PT, R0, RZ, PT ;  /* 0x000000ff0000720c */ /* 0x000fe20003f46270 */
[----:B------:R-:W1:Y:S06]  /*0940*/  LDCU UR46, c[0x0][0x3b0] ;  /* 0x00007600ff2e77ac */ /* 0x000e6c0008000800 */
[----:B------:R-:W-:Y:S01]  /*0950*/  @P0 VIADD R2, R2, 0x1 ;  /* 0x0000000102020836 */ /* 0x000fe20000000000 */
[----:B------:R-:W3:Y:S03]  /*0960*/  LDCU UR45, c[0x0][0x3b0] ;  /* 0x00007600ff2d77ac */ /* 0x000ee60008000800 */
[----:B------:R-:W-:Y:S01]  /*0970*/  IMAD.MOV.U32 R0, RZ, RZ, R2 ;  /* 0x000000ffff007224 */ /* 0x000fe200078e0002 */
[----:B------:R-:W3:Y:S01]  /*0980*/  LDCU UR13, c[0x0][0x3b0] ;  /* 0x00007600ff0d77ac */ /* 0x000ee20008000800 */
[----:B--2---:R-:W-:-:S02]  /*0990*/  IMAD.MOV R2, RZ, RZ, -R5 ;  /* 0x000000ffff027224 */ /* 0x004fc400078e0a05 */
[----:B------:R-:W-:Y:S01]  /*09a0*/  @!P2 IMAD.MOV R0, RZ, RZ, -R0 ;  /* 0x000000ffff00a224 */ /* 0x000fe200078e0a00 */
[----:B------:R-:W-:Y:S01]  /*09b0*/  @!P1 LOP3.LUT R0, RZ, R11, RZ, 0x33, !PT ;  /* 0x0000000bff009212 */ /* 0x000fe200078e33ff */
[----:B------:R-:W-:Y:S01]  /*09c0*/  IMAD R249, R2, R251, RZ ;  /* 0x000000fb02f97224 */ /* 0x000fe200078e02ff */
[----:B------:R-:W2:Y:S01]  /*09d0*/  LDCU UR10, c[0x0][0x3b0] ;  /* 0x00007600ff0a77ac */ /* 0x000ea20008000800 */
[----:B-1----:R-:W-:Y:S02]  /*09e0*/  IMAD.MOV R7, RZ, RZ, -R3 ;  /* 0x000000ffff077224 */ /* 0x002fe400078e0a03 */
[----:B------:R-:W-:Y:S02]  /*09f0*/  IMAD.SHL.U32 R13, R0, 0x100, RZ ;  /* 0x00000100000d7824 */ /* 0x000fe400078e00ff */
[----:B------:R-:W-:-:S03]  /*0a00*/  IMAD.HI.U32 R249, R5, R249, R4 ;  /* 0x000000f905f97227 */ /* 0x000fc600078e0004 */
[----:B------:R-:W-:Y:S01]  /*0a10*/  IABS R4, R13 ;  /* 0x0000000d00047213 */ /* 0x000fe20000000000 */
[----:B------:R-:W-:Y:S01]  /*0a20*/  IMAD.MOV.U32 R2, RZ, RZ, RZ ;  /* 0x000000ffff027224 */ /* 0x000fe200078e00ff */
[----:B------:R-:W-:Y:S01]  /*0a30*/  STL [R1+0x3448], R13 ;  /* 0x0034480d01007387 */ /* 0x000fe20000100800 */
[----:B------:R-:W-:Y:S02]  /*0a40*/  IMAD R5, R7, R252, RZ ;  /* 0x000000fc07057224 */ /* 0x000fe400078e02ff */
[----:B------:R-:W-:Y:S02]  /*0a50*/  VIADD R8, R13, 0xff ;  /* 0x000000ff0d087836 */ /* 0x000fe40000000000 */
[----:B------:R-:W-:-:S03]  /*0a60*/  IMAD.HI.U32 R2, R3, R5, R2 ;  /* 0x0000000503027227 */ /* 0x000fc600078e0002 */
[----:B------:R1:W-:Y:S01]  /*0a70*/  STL [R1+0x508c], R8 ;  /* 0x00508c0801007387 */ /* 0x0003e20000100800 */
[C---:B------:R-:W-:Y:S02]  /*0a80*/  VIADD R6, R13.reuse, 0x1 ;  /* 0x000000010d067836 */ /* 0x040fe40000000000 */
[----:B------:R-:W-:Y:S01]  /*0a90*/  IMAD.MOV R0, RZ, RZ, -R0 ;  /* 0x000000ffff007224 */ /* 0x000fe200078e0a00 */
[----:B------:R2:W-:Y:S01]  /*0aa0*/  STL [R1+0x4], R2 ;  /* 0x0000040201007387 */ /* 0x0005e20000100800 */
[----:B------:R-:W-:Y:S02]  /*0ab0*/  VIADD R7, R13, 0x2 ;  /* 0x000000020d077836 */ /* 0x000fe40000000000 */
[----:B------:R-:W-:Y:S01]  /*0ac0*/  IMAD R0, R11, R0, R12 ;  /* 0x000000000b007224 */ /* 0x000fe200078e020c */
[----:B------:R3:W-:Y:S01]  /*0ad0*/  STL [R1+0x4f94], R6 ;  /* 0x004f940601007387 */ /* 0x0007e20000100800 */
[----:B------:R-:W-:Y:S01]  /*0ae0*/  VIADD R5, R13, 0x4 ;  /* 0x000000040d057836 */ /* 0x000fe20000000000 */
[----:B-1----:R-:W-:Y:S01]  /*0af0*/  IABS R8, R8 ;  /* 0x0000000800087213 */ /* 0x002fe20000000000 */
[----:B------:R-:W-:Y:S01]  /*0b00*/  IMAD.IADD R247, R10, 0x1, R0 ;  /* 0x000000010af77824 */ /* 0x000fe200078e0200 */
[----:B------:R1:W-:Y:S01]  /*0b10*/  STL [R1+0x4f90], R7 ;  /* 0x004f900701007387 */ /* 0x0003e20000100800 */
[----:B------:R-:W-:Y:S01]  /*0b20*/  IABS R0, R7 ;  /* 0x0000000700007213 */ /* 0x000fe20000000000 */
[----:B--2---:R-:W-:-:S04]  /*0b30*/  IMAD.HI.U32 R2, R249, R4, RZ ;  /* 0x00000004f9027227 */ /* 0x004fc800078e00ff */
[----:B------:R-:W-:Y:S01]  /*0b40*/  IMAD.MOV R2, RZ, RZ, -R2 ;  /* 0x000000ffff027224 */ /* 0x000fe200078e0a02 */
[----:B---3--:R-:W-:Y:S01]  /*0b50*/  IABS R6, R6 ;  /* 0x0000000600067213 */ /* 0x008fe20000000000 */
[----:B------:R-:W-:-:S04]  /*0b60*/  IMAD.HI.U32 R3, R249, R8, RZ ;  /* 0x00000008f9037227 */ /* 0x000fc800078e00ff */
[----:B------:R-:W-:Y:S02]  /*0b70*/  IMAD R2, R251, R2, R4 ;  /* 0x00000002fb027224 */ /* 0x000fe400078e0204 */
[----:B------:R-:W-:Y:S02]  /*0b80*/  IMAD.MOV R3, RZ, RZ, -R3 ;  /* 0x000000ffff037224 */ /* 0x000fe400078e0a03 */
[----:B-1----:R-:W-:Y:S01]  /*0b90*/  VIADD R7, R13, 0x3 ;  /* 0x000000030d077836 */ /* 0x002fe20000000000 */
[----:B------:R1:W-:Y:S01]  /*0ba0*/  STL [R1], R2 ;  /* 0x0000000201007387 */ /* 0x0003e20000100800 */
[----:B------:R-:W-:Y:S02]  /*0bb0*/  IMAD.MOV.U32 R4, RZ, RZ, R0 ;  /* 0x000000ffff047224 */ /* 0x000fe400078e0000 */
[----:B------:R-:W-:Y:S01]  /*0bc0*/  IMAD R0, R251, R3, R8 ;  /* 0x00000003fb007224 */ /* 0x000fe200078e0208 */
[----:B------:R2:W-:Y:S01]  /*0bd0*/  STL [R1+0x4f8c], R7 ;  /* 0x004f8c0701007387 */ /* 0x0005e20000100800 */
[----:B------:R-:W-:Y:S01]  /*0be0*/  IABS R8, R7 ;  /* 0x0000000700087213 */ /* 0x000fe20000000000 */
[----:B------:R-:W-:-:S02]  /*0bf0*/  IMAD.HI.U32 R3, R249, R4, RZ ;  /* 0x00000004f9037227 */ /* 0x000fc400078e00ff */
[----:B------:R3:W-:Y:S02]  /*0c00*/  STL [R1+0x4f88], R5 ;  /* 0x004f880501007387 */ /* 0x0007e40000100800 */
[----:B-1----:R-:W-:-:S04]  /*0c10*/  IMAD.HI.U32 R2, R249, R6, RZ ;  /* 0x00000006f9027227 */ /* 0x002fc800078e00ff */
[----:B------:R-:W-:Y:S02]  /*0c20*/  IMAD.MOV R2, RZ, RZ, -R2 ;  /* 0x000000ffff027224 */ /* 0x000fe400078e0a02 */
[----:B--2---:R-:W-:Y:S02]  /*0c30*/  VIADD R7, R13, 0x5 ;  /* 0x000000050d077836 */ /* 0x004fe40000000000 */
[C---:B------:R-:W-:Y:S01]  /*0c40*/  IMAD R2, R251.reuse, R2, R6 ;  /* 0x00000002fb027224 */ /* 0x040fe200078e0206 */
[----:B---3--:R-:W-:Y:S01]  /*0c50*/  IABS R5, R5 ;  /* 0x0000000500057213 */ /* 0x008fe20000000000 */
[----:B------:R-:W-:Y:S01]  /*0c60*/  IMAD.MOV R3, RZ, RZ, -R3 ;  /* 0x000000ffff037224 */ /* 0x000fe200078e0a03 */
[----:B------:R1:W-:Y:S01]  /*0c70*/  STL [R1+0x4f84], R7 ;  /* 0x004f840701007387 */ /* 0x0003e20000100800 */
[----:B------:R-:W-:Y:S02]  /*0c80*/  IABS R10, R7 ;  /* 0x00000007000a7213 */ /* 0x000fe40000000000 */
[----:B------:R-:W-:Y:S01]  /*0c90*/  IMAD R3, R251, R3, R4 ;  /* 0x00000003fb037224 */ /* 0x000fe200078e0204 */
[----:B------:R2:W-:Y:S01]  /*0ca0*/  STL [R1+0x30], R2 ;  /* 0x0000300201007387 */ /* 0x0005e20000100800 */
[----:B------:R-:W-:-:S02]  /*0cb0*/  IMAD.MOV.U32 R6, RZ, RZ, R5 ;  /* 0x000000ffff067224 */ /* 0x000fc400078e0005 */
[C---:B------:R-:W-:Y:S01]  /*0cc0*/  VIADD R5, R13.reuse, 0x6 ;  /* 0x000000060d057836 */ /* 0x040fe20000000000 */
[----:B------:R3:W-:Y:S01]  /*0cd0*/  STL [R1+0x2c], R3 ;  /* 0x00002c0301007387 */ /* 0x0007e20000100800 */
[----:B-1----:R-:W-:-:S03]  /*0ce0*/  VIADD R7, R13, 0x7 ;  /* 0x000000070d077836 */ /* 0x002fc60000000000 */
[----:B------:R1:W-:Y:S01]  /*0cf0*/  STL [R1+0x4f80], R5 ;  /* 0x004f800501007387 */ /* 0x0003e20000100800 */
[----:B--2---:R-:W-:-:S03]  /*0d00*/  IMAD.HI.U32 R2, R249, R8, RZ ;  /* 0x00000008f9027227 */ /* 0x004fc600078e00ff */
[----:B------:R2:W-:Y:S01]  /*0d10*/  STL [R1+0x4f7c], R7 ;  /* 0x004f7c0701007387 */ /* 0x0005e20000100800 */
[----:B------:R-:W-:Y:S02]  /*0d20*/  IMAD.MOV R4, RZ, RZ, -R2 ;  /* 0x000000ffff047224 */ /* 0x000fe400078e0a02 */
[----:B---3--:R-:W-:Y:S01]  /*0d30*/  IMAD.HI.U32 R3, R249, R6, RZ ;  /* 0x00000006f9037227 */ /* 0x008fe200078e00ff */
[----:B-1----:R-:W-:-:S03]  /*0d40*/  IABS R5, R5 ;  /* 0x0000000500057213 */ /* 0x002fc60000000000 */
[----:B------:R-:W-:Y:S02]  /*0d50*/  IMAD R4, R251, R4, R8 ;  /* 0x00000004fb047224 */ /* 0x000fe400078e0208 */
[----:B------:R-:W-:Y:S01]  /*0d60*/  IMAD.HI.U32 R2, R249, R10, RZ ;  /* 0x0000000af9027227 */ /* 0x000fe200078e00ff */
[----:B--2---:R-:W-:Y:S02]  /*0d70*/  IABS R7, R7 ;  /* 0x0000000700077213 */ /* 0x004fe40000000000 */
[----:B------:R1:W-:Y:S01]  /*0d80*/  STL [R1+0x28], R4 ;  /* 0x0000280401007387 */ /* 0x0003e20000100800 */
[----:B------:R-:W-:Y:S02]  /*0d90*/  IMAD.MOV R3, RZ, RZ, -R3 ;  /* 0x000000ffff037224 */ /* 0x000fe400078e0a03 */
[----:B------:R-:W-:Y:S02]  /*0da0*/  IMAD.MOV.U32 R8, RZ, RZ, R5 ;  /* 0x000000ffff087224 */ /* 0x000fe400078e0005 */
[----:B------:R-:W-:-:S02]  /*0db0*/  VIADD R5, R13, 0x8 ;  /* 0x000000080d057836 */ /* 0x000fc40000000000 */
[----:B-1----:R-:W-:Y:S02]  /*0dc0*/  IMAD.MOV R4, RZ, RZ, -R2 ;  /* 0x000000ffff047224 */ /* 0x002fe400078e0a02 */
[C---:B------:R-:W-:Y:S02]  /*0dd0*/  IMAD R2, R251.reuse, R3, R6 ;  /* 0x00000003fb027224 */ /* 0x040fe400078e0206 */
[----:B------:R-:W-:Y:S01]  /*0de0*/  IMAD R3, R251, R4, R10 ;  /* 0x00000004fb037224 */ /* 0x000fe200078e020a */
[----:B------:R-:W-:Y:S01]  /*0df0*/  IABS R10, R5 ;  /* 0x00000005000a7213 */ /* 0x000fe20000000000 */
[----:B------:R-:W-:Y:S01]  /*0e00*/  IMAD.MOV.U32 R6, RZ, RZ, R7 ;  /* 0x000000ffff067224 */ /* 0x000fe200078e0007 */
[----:B------:R1:W-:Y:S01]  /*0e10*/  STL [R1+0x24], R2 ;  /* 0x0000240201007387 */ /* 0x0003e20000100800 */
[----:B------:R-:W-:-:S03]  /*0e20*/  VIADD R7, R13, 0x9 ;  /* 0x000000090d077836 */ /* 0x000fc60000000000 */
[----:B------:R2:W-:Y:S02]  /*0e30*/  STL [R1+0x4f78], R5 ;  /* 0x004f780501007387 */ /* 0x0005e40000100800 */
[----:B------:R-:W-:Y:S02]  /*0e40*/  IABS R4, R7 ;  /* 0x0000000700047213 */ /* 0x000fe40000000000 */
[----:B------:R3:W-:Y:S01]  /*0e50*/  STL [R1+0x20], R3 ;  /* 0x0000200301007387 */ /* 0x0007e20000100800 */
[----:B-1----:R-:W-:-:S03]  /*0e60*/  IMAD.HI.U32 R2, R249, R8, RZ ;  /* 0x00000008f9027227 */ /* 0x002fc600078e00ff */
[----:B------:R-:W-:Y:S01]  /*0e70*/  STL [R1+0x4f74], R7 ;  /* 0x004f740701007387 */ /* 0x000fe20000100800 */
[----:B------:R-:W-:Y:S02]  /*0e80*/  IMAD.MOV R2, RZ, RZ, -R2 ;  /* 0x000000ffff027224 */ /* 0x000fe400078e0a02 */
[----:B--2---:R-:W-:Y:S02]  /*0e90*/  VIADD R5, R13, 0xa ;  /* 0x0000000a0d057836 */ /* 0x004fe40000000000 */
[----:B---3--:R-:W-:-:S03]  /*0ea0*/  IMAD.HI.U32 R3, R249, R6, RZ ;  /* 0x00000006f9037227 */ /* 0x008fc600078e00ff */
[----:B------:R1:W-:Y:S01]  /*0eb0*/  STL [R1+0x4f70], R5 ;  /* 0x004f700501007387 */ /* 0x0003e20000100800 */
[----:B------:R-:W-:Y:S01]  /*0ec0*/  IMAD.MOV R3, RZ, RZ, -R3 ;  /* 0x000000ffff037224 */ /* 0x000fe200078e0a03 */
[----:B------:R-:W-:Y:S01]  /*0ed0*/  IABS R12, R5 ;  /* 0x00000005000c7213 */ /* 0x000fe20000000000 */
[C---:B------:R-:W-:Y:S02]  /*0ee0*/  IMAD R2, R251.reuse, R2, R8 ;  /* 0x00000002fb027224 */ /* 0x040fe400078e0208 */
[----:B------:R-:W-:Y:S02]  /*0ef0*/  IMAD R3, R251, R3, R6 ;  /* 0x00000003fb037224 */ /* 0x000fe400078e0206 */
[----:B------:R-:W-:Y:S01]  /*0f00*/  IMAD.MOV.U32 R8, RZ, RZ, R4 ;  /* 0x000000ffff087224 */ /* 0x000fe200078e0004 */
[----:B------:R-:W-:Y:S01]  /*0f10*/  STL [R1+0x514c], R2 ;  /* 0x00514c0201007387 */ /* 0x000fe20000100800 */
[----:B------:R-:W-:-:S03]  /*0f20*/  IMAD.HI.U32 R4, R249, R10, RZ ;  /* 0x0000000af9047227 */ /* 0x000fc600078e00ff */
[----:B------:R2:W-:Y:S01]  /*0f30*/  STL [R1+0x5150], R3 ;  /* 0x0051500301007387 */ /* 0x0005e20000100800 */
[----:B-1----:R-:W-:-:S04]  /*0f40*/  IMAD.HI.U32 R5, R249, R8, RZ ;  /* 0x00000008f9057227 */ /* 0x002fc800078e00ff */
[----:B------:R-:W-:Y:S02]  /*0f50*/  IMAD.MOV R4, RZ, RZ, -R4 ;  /* 0x000000ffff047224 */ /* 0x000fe400078e0a04 */
[----:B------:R-:W-:Y:S02]  /*0f60*/  IMAD.MOV R5, RZ, RZ, -R5 ;  /* 0x000000ffff057224 */ /* 0x000fe400078e0a05 */
[C---:B------:R-:W-:Y:S02]  /*0f70*/  IMAD R4, R251.reuse, R4, R10 ;  /* 0x00000004fb047224 */ /* 0x040fe400078e020a */
[----:B--2---:R-:W-:Y:S02]  /*0f80*/  IMAD.MOV.U32 R3, RZ, RZ, R13 ;  /* 0x000000ffff037224 */ /* 0x004fe400078e000d */
[----:B------:R-:W-:Y:S02]  /*0f90*/  IMAD R5, R251, R5, R8 ;  /* 0x00000005fb057224 */ /* 0x000fe400078e0208 */
[----:B------:R-:W-:-:S02]  /*0fa0*/  VIADD R6, R3, 0xb ;  /* 0x0000000b03067836 */ /* 0x000fc40000000000 */
[----:B------:R-:W-:-:S03]  /*0fb0*/  VIADD R2, R3, 0xc ;  /* 0x0000000c03027836 */ /* 0x000fc60000000000 */
[----:B------:R-:W-:Y:S01]  /*0fc0*/  IABS R7, R6 ;  /* 0x0000000600077213 */ /* 0x000fe20000000000 */
[----:B------:R1:W-:Y:S01]  /*0fd0*/  STL [R1+0x4f6c], R6 ;  /* 0x004f6c0601007387 */ /* 0x0003e20000100800 */
[----:B------:R-:W-:-:S03]  /*0fe0*/  IABS R14, R2 ;  /* 0x00000002000e7213 */ /* 0x000fc60000000000 */
[----:B------:R-:W-:Y:S01]  /*0ff0*/  IMAD.MOV.U32 R10, RZ, RZ, R7 ;  /* 0x000000ffff0a7224 */ /* 0x000fe200078e0007 */
[----:B------:R2:W-:Y:S01]  /*1000*/  STL [R1+0x4f68], R2 ;  /* 0x004f680201007387 */ /* 0x0005e20000100800 */
[----:B------:R-:W-:-:S03]  /*1010*/  IMAD.HI.U32 R8, R249, R14, RZ ;  /* 0x0000000ef9087227 */ /* 0x000fc600078e00ff */
[----:B------:R3:W-:Y:S01]  /*1020*/  STL [R1+0x5154], R4 ;  /* 0x0051540401007387 */ /* 0x0007e20000100800 */
[----:B-1----:R-:W-:-:S03]  /*1030*/  IMAD.HI.U32 R6, R249, R12, RZ ;  /* 0x0000000cf9067227 */ /* 0x002fc600078e00ff */
[----:B------:R-:W-:Y:S01]  /*1040*/  STL [R1+0x5158], R5 ;  /* 0x0051580501007387 */ /* 0x000fe20000100800 */
[----:B------:R-:W-:Y:S02]  /*1050*/  IMAD.MOV R6, RZ, RZ, -R6 ;  /* 0x000000ffff067224 */ /* 0x000fe400078e0a06 */
[----:B--2---:R-:W-:Y:S02]  /*1060*/  VIADD R2, R3, 0xd ;  /* 0x0000000d03027836 */ /* 0x004fe40000000000 */
[----:B------:R-:W-:-:S03]  /*1070*/  IMAD.HI.U32 R7, R249, R10, RZ ;  /* 0x0000000af9077227 */ /* 0x000fc600078e00ff */
[----:B------:R1:W-:Y:S01]  /*1080*/  STL [R1+0x4f64], R2 ;  /* 0x004f640201007387 */ /* 0x0003e20000100800 */
[----:B------:R-:W-:Y:S01]  /*1090*/  IMAD R6, R251, R6, R12 ;  /* 0x00000006fb067224 */ /* 0x000fe200078e020c */
[----:B------:R-:W-:Y:S01]  /*10a0*/  IABS R12, R2 ;  /* 0x00000002000c7213 */ /* 0x000fe20000000000 */
[----:B------:R-:W-:Y:S02]  /*10b0*/  IMAD.MOV R7, RZ, RZ, -R7 ;  /* 0x000000ffff077224 */ /* 0x000fe400078e0a07 */
[----:B---3--:R-:W-:Y:S01]  /*10c0*/  VIADD R4, R3, 0xe ;  /* 0x0000000e03047836 */ /* 0x008fe20000000000 */
[----:B------:R-:W-:Y:S01]  /*10d0*/  STL [R1+0x515c], R6 ;  /* 0x00515c0601007387 */ /* 0x000fe20000100800 */
[----:B------:R-:W-:Y:S02]  /*10e0*/  IMAD R7, R251, R7, R10 ;  /* 0x00000007fb077224 */ /* 0x000fe400078e020a */
[----:B------:R-:W-:Y:S01]  /*10f0*/  IMAD.MOV R8, RZ, RZ, -R8 ;  /* 0x000000ffff087224 */ /* 0x000fe200078e0a08 */
[----:B------:R-:W-:Y:S01]  /*1100*/  IABS R16, R4 ;  /* 0x0000000400107213 */ /* 0x000fe20000000000 */
[----:B-1----:R-:W-:Y:S01]  /*1110*/  VIADD R2, R3, 0xf ;  /* 0x0000000f03027836 */ /* 0x002fe20000000000 */
[----:B------:R1:W-:Y:S01]  /*1120*/  STL [R1+0x4f60], R4 ;  /* 0x004f600401007387 */ /* 0x0003e20000100800 */
[----:B------:R-:W-:-:S03]  /*1130*/  IMAD.HI.U32 R9, R249, R12, RZ ;  /* 0x0000000cf9097227 */ /* 0x000fc600078e00ff */
[----:B------:R-:W-:Y:S01]  /*1140*/  IABS R10, R2 ;  /* 0x00000002000a7213 */ /* 0x000fe20000000000 */
[----:B------:R2:W-:Y:S01]  /*1150*/  STL [R1+0x4f5c], R2 ;  /* 0x004f5c0201007387 */ /* 0x0005e20000100800 */
[----:B------:R-:W-:Y:S02]  /*1160*/  IMAD R8, R251, R8, R14 ;  /* 0x00000008fb087224 */ /* 0x000fe400078e020e */
[----:B------:R-:W-:Y:S01]  /*1170*/  IMAD.MOV R9, RZ, RZ, -R9 ;  /* 0x000000ffff097224 */ /* 0x000fe200078e0a09 */
[----:B------:R-:W-:Y:S01]  /*1180*/  STL [R1+0x5160], R7 ;  /* 0x0051600701007387 */ /* 0x000fe20000100800 */
[----:B------:R-:W-:Y:S02]  /*1190*/  IMAD.MOV.U32 R14, RZ, RZ, R10 ;  /* 0x000000ffff0e7224 */ /* 0x000fe400078e000a */
[----:B-1----:R-:W-:Y:S01]  /*11a0*/  VIADD R4, R3, 0x10 ;  /* 0x0000001003047836 */ /* 0x002fe20000000000 */
[----:B------:R-:W-:Y:S01]  /*11b0*/  STL [R1+0x5148], R8 ;  /* 0x0051480801007387 */ /* 0x000fe20000100800 */
[----:B------:R-:W-:-:S03]  /*11c0*/  IMAD.HI.U32 R10, R249, R16, RZ ;  /* 0x00000010f90a7227 */ /* 0x000fc600078e00ff */
[----:B------:R-:W-:Y:S01]  /*11d0*/  IABS R18, R4 ;  /* 0x0000000400127213 */ /* 0x000fe20000000000 */
[----:B--2---:R-:W-:Y:S01]  /*11e0*/  VIADD R2, R3, 0x11 ;  /* 0x0000001103027836 */ /* 0x004fe20000000000 */
[----:B------:R1:W-:Y:S01]  /*11f0*/  STL [R1+0x4f58], R4 ;  /* 0x004f580401007387 */ /* 0x0003e20000100800 */
[----:B------:R-:W-:Y:S02]  /*1200*/  IMAD R9, R251, R9, R12 ;  /* 0x00000009fb097224 */ /* 0x000fe400078e020c */
[----:B------:R-:W-:Y:S01]  /*1210*/  IMAD.HI.U32 R11, R249, R14, RZ ;  /* 0x0000000ef90b7227 */ /* 0x000fe200078e00ff */
[----:B------:R-:W-:Y:S01]  /*1220*/  IABS R12, R2 ;  /* 0x00000002000c7213 */ /* 0x000fe20000000000 */
[----:B------:R2:W-:Y:S02]  /*1230*/  STL [R1+0x4f54], R2 ;  /* 0x004f540201007387 */ /* 0x0005e40000100800 */
[----:B------:R-:W-:Y:S02]  /*1240*/  IMAD.MOV R10, RZ, RZ, -R10 ;  /* 0x000000ffff0a7224 */ /* 0x000fe400078e0a0a */
[----:B------:R-:W-:-:S02]  /*1250*/  IMAD.MOV R11, RZ, RZ, -R11 ;  /* 0x000000ffff0b7224 */ /* 0x000fc400078e0a0b */
[----:B------:R-:W-:Y:S02]  /*1260*/  IMAD R10, R251, R10, R16 ;  /* 0x0000000afb0a7224 */ /* 0x000fe400078e0210 */
[----:B------:R-:W-:Y:S02]  /*1270*/  IMAD.MOV.U32 R16, RZ, RZ, R12 ;  /* 0x000000ffff107224 */ /* 0x000fe400078e000c */
[C---:B-1----:R-:W-:Y:S01]  /*1280*/  VIADD R4, R3.reuse, 0x13 ;  /* 0x0000001303047836 */ /* 0x042fe20000000000 */
[----:B------:R-:W-:Y:S01]  /*1290*/  STL [R1+0x5134], R10 ;  /* 0x0051340a01007387 */ /* 0x000fe20000100800 */
[----:B--2---:R-:W-:Y:S02]  /*12a0*/  VIADD R2, R3, 0x12 ;  /* 0x0000001203027836 */ /* 0x004fe40000000000 */
[----:B------:R-:W-:-:S03]  /*12b0*/  IMAD.HI.U32 R12, R249, R18, RZ ;  /* 0x00000012f90c7227 */ /* 0x000fc600078e00ff */
[----:B------:R-:W-:Y:S01]  /*12c0*/  IABS R20, R2 ;  /* 0x0000000200147213 */ /* 0x000fe20000000000 */
[----:B------:R-:W-:Y:S01]  /*12d0*/  IMAD R11, R251, R11, R14 ;  /* 0x0000000bfb0b7224 */ /* 0x000fe200078e020e */
[----:B------:R-:W-:Y:S01]  /*12e0*/  IABS R14, R4 ;  /* 0x00000004000e7213 */ /* 0x000fe20000000000 */
[----:B------:R-:W-:Y:S01]  /*12f0*/  IMAD.MOV R12, RZ, RZ, -R12 ;  /* 0x000000ffff0c7224 */ /* 0x000fe200078e0a0c */
[----:B------:R1:W-:Y:S01]  /*1300*/  STL [R1+0x4f50], R2 ;  /* 0x004f500201007387 */ /* 0x0003e20000100800 */
[----:B------:R-:W-:-:S03]  /*1310*/  IMAD.HI.U32 R13, R249, R16, RZ ;  /* 0x00000010f90d7227 */ /* 0x000fc600078e00ff */
[----:B------:R-:W-:Y:S01]  /*1320*/  STL [R1+0x5138], R11 ;  /* 0x0051380b01007387 */ /* 0x000fe20000100800 */
[----:B------:R-:W-:Y:S02]  /*1330*/  IMAD R12, R251, R12, R18 ;  /* 0x0000000cfb0c7224 */ /* 0x000fe400078e0212 */
[----:B------:R-:W-:Y:S01]  /*1340*/  IMAD.MOV R13, RZ, RZ, -R13 ;  /* 0x000000ffff0d7224 */ /* 0x000fe200078e0a0d */
[----:B------:R2:W-:Y:S01]  /*1350*/  STL [R1+0x4f4c], R4 ;  /* 0x004f4c0401007387 */ /* 0x0005e20000100800 */
[----:B------:R-:W-:Y:S02]  /*1360*/  IMAD.MOV.U32 R18, RZ, RZ, R14 ;  /* 0x000000ffff127224 */ /* 0x000fe400078e000e */
[----:B-1----:R-:W-:Y:S02]  /*1370*/  VIADD R2, R3, 0x14 ;  /* 0x0000001403027836 */ /* 0x002fe40000000000 */
[----:B------:R-:W-:-:S03]  /*1380*/  IMAD.HI.U32 R14, R249, R20, RZ ;  /* 0x00000014f90e7227 */ /* 0x000fc600078e00ff */
[----:B------:R-:W-:Y:S01]  /*1390*/  IABS R22, R2 ;  /* 0x0000000200167213 */ /* 0x000fe20000000000 */
[----:B------:R-:W-:Y:S01]  /*13a0*/  IMAD R13, R251, R13, R16 ;  /* 0x0000000dfb0d7224 */ /* 0x000fe200078e0210 */
[----:B------:R1:W-:Y:S01]  /*13b0*/  STL [R1+0x4f48], R2 ;  /* 0x004f480201007387 */ /* 0x0003e20000100800 */
[----:B--2---:R-:W-:Y:S02]  /*13c0*/  VIADD R4, R3, 0x15 ;  /* 0x0000001503047836 */ /* 0x004fe40000000000 */
[----:B------:R-:W-:Y:S01]  /*13d0*/  IMAD.MOV R14, RZ, RZ, -R14 ;  /* 0x000000ffff0e7224 */ /* 0x000fe200078e0a0e */
[----:B------:R-:W-:Y:S01]  /*13e0*/  STL [R1+0x513c], R12 ;  /* 0x00513c0c01007387 */ /* 0x000fe20000100800 */
[----:B------:R-:W-:Y:S01]  /*13f0*/  IMAD.HI.U32 R16, R249, R22, RZ ;  /* 0x00000016f9107227 */ /* 0x000fe200078e00ff */
[----:B------:R-:W-:Y:S02]  /*1400*/  IABS R17, R4 ;  /* 0x0000000400117213 */ /* 0x000fe40000000000 */
[----:B------:R-:W-:Y:S01]  /*1410*/  STL [R1+0x5140], R13 ;  /* 0x0051400d01007387 */ /* 0x000fe20000100800 */
[----:B------:R-:W-:-:S02]  /*1420*/  IMAD R14, R251, R14, R20 ;  /* 0x0000000efb0e7224 */ /* 0x000fc400078e0214 */
[----:B-1----:R-:W-:Y:S01]  /*1430*/  VIADD R2, R3, 0x16 ;  /* 0x0000001603027836 */ /* 0x002fe20000000000 */
[----:B------:R-:W-:Y:S01]  /*1440*/  STL [R1+0x4f44], R4 ;  /* 0x004f440401007387 */ /* 0x000fe20000100800 */
[----:B------:R-:W-:-:S03]  /*1450*/  IMAD.HI.U32 R15, R249, R18, RZ ;  /* 0x00000012f90f7227 */ /* 0x000fc600078e00ff */
[----:B------:R1:W-:Y:S01]  /*1460*/  STL [R1+0x4f40], R2 ;  /* 0x004f400201007387 */ /* 0x0003e20000100800 */
[----:B------:R-:W-:Y:S01]  /*1470*/  IMAD.MOV.U32 R20, RZ, RZ, R17 ;  /* 0x000000ffff147224 */ /* 0x000fe200078e0011 */
[----:B------:R-:W-:Y:S01]  /*1480*/  IABS R24, R2 ;  /* 0x0000000200187213 */ /* 0x000fe20000000000 */
[----:B------:R-:W-:Y:S01]  /*1490*/  IMAD.MOV R16, RZ, RZ, -R16 ;  /* 0x000000ffff107224 */ /* 0x000fe200078e0a10 */
[----:B------:R-:W-:Y:S01]  /*14a0*/  STL [R1+0x5144], R14 ;  /* 0x0051440e01007387 */ /* 0x000fe20000100800 */
[----:B------:R-:W-:Y:S02]  /*14b0*/  IMAD.MOV R15, RZ, RZ, -R15 ;  /* 0x000000ffff0f7224 */ /* 0x000fe400078e0a0f */
[----:B------:R-:W-:-:S04]  /*14c0*/  IMAD.HI.U32 R17, R249, R20, RZ ;  /* 0x00000014f9117227 */ /* 0x000fc800078e00ff */
[----:B-1----:R-:W-:Y:S02]  /*14d0*/  VIADD R2, R3, 0x17 ;  /* 0x0000001703027836 */ /* 0x002fe40000000000 */
[C---:B------:R-:W-:Y:S02]  /*14e0*/  IMAD R16, R251.reuse, R16, R22 ;  /* 0x00000010fb107224 */ /* 0x040fe400078e0216 */
[----:B------:R-:W-:Y:S01]  /*14f0*/  IMAD R15, R251, R15, R18 ;  /* 0x0000000ffb0f7224 */ /* 0x000fe200078e0212 */
[----:B------:R1:W-:Y:S01]  /*1500*/  STL [R1+0x4f3c], R2 ;  /* 0x004f3c0201007387 */ /* 0x0003e20000100800 */
[----:B------:R-:W-:Y:S01]  /*1510*/  IABS R22, R2 ;  /* 0x0000000200167213 */ /* 0x000fe20000000000 */
[----:B------:R-:W-:Y:S02]  /*1520*/  IMAD.MOV R17, RZ, RZ, -R17 ;  /* 0x000000ffff117224 */ /* 0x000fe400078e0a11 */
[----:B------:R-:W-:Y:S02]  /*1530*/  VIADD R4, R3, 0x18 ;  /* 0x0000001803047836 */ /* 0x000fe40000000000 */
[----:B------:R-:W-:-:S03]  /*1540*/  IMAD.HI.U32 R18, R249, R24, RZ ;  /* 0x00000018f9127227 */ /* 0x000fc600078e00ff */
[----:B------:R-:W-:Y:S01]  /*1550*/  IABS R26, R4 ;  /* 0x00000004001a7213 */ /* 0x000fe20000000000 */
[----:B-1----:R-:W-:Y:S01]  /*1560*/  VIADD R2, R3, 0x19 ;  /* 0x0000001903027836 */ /* 0x002fe20000000000 */
[----:B------:R1:W-:Y:S01]  /*1570*/  STL [R1+0x4f38], R4 ;  /* 0x004f380401007387 */ /* 0x0003e20000100800 */
[----:B------:R-:W-:Y:S02]  /*1580*/  IMAD R17, R251, R17, R20 ;  /* 0x00000011fb117224 */ /* 0x000fe400078e0214 */
[----:B------:R-:W-:Y:S01]  /*1590*/  IMAD.MOV R18, RZ, RZ, -R18 ;  /* 0x000000ffff127224 */ /* 0x000fe200078e0a12 */
[----:B------:R-:W-:Y:S01]  /*15a0*/  IABS R20, R2 ;  /* 0x0000000200147213 */ /* 0x000fe20000000000 */
[----:B------:R-:W-:Y:S01]  /*15b0*/  IMAD.HI.U32 R19, R249, R22, RZ ;  /* 0x00000016f9137227 */ /* 0x000fe200078e00ff */
[----:B------:R2:W-:Y:S03]  /*15c0*/  STL [R1+0x4f34], R2 ;  /* 0x004f340201007387 */ /* 0x0005e60000100800 */
[----:B------:R-:W-:-:S02]  /*15d0*/  IMAD R18, R251, R18, R24 ;  /* 0x00000012fb127224 */ /* 0x000fc400078e0218 */
[----:B------:R-:W-:Y:S02]  /*15e0*/  IMAD.MOV.U32 R24, RZ, RZ, R20 ;  /* 0x000000ffff187224 */ /* 0x000fe400078e0014 */
[----:B------:R-:W-:Y:S02]  /*15f0*/  IMAD.MOV R19, RZ, RZ, -R19 ;  /* 0x000000ffff137224 */ /* 0x000fe400078e0a13 */
[C---:B-1----:R-:W-:Y:S02]  /*1600*/  VIADD R4, R3.reuse, 0x1a ;  /* 0x0000001a03047836 */ /* 0x042fe40000000000 */
[----:B--2---:R-:W-:Y:S02]  /*1610*/  VIADD R2, R3, 0x1b ;  /* 0x0000001b03027836 */ /* 0x004fe40000000000 */
[----:B------:R-:W-:Y:S01]  /*1620*/  IMAD.HI.U32 R20, R249, R26, RZ ;  /* 0x0000001af9147227 */ /* 0x000fe200078e00ff */
[----:B------:R-:W-:Y:S01]  /*1630*/  IABS R28, R4 ;  /* 0x00000004001c7213 */ /* 0x000fe20000000000 */
[----:B------:R1:W-:Y:S02]  /*1640*/  STL [R1+0x4f30], R4 ;  /* 0x004f300401007387 */ /* 0x0003e40000100800 */
[----:B------:R-:W-:Y:S01]  /*1650*/  IMAD R19, R251, R19, R22 ;  /* 0x00000013fb137224 */ /* 0x000fe200078e0216 */
[----:B------:R-:W-:Y:S01]  /*1660*/  IABS R22, R2 ;  /* 0x0000000200167213 */ /* 0x000fe20000000000 */
[----:B------:R-:W-:Y:S01]  /*1670*/  IMAD.MOV R20, RZ, RZ, -R20 ;  /* 0x000000ffff147224 */ /* 0x000fe200078e0a14 */
[----:B------:R2:W-:Y:S01]  /*1680*/  STL [R1+0x4f2c], R2 ;  /* 0x004f2c0201007387 */ /* 0x0005e20000100800 */
[----:B------:R-:W-:-:S04]  /*1690*/  IMAD.HI.U32 R21, R249, R24, RZ ;  /* 0x00000018f9157227 */ /* 0x000fc800078e00ff */
[----:B------:R-:W-:Y:S02]  /*16a0*/  IMAD R20, R251, R20, R26 ;  /* 0x00000014fb147224 */ /* 0x000fe400078e021a */
[----:B------:R-:W-:Y:S02]  /*16b0*/  IMAD.MOV R21, RZ, RZ, -R21 ;  /* 0x000000ffff157224 */ /* 0x000fe400078e0a15 */
[----:B------:R-:W-:Y:S02]  /*16c0*/  IMAD.MOV.U32 R26, RZ, RZ, R22 ;  /* 0x000000ffff1a7224 */ /* 0x000fe400078e0016 */
[C---:B-1----:R-:W-:Y:S02]  /*16d0*/  VIADD R4, R3.reuse, 0x1d ;  /* 0x0000001d03047836 */ /* 0x042fe40000000000 */
        /* <DEDUP_REMOVED lines=8> */
[----:B------:R2:W-:Y:S01]  /*1760*/  STL [R1+0x4f24], R4 ;  /* 0x004f240401007387 */ /* 0x0005e20000100800 */
[----:B------:R-:W-:Y:S02]  /*1770*/  IMAD R22, R251, R22, R28 ;  /* 0x00000016fb167224 */ /* 0x000fe400078e021c */
[----:B------:R-:W-:Y:S02]  /*1780*/  IMAD.MOV.U32 R28, RZ, RZ, R24 ;  /* 0x000000ffff1c7224 */ /* 0x000fe400078e0018 */
[----:B------:R-:W-:-:S04]  /*1790*/  IMAD.HI.U32 R24, R249, R30, RZ ;  /* 0x0000001ef9187227 */ /* 0x000fc800078e00ff */
[C---:B-1----:R-:W-:Y:S02]  /*17a0*/  VIADD R2, R3.reuse, 0x1e ;  /* 0x0000001e03027836 */ /* 0x042fe40000000000 */
[----:B--2---:R-:W-:Y:S02]  /*17b0*/  VIADD R4, R3, 0x1f ;  /* 0x0000001f03047836 */ /* 0x004fe40000000000 */
[----:B------:R-:W-:Y:S01]  /*17c0*/  IMAD.MOV R23, RZ, RZ, -R23 ;  /* 0x000000ffff177224 */ /* 0x000fe200078e0a17 */
[----:B------:R-:W-:Y:S01]  /*17d0*/  IABS R32, R2 ;  /* 0x0000000200207213 */ /* 0x000fe20000000000 */
[----:B------:R1:W-:Y:S01]  /*17e0*/  STL [R1+0x4f20], R2 ;  /* 0x004f200201007387 */ /* 0x0003e20000100800 */
[----:B------:R-:W-:Y:S01]  /*17f0*/  IMAD.MOV R24, RZ, RZ, -R24 ;  /* 0x000000ffff187224 */ /* 0x000fe200078e0a18 */
[----:B------:R-:W-:Y:S01]  /*1800*/  IABS R27, R4 ;  /* 0x00000004001b7213 */ /* 0x000fe20000000000 */
[----:B------:R-:W-:Y:S01]  /*1810*/  IMAD R23, R251, R23, R26 ;  /* 0x00000017fb177224 */ /* 0x000fe200078e021a */
[----:B------:R-:W-:Y:S01]  /*1820*/  STL [R1+0x4f1c], R4 ;  /* 0x004f1c0401007387 */ /* 0x000fe20000100800 */
[----:B------:R-:W-:-:S04]  /*1830*/  IMAD.HI.U32 R26, R249, R32, RZ ;  /* 0x00000020f91a7227 */ /* 0x000fc800078e00ff */
[----:B------:R-:W-:Y:S02]  /*1840*/  IMAD R24, R251, R24, R30 ;  /* 0x00000018fb187224 */ /* 0x000fe400078e021e */
[----:B-1----:R-:W-:Y:S02]  /*1850*/  VIADD R2, R3, 0x20 ;  /* 0x0000002003027836 */ /* 0x002fe40000000000 */
[----:B------:R-:W-:-:S03]  /*1860*/  IMAD.HI.U32 R25, R249, R28, RZ ;  /* 0x0000001cf9197227 */ /* 0x000fc600078e00ff */
[----:B------:R1:W-:Y:S01]  /*1870*/  STL [R1+0x4f18], R2 ;  /* 0x004f180201007387 */ /* 0x0003e20000100800 */
[----:B------:R-:W-:Y:S01]  /*1880*/  IMAD.MOV.U32 R30, RZ, RZ, R27 ;  /* 0x000000ffff1e7224 */ /* 0x000fe200078e001b */
[----:B------:R-:W-:Y:S01]  /*1890*/  IABS R34, R2 ;  /* 0x0000000200227213 */ /* 0x000fe20000000000 */
[----:B------:R-:W-:Y:S02]  /*18a0*/  IMAD.MOV R26, RZ, RZ, -R26 ;  /* 0x000000ffff1a7224 */ /* 0x000fe400078e0a1a */
        /* <DEDUP_REMOVED lines=467> */
[C---:B-1----:R-:W-:Y:S02]  /*35e0*/  VIADD R4, R3.reuse, 0x6a ;  /* 0x0000006a03047836 */ /* 0x042fe40000000000 */
[----:B------:R-:W-:Y:S02]  /*35f0*/  IMAD.MOV.U32 R104, RZ, RZ, R100 ;  /* 0x000000ffff687224 */ /* 0x000fe400078e0064 */
[----:B------:R-:W-:Y:S01]  /*3600*/  IMAD.MOV R99, RZ, RZ, -R99 ;  /* 0x000000ffff637224 */ /* 0x000fe200078e0a63 */
[----:B------:R-:W-:Y:S01]  /*3610*/  STL [R1+0x4dec], R4 ;  /* 0x004dec0401007387 */ /* 0x000fe20000100800 */
[----:B--2---:R-:W-:Y:S01]  /*3620*/  VIADD R2, R3, 0x6b ;  /* 0x0000006b03027836 */ /* 0x004fe20000000000 */
[----:B------:R-:W-:Y:S01]  /*3630*/  IABS R108, R4 ;  /* 0x00000004006c7213 */ /* 0x000fe20000000000 */
[----:B------:R-:W-:-:S03]  /*3640*/  IMAD.HI.U32 R100, R249, R106, RZ ;  /* 0x0000006af9647227 */ /* 0x000fc600078e00ff */
[----:B------:R1:W-:Y:S01]  /*3650*/  STL [R1+0x4de8], R2 ;  /* 0x004de80201007387 */ /* 0x0003e20000100800 */
[----:B------:R-:W-:Y:S01]  /*3660*/  IMAD R99, R251, R99, R102 ;  /* 0x00000063fb637224 */ /* 0x000fe200078e0266 */
[----:B------:R-:W-:Y:S01]  /*3670*/  IABS R102, R2 ;  /* 0x0000000200667213 */ /* 0x000fe20000000000 */
[----:B------:R-:W-:Y:S02]  /*3680*/  IMAD.MOV R100, RZ, RZ, -R100 ;  /* 0x000000ffff647224 */ /* 0x000fe400078e0a64 */
[----:B------:R-:W-:-:S04]  /*3690*/  IMAD.HI.U32 R101, R249, R104, RZ ;  /* 0x00000068f9657227 */ /* 0x000fc800078e00ff */
[----:B------:R-:W-:Y:S02]  /*36a0*/  IMAD R100, R251, R100, R106 ;  /* 0x00000064fb647224 */ /* 0x000fe400078e026a */
[C---:B-1----:R-:W-:Y:S02]  /*36b0*/  VIADD R2, R3.reuse, 0x6c ;  /* 0x0000006c03027836 */ /* 0x042fe40000000000 */
[----:B------:R-:W-:Y:S02]  /*36c0*/  IMAD.MOV R101, RZ, RZ, -R101 ;  /* 0x000000ffff657224 */ /* 0x000fe400078e0a65 */
[----:B------:R-:W-:Y:S01]  /*36d0*/  IMAD.MOV.U32 R106, RZ, RZ, R102 ;  /* 0x000000ffff6a7224 */ /* 0x000fe200078e0066 */
[----:B------:R1:W-:Y:S01]  /*36e0*/  STL [R1+0x4de4], R2 ;  /* 0x004de40201007387 */ /* 0x0003e20000100800 */
[----:B------:R-:W-:Y:S01]  /*36f0*/  VIADD R4, R3, 0x6d ;  /* 0x0000006d03047836 */ /* 0x000fe20000000000 */
[----:B------:R-:W-:Y:S01]  /*3700*/  IABS R110, R2 ;  /* 0x00000002006e7213 */ /* 0x000fe20000000000 */
[----:B------:R-:W-:-:S03]  /*3710*/  IMAD.HI.U32 R102, R249, R108, RZ ;  /* 0x0000006cf9667227 */ /* 0x000fc600078e00ff */
[----:B------:R2:W-:Y:S01]  /*3720*/  STL [R1+0x4de0], R4 ;  /* 0x004de00401007387 */ /* 0x0005e20000100800 */
[----:B------:R-:W-:Y:S01]  /*3730*/  IMAD R101, R251, R101, R104 ;  /* 0x00000065fb657224 */ /* 0x000fe200078e0268 */
[----:B------:R-:W-:Y:S01]  /*3740*/  IABS R104, R4 ;  /* 0x0000000400687213 */ /* 0x000fe20000000000 */
[----:B------:R-:W-:Y:S02]  /*3750*/  IMAD.MOV R102, RZ, RZ, -R102 ;  /* 0x000000ffff667224 */ /* 0x000fe400078e0a66 */
[----:B-1----:R-:W-:Y:S02]  /*3760*/  VIADD R2, R3, 0x6e ;  /* 0x0000006e03027836 */ /* 0x002fe40000000000 */
[----:B------:R-:W-:Y:S02]  /*3770*/  IMAD R102, R251, R102, R108 ;  /* 0x00000066fb667224 */ /* 0x000fe400078e026c */
[----:B------:R-:W-:Y:S01]  /*3780*/  IMAD.MOV.U32 R108, RZ, RZ, R104 ;  /* 0x000000ffff6c7224 */ /* 0x000fe200078e0068 */
[----:B------:R1:W-:Y:S01]  /*3790*/  STL [R1+0x4ddc], R2 ;  /* 0x004ddc0201007387 */ /* 0x0003e20000100800 */
[----:B--2---:R-:W-:Y:S01]  /*37a0*/  VIADD R4, R3, 0x6f ;  /* 0x0000006f03047836 */ /* 0x004fe20000000000 */
[----:B------:R-:W-:Y:S01]  /*37b0*/  IABS R112, R2 ;  /* 0x0000000200707213 */ /* 0x000fe20000000000 */
[----:B------:R-:W-:-:S03]  /*37c0*/  IMAD.HI.U32 R104, R249, R110, RZ ;  /* 0x0000006ef9687227 */ /* 0x000fc600078e00ff */
[----:B------:R-:W-:Y:S01]  /*37d0*/  IABS R114, R4 ;  /* 0x0000000400727213 */ /* 0x000fe20000000000 */
[----:B------:R2:W-:Y:S01]  /*37e0*/  STL [R1+0x4dd8], R4 ;  /* 0x004dd80401007387 */ /* 0x0005e20000100800 */
[----:B------:R-:W-:-:S04]  /*37f0*/  IMAD.HI.U32 R103, R249, R106, RZ ;  /* 0x0000006af9677227 */ /* 0x000fc800078e00ff */
[----:B-1----:R-:W-:Y:S02]  /*3800*/  VIADD R2, R3, 0x70 ;  /* 0x0000007003027836 */ /* 0x002fe40000000000 */
[----:B------:R-:W-:Y:S02]  /*3810*/  IMAD.MOV R104, RZ, RZ, -R104 ;  /* 0x000000ffff687224 */ /* 0x000fe400078e0a68 */
[----:B------:R-:W-:Y:S01]  /*3820*/  IMAD.HI.U32 R107, R249, R114, RZ ;  /* 0x00000072f96b7227 */ /* 0x000fe200078e00ff */
[----:B------:R1:W-:Y:S01]  /*3830*/  STL [R1+0x4dd4], R2 ;  /* 0x004dd40201007387 */ /* 0x0003e20000100800 */
[----:B------:R-:W-:Y:S02]  /*3840*/  IABS R118, R2 ;  /* 0x0000000200767213 */ /* 0x000fe40000000000 */
[----:B------:R-:W-:Y:S02]  /*3850*/  IMAD.MOV R103, RZ, RZ, -R103 ;  /* 0x000000ffff677224 */ /* 0x000fe400078e0a67 */
[----:B--2---:R-:W-:-:S02]  /*3860*/  VIADD R4, R3, 0x72 ;  /* 0x0000007203047836 */ /* 0x004fc40000000000 */
[----:B------:R-:W-:Y:S02]  /*3870*/  IMAD R104, R251, R104, R110 ;  /* 0x00000068fb687224 */ /* 0x000fe400078e026e */
[----:B------:R-:W-:Y:S01]  /*3880*/  IMAD.MOV R107, RZ, RZ, -R107 ;  /* 0x000000ffff6b7224 */ /* 0x000fe200078e0a6b */
[----:B------:R-:W-:Y:S01]  /*3890*/  IABS R116, R4 ;  /* 0x0000000400747213 */ /* 0x000fe20000000000 */
[----:B-1----:R-:W-:Y:S02]  /*38a0*/  VIADD R2, R3, 0x71 ;  /* 0x0000007103027836 */ /* 0x002fe40000000000 */
[----:B------:R-:W-:Y:S02]  /*38b0*/  IMAD R103, R251, R103, R106 ;  /* 0x00000067fb677224 */ /* 0x000fe400078e026a */
[----:B------:R-:W-:Y:S01]  /*38c0*/  IMAD.HI.U32 R106, R249, R112, RZ ;  /* 0x00000070f96a7227 */ /* 0x000fe200078e00ff */
[----:B------:R1:W-:Y:S01]  /*38d0*/  STL [R1+0x4dd0], R2 ;  /* 0x004dd00201007387 */ /* 0x0003e20000100800 */
[----:B------:R-:W-:-:S02]  /*38e0*/  IABS R110, R2 ;  /* 0x00000002006e7213 */ /* 0x000fc40000000000 */
[----:B------:R-:W-:Y:S01]  /*38f0*/  IMAD R107, R251, R107, R114 ;  /* 0x0000006bfb6b7224 */ /* 0x000fe200078e0272 */
[----:B------:R2:W-:Y:S01]  /*3900*/  STL [R1+0x4dcc], R4 ;  /* 0x004dcc0401007387 */ /* 0x0005e20000100800 */
[----:B------:R-:W-:-:S04]  /*3910*/  IMAD.HI.U32 R105, R249, R108, RZ ;  /* 0x0000006cf9697227 */ /* 0x000fc800078e00ff */
[----:B------:R-:W-:Y:S02]  /*3920*/  IMAD.MOV R106, RZ, RZ, -R106 ;  /* 0x000000ffff6a7224 */ /* 0x000fe400078e0a6a */
[----:B-1----:R-:W-:Y:S02]  /*3930*/  VIADD R2, R3, 0x73 ;  /* 0x0000007303027836 */ /* 0x002fe40000000000 */
[----:B------:R-:W-:-:S03]  /*3940*/  IMAD.HI.U32 R109, R249, R110, RZ ;  /* 0x0000006ef96d7227 */ /* 0x000fc600078e00ff */
[----:B------:R-:W-:Y:S01]  /*3950*/  IABS R114, R2 ;  /* 0x0000000200727213 */ /* 0x000fe20000000000 */
[----:B--2---:R-:W-:Y:S01]  /*3960*/  VIADD R4, R3, 0x74 ;  /* 0x0000007403047836 */ /* 0x004fe20000000000 */
[----:B------:R1:W-:Y:S01]  /*3970*/  STL [R1+0x4dc8], R2 ;  /* 0x004dc80201007387 */ /* 0x0003e20000100800 */
[----:B------:R-:W-:-:S03]  /*3980*/  IMAD.HI.U32 R111, R249, R116, RZ ;  /* 0x00000074f96f7227 */ /* 0x000fc600078e00ff */
[----:B------:R-:W-:Y:S01]  /*3990*/  STL [R1+0x4dc4], R4 ;  /* 0x004dc40401007387 */ /* 0x000fe20000100800 */
[----:B------:R-:W-:Y:S02]  /*39a0*/  IMAD.MOV R105, RZ, RZ, -R105 ;  /* 0x000000ffff697224 */ /* 0x000fe400078e0a69 */
[----:B------:R-:W-:Y:S01]  /*39b0*/  IMAD R106, R251, R106, R112 ;  /* 0x0000006afb6a7224 */ /* 0x000fe200078e0270 */
[----:B------:R-:W-:Y:S01]  /*39c0*/  IABS R112, R4 ;  /* 0x0000000400707213 */ /* 0x000fe20000000000 */
[----:B------:R-:W-:Y:S02]  /*39d0*/  IMAD.MOV R109, RZ, RZ, -R109 ;  /* 0x000000ffff6d7224 */ /* 0x000fe400078e0a6d */
[----:B-1----:R-:W-:Y:S02]  /*39e0*/  VIADD R2, R3, 0x75 ;  /* 0x0000007503027836 */ /* 0x002fe40000000000 */
[----:B------:R-:W-:-:S03]  /*39f0*/  IMAD.HI.U32 R113, R249, R114, RZ ;  /* 0x00000072f9717227 */ /* 0x000fc600078e00ff */
[----:B------:R1:W-:Y:S01]  /*3a00*/  STL [R1+0x4dc0], R2 ;  /* 0x004dc00201007387 */ /* 0x0003e20000100800 */
[----:B------:R-:W-:Y:S01]  /*3a10*/  IMAD.MOV R111, RZ, RZ, -R111 ;  /* 0x000000ffff6f7224 */ /* 0x000fe200078e0a6f */
[----:B------:R-:W-:Y:S01]  /*3a20*/  IABS R117, R2 ;  /* 0x0000000200757213 */ /* 0x000fe20000000000 */
[C---:B------:R-:W-:Y:S02]  /*3a30*/  IMAD R105, R251.reuse, R105, R108 ;  /* 0x00000069fb697224 */ /* 0x040fe400078e026c */
[----:B------:R-:W-:Y:S02]  /*3a40*/  IMAD R109, R251, R109, R110 ;  /* 0x0000006dfb6d7224 */ /* 0x000fe400078e026e */
[----:B------:R-:W-:Y:S02]  /*3a50*/  IMAD.MOV R115, RZ, RZ, -R113 ;  /* 0x000000ffff737224 */ /* 0x000fe400078e0a71 */
[----:B------:R-:W-:-:S04]  /*3a60*/  IMAD.HI.U32 R108, R249, R118, RZ ;  /* 0x00000076f96c7227 */ /* 0x000fc800078e00ff */
[----:B-1----:R-:W-:Y:S02]  /*3a70*/  VIADD R2, R3, 0x76 ;  /* 0x0000007603027836 */ /* 0x002fe40000000000 */
[----:B------:R-:W-:Y:S02]  /*3a80*/  IMAD R110, R251, R111, R116 ;  /* 0x0000006ffb6e7224 */ /* 0x000fe400078e0274 */
[----:B------:R-:W-:Y:S01]  /*3a90*/  IMAD.HI.U32 R116, R249, R112, RZ ;  /* 0x00000070f9747227 */ /* 0x000fe200078e00ff */
[----:B------:R1:W-:Y:S03]  /*3aa0*/  STL [R1+0x4dbc], R2 ;  /* 0x004dbc0201007387 */ /* 0x0003e60000100800 */
[----:B------:R-:W-:Y:S02]  /*3ab0*/  IMAD.MOV.U32 R113, RZ, RZ, R117 ;  /* 0x000000ffff717224 */ /* 0x000fe400078e0075 */
[----:B------:R-:W-:Y:S01]  /*3ac0*/  IMAD R111, R251, R115, R114 ;  /* 0x00000073fb6f7224 */ /* 0x000fe200078e0272 */
[----:B------:R-:W-:Y:S01]  /*3ad0*/  IABS R114, R2 ;  /* 0x0000000200727213 */ /* 0x000fe20000000000 */
[----:B------:R-:W-:-:S02]  /*3ae0*/  IMAD.MOV R108, RZ, RZ, -R108 ;  /* 0x000000ffff6c7224 */ /* 0x000fc400078e0a6c */
[C---:B------:R-:W-:Y:S02]  /*3af0*/  VIADD R4, R3.reuse, 0x77 ;  /* 0x0000007703047836 */ /* 0x040fe40000000000 */
[----:B------:R-:W-:Y:S02]  /*3b00*/  IMAD.MOV R116, RZ, RZ, -R116 ;  /* 0x000000ffff747224 */ /* 0x000fe400078e0a74 */
[----:B-1----:R-:W-:Y:S01]  /*3b10*/  VIADD R2, R3, 0x78 ;  /* 0x0000007803027836 */ /* 0x002fe20000000000 */
[----:B------:R1:W-:Y:S01]  /*3b20*/  STL [R1+0x4db8], R4 ;  /* 0x004db80401007387 */ /* 0x0003e20000100800 */
[----:B------:R-:W-:Y:S01]  /*3b30*/  IMAD.HI.U32 R117, R249, R113, RZ ;  /* 0x00000071f9757227 */ /* 0x000fe200078e00ff */
[----:B------:R-:W-:Y:S02]  /*3b40*/  IABS R115, R4 ;  /* 0x0000000400737213 */ /* 0x000fe40000000000 */
[----:B------:R2:W-:Y:S01]  /*3b50*/  STL [R1+0x4db4], R2 ;  /* 0x004db40201007387 */ /* 0x0005e20000100800 */
[----:B------:R-:W-:-:S02]  /*3b60*/  IMAD R108, R251, R108, R118 ;  /* 0x0000006cfb6c7224 */ /* 0x000fc400078e0276 */
[----:B------:R-:W-:Y:S01]  /*3b70*/  IMAD R112, R251, R116, R112 ;  /* 0x00000074fb707224 */ /* 0x000fe200078e0270 */
[----:B------:R-:W-:Y:S01]  /*3b80*/  IABS R116, R2 ;  /* 0x0000000200747213 */ /* 0x000fe20000000000 */
[----:B------:R-:W-:-:S04]  /*3b90*/  IMAD.HI.U32 R118, R249, R114, RZ ;  /* 0x00000072f9767227 */ /* 0x000fc800078e00ff */
[----:B------:R-:W-:Y:S02]  /*3ba0*/  IMAD.MOV R117, RZ, RZ, -R117 ;  /* 0x000000ffff757224 */ /* 0x000fe400078e0a75 */
[C---:B-1----:R-:W-:Y:S02]  /*3bb0*/  VIADD R4, R3.reuse, 0x79 ;  /* 0x0000007903047836 */ /* 0x042fe40000000000 */
[----:B------:R-:W-:Y:S02]  /*3bc0*/  IMAD.MOV R118, RZ, RZ, -R118 ;  /* 0x000000ffff767224 */ /* 0x000fe400078e0a76 */
[----:B--2---:R-:W-:Y:S01]  /*3bd0*/  VIADD R2, R3, 0x7a ;  /* 0x0000007a03027836 */ /* 0x004fe20000000000 */
[----:B------:R-:W-:Y:S01]  /*3be0*/  STL [R1+0x4db0], R4 ;  /* 0x004db00401007387 */ /* 0x000fe20000100800 */
[----:B------:R-:W-:Y:S01]  /*3bf0*/  IMAD R113, R251, R117, R113 ;  /* 0x00000075fb717224 */ /* 0x000fe200078e0271 */
[----:B------:R-:W-:Y:S01]  /*3c00*/  IABS R117, R4 ;  /* 0x0000000400757213 */ /* 0x000fe20000000000 */
[----:B------:R-:W-:Y:S01]  /*3c10*/  IMAD.HI.U32 R119, R249, R116, RZ ;  /* 0x00000074f9777227 */ /* 0x000fe200078e00ff */
[----:B------:R1:W-:Y:S03]  /*3c20*/  STL [R1+0x4dac], R2 ;  /* 0x004dac0201007387 */ /* 0x0003e60000100800 */
[----:B------:R-:W-:Y:S01]  /*3c30*/  IMAD R114, R251, R118, R114 ;  /* 0x00000076fb727224 */ /* 0x000fe200078e0272 */
[----:B------:R-:W-:Y:S01]  /*3c40*/  IABS R118, R2 ;  /* 0x0000000200767213 */ /* 0x000fe20000000000 */
[----:B------:R-:W-:-:S02]  /*3c50*/  IMAD.MOV R119, RZ, RZ, -R119 ;  /* 0x000000ffff777224 */ /* 0x000fc400078e0a77 */
[----:B------:R-:W-:-:S04]  /*3c60*/  IMAD.HI.U32 R120, R249, R115, RZ ;  /* 0x00000073f9787227 */ /* 0x000fc800078e00ff */
[----:B-1----:R-:W-:Y:S02]  /*3c70*/  VIADD R2, R3, 0x7b ;  /* 0x0000007b03027836 */ /* 0x002fe40000000000 */
[----:B------:R-:W-:-:S03]  /*3c80*/  IMAD.HI.U32 R121, R249, R117, RZ ;  /* 0x00000075f9797227 */ /* 0x000fc600078e00ff */
[----:B------:R1:W-:Y:S01]  /*3c90*/  STL [R1+0x4da8], R2 ;  /* 0x004da80201007387 */ /* 0x0003e20000100800 */
[----:B------:R-:W-:Y:S01]  /*3ca0*/  IMAD R116, R251, R119, R116 ;  /* 0x00000077fb747224 */ /* 0x000fe200078e0274 */
[----:B------:R-:W-:Y:S01]  /*3cb0*/  IABS R119, R2 ;  /* 0x0000000200777213 */ /* 0x000fe20000000000 */
[----:B------:R-:W-:Y:S02]  /*3cc0*/  IMAD.MOV R120, RZ, RZ, -R120 ;  /* 0x000000ffff787224 */ /* 0x000fe400078e0a78 */
[----:B------:R-:W-:Y:S02]  /*3cd0*/  VIADD R4, R3, 0x7c ;  /* 0x0000007c03047836 */ /* 0x000fe40000000000 */
[----:B------:R-:W-:Y:S02]  /*3ce0*/  IMAD.MOV R121, RZ, RZ, -R121 ;  /* 0x000000ffff797224 */ /* 0x000fe400078e0a79 */
[----:B------:R-:W-:Y:S01]  /*3cf0*/  IMAD.HI.U32 R122, R249, R118, RZ ;  /* 0x00000076f97a7227 */ /* 0x000fe200078e00ff */
[----:B------:R2:W-:Y:S03]  /*3d00*/  STL [R1+0x4da4], R4 ;  /* 0x004da40401007387 */ /* 0x0005e60000100800 */
[----:B-1----:R-:W-:-:S02]  /*3d10*/  VIADD R2, R3, 0x7d ;  /* 0x0000007d03027836 */ /* 0x002fc40000000000 */
[C---:B------:R-:W-:Y:S01]  /*3d20*/  IMAD R115, R251.reuse, R120, R115 ;  /* 0x00000078fb737224 */ /* 0x040fe200078e0273 */
[----:B------:R-:W-:Y:S01]  /*3d30*/  IABS R120, R4 ;  /* 0x0000000400787213 */ /* 0x000fe20000000000 */
[----:B------:R-:W-:Y:S01]  /*3d40*/  IMAD R117, R251, R121, R117 ;  /* 0x00000079fb757224 */ /* 0x000fe200078e0275 */
[----:B------:R-:W-:Y:S01]  /*3d50*/  IABS R121, R2 ;  /* 0x0000000200797213 */ /* 0x000fe20000000000 */
[----:B------:R-:W-:Y:S01]  /*3d60*/  IMAD.HI.U32 R123, R249, R119, RZ ;  /* 0x00000077f97b7227 */ /* 0x000fe200078e00ff */
[----:B------:R1:W-:Y:S03]  /*3d70*/  STL [R1+0x4da0], R2 ;  /* 0x004da00201007387 */ /* 0x0003e60000100800 */
[----:B------:R-:W-:Y:S02]  /*3d80*/  IMAD.MOV R122, RZ, RZ, -R122 ;  /* 0x000000ffff7a7224 */ /* 0x000fe400078e0a7a */
[----:B--2---:R-:W-:-:S02]  /*3d90*/  VIADD R4, R3, 0x7e ;  /* 0x0000007e03047836 */ /* 0x004fc40000000000 */
[----:B------:R-:W-:Y:S02]  /*3da0*/  IMAD.MOV R123, RZ, RZ, -R123 ;  /* 0x000000ffff7b7224 */ /* 0x000fe400078e0a7b */
[----:B------:R-:W-:Y:S01]  /*3db0*/  IMAD R118, R251, R122, R118 ;  /* 0x0000007afb767224 */ /* 0x000fe200078e0276 */
[----:B------:R-:W-:Y:S01]  /*3dc0*/  IABS R122, R4 ;  /* 0x00000004007a7213 */ /* 0x000fe20000000000 */
[----:B-1----:R-:W-:Y:S01]  /*3dd0*/  VIADD R2, R3, 0x7f ;  /* 0x0000007f03027836 */ /* 0x002fe20000000000 */
[----:B------:R-:W-:Y:S01]  /*3de0*/  STL [R1+0x4d9c], R4 ;  /* 0x004d9c0401007387 */ /* 0x000fe20000100800 */
[----:B------:R-:W-:-:S03]  /*3df0*/  IMAD.HI.U32 R124, R249, R121, RZ ;  /* 0x00000079f97c7227 */ /* 0x000fc600078e00ff */
[----:B------:R1:W-:Y:S01]  /*3e00*/  STL [R1+0x4d98], R2 ;  /* 0x004d980201007387 */ /* 0x0003e20000100800 */
[----:B------:R-:W-:Y:S01]  /*3e10*/  IMAD R119, R251, R123, R119 ;  /* 0x0000007bfb777224 */ /* 0x000fe200078e0277 */
[----:B------:R-:W-:Y:S01]  /*3e20*/  IABS R123, R2 ;  /* 0x00000002007b7213 */ /* 0x000fe20000000000 */
[----:B------:R-:W-:Y:S02]  /*3e30*/  IMAD.MOV R124, RZ, RZ, -R124 ;  /* 0x000000ffff7c7224 */ /* 0x000fe400078e0a7c */
[----:B------:R-:W-:-:S04]  /*3e40*/  IMAD.HI.U32 R125, R249, R120, RZ ;  /* 0x00000078f97d7227 */ /* 0x000fc800078e00ff */
[----:B------:R-:W-:-:S04]  /*3e50*/  IMAD.HI.U32 R126, R249, R122, RZ ;  /* 0x0000007af97e7227 */ /* 0x000fc800078e00ff */
[----:B-1----:R-:W-:Y:S02]  /*3e60*/  VIADD R2, R3, 0x80 ;  /* 0x0000008003027836 */ /* 0x002fe40000000000 */
[----:B------:R-:W-:Y:S02]  /*3e70*/  IMAD R121, R251, R124, R121 ;  /* 0x0000007cfb797224 */ /* 0x000fe400078e0279 */
[----:B------:R-:W-:Y:S01]  /*3e80*/  IMAD.MOV R125, RZ, RZ, -R125 ;  /* 0x000000ffff7d7224 */ /* 0x000fe200078e0a7d */
[----:B------:R1:W-:Y:S01]  /*3e90*/  STL [R1+0x4d94], R2 ;  /* 0x004d940201007387 */ /* 0x0003e20000100800 */
[----:B------:R-:W-:Y:S01]  /*3ea0*/  IABS R124, R2 ;  /* 0x00000002007c7213 */ /* 0x000fe20000000000 */
        /* <DEDUP_REMOVED lines=629> */
[----:B------:R-:W-:Y:S01]  /*6600*/  VIADD R4, R3, 0xea ;  /* 0x000000ea03047836 */ /* 0x000fe20000000000 */
[----:B------:R-:W-:Y:S01]  /*6610*/  IABS R229, R2 ;  /* 0x0000000200e57213 */ /* 0x000fe20000000000 */
[----:B------:R-:W-:Y:S02]  /*6620*/  IMAD.MOV R231, RZ, RZ, -R231 ;  /* 0x000000ffffe77224 */ /* 0x000fe400078e0ae7 */
[----:B------:R-:W-:Y:S01]  /*6630*/  IMAD.HI.U32 R232, R249, R228, RZ ;  /* 0x000000e4f9e87227 */ /* 0x000fe200078e00ff */
[----:B------:R2:W-:Y:S03]  /*6640*/  STL [R1+0x5058], R4 ;  /* 0x0050580401007387 */ /* 0x0005e60000100800 */
[----:B------:R-:W-:Y:S01]  /*6650*/  IMAD R225, R251, R230, R225 ;  /* 0x000000e6fbe17224 */ /* 0x000fe200078e02e1 */
[----:B------:R-:W-:Y:S01]  /*6660*/  IABS R230, R4 ;  /* 0x0000000400e67213 */ /* 0x000fe20000000000 */
[----:B-1----:R-:W-:-:S02]  /*6670*/  VIADD R2, R3, 0xeb ;  /* 0x000000eb03027836 */ /* 0x002fc40000000000 */
[----:B------:R-:W-:Y:S02]  /*6680*/  IMAD R227, R251, R231, R227 ;  /* 0x000000e7fbe37224 */ /* 0x000fe400078e02e3 */
[----:B------:R-:W-:Y:S01]  /*6690*/  IMAD.HI.U32 R233, R249, R229, RZ ;  /* 0x000000e5f9e97227 */ /* 0x000fe200078e00ff */
[----:B------:R-:W-:Y:S01]  /*66a0*/  IABS R231, R2 ;  /* 0x0000000200e77213 */ /* 0x000fe20000000000 */
[----:B------:R1:W-:Y:S02]  /*66b0*/  STL [R1+0x505c], R2 ;  /* 0x00505c0201007387 */ /* 0x0003e40000100800 */
[----:B------:R-:W-:Y:S02]  /*66c0*/  IMAD.MOV R232, RZ, RZ, -R232 ;  /* 0x000000ffffe87224 */ /* 0x000fe400078e0ae8 */
[----:B--2---:R-:W-:Y:S02]  /*66d0*/  VIADD R4, R3, 0xec ;  /* 0x000000ec03047836 */ /* 0x004fe40000000000 */
[----:B------:R-:W-:-:S02]  /*66e0*/  IMAD.MOV R233, RZ, RZ, -R233 ;  /* 0x000000ffffe97224 */ /* 0x000fc400078e0ae9 */
[----:B------:R-:W-:Y:S01]  /*66f0*/  IMAD.HI.U32 R235, R249, R230, RZ ;  /* 0x000000e6f9eb7227 */ /* 0x000fe200078e00ff */
[----:B------:R2:W-:Y:S03]  /*6700*/  STL [R1+0x5064], R4 ;  /* 0x0050640401007387 */ /* 0x0005e60000100800 */
[----:B-1----:R-:W-:Y:S02]  /*6710*/  VIADD R2, R3, 0xed ;  /* 0x000000ed03027836 */ /* 0x002fe40000000000 */
[----:B------:R-:W-:Y:S01]  /*6720*/  IMAD R228, R251, R232, R228 ;  /* 0x000000e8fbe47224 */ /* 0x000fe200078e02e4 */
[----:B------:R-:W-:Y:S01]  /*6730*/  IABS R232, R4 ;  /* 0x0000000400e87213 */ /* 0x000fe20000000000 */
[----:B------:R-:W-:Y:S01]  /*6740*/  IMAD.HI.U32 R234, R249, R231, RZ ;  /* 0x000000e7f9ea7227 */ /* 0x000fe200078e00ff */
[----:B------:R1:W-:Y:S03]  /*6750*/  STL [R1+0x5074], R2 ;  /* 0x0050740201007387 */ /* 0x0003e60000100800 */
[----:B------:R-:W-:Y:S01]  /*6760*/  IMAD R229, R251, R233, R229 ;  /* 0x000000e9fbe57224 */ /* 0x000fe200078e02e5 */
[----:B------:R-:W-:Y:S01]  /*6770*/  IABS R233, R2 ;  /* 0x0000000200e97213 */ /* 0x000fe20000000000 */
[----:B------:R-:W-:-:S02]  /*6780*/  IMAD.MOV R235, RZ, RZ, -R235 ;  /* 0x000000ffffeb7224 */ /* 0x000fc400078e0aeb */
[C---:B--2---:R-:W-:Y:S02]  /*6790*/  VIADD R4, R3.reuse, 0xef ;  /* 0x000000ef03047836 */ /* 0x044fe40000000000 */
[----:B------:R-:W-:Y:S02]  /*67a0*/  IMAD.MOV R234, RZ, RZ, -R234 ;  /* 0x000000ffffea7224 */ /* 0x000fe400078e0aea */
[----:B-1----:R-:W-:Y:S02]  /*67b0*/  VIADD R2, R3, 0xee ;  /* 0x000000ee03027836 */ /* 0x002fe40000000000 */
[----:B------:R-:W-:-:S03]  /*67c0*/  IMAD.HI.U32 R236, R249, R232, RZ ;  /* 0x000000e8f9ec7227 */ /* 0x000fc600078e00ff */
[----:B------:R1:W-:Y:S01]  /*67d0*/  STL [R1+0x5078], R2 ;  /* 0x0050780201007387 */ /* 0x0003e20000100800 */
[C---:B------:R-:W-:Y:S01]  /*67e0*/  IMAD R230, R251.reuse, R235, R230 ;  /* 0x000000ebfbe67224 */ /* 0x040fe200078e02e6 */
[----:B------:R-:W-:Y:S01]  /*67f0*/  IABS R235, R4 ;  /* 0x0000000400eb7213 */ /* 0x000fe20000000000 */
[----:B------:R-:W-:Y:S01]  /*6800*/  IMAD R231, R251, R234, R231 ;  /* 0x000000eafbe77224 */ /* 0x000fe200078e02e7 */
[----:B------:R-:W-:Y:S01]  /*6810*/  IABS R234, R2 ;  /* 0x0000000200ea7213 */ /* 0x000fe20000000000 */
[----:B------:R-:W-:Y:S01]  /*6820*/  IMAD.MOV R236, RZ, RZ, -R236 ;  /* 0x000000ffffec7224 */ /* 0x000fe200078e0aec */
[----:B------:R2:W-:Y:S01]  /*6830*/  STL [R1+0x5080], R4 ;  /* 0x0050800401007387 */ /* 0x0005e20000100800 */
[----:B------:R-:W-:-:S04]  /*6840*/  IMAD.HI.U32 R237, R249, R233, RZ ;  /* 0x000000e9f9ed7227 */ /* 0x000fc800078e00ff */
[----:B-1----:R-:W-:Y:S02]  /*6850*/  VIADD R2, R3, 0xf0 ;  /* 0x000000f003027836 */ /* 0x002fe40000000000 */
[----:B------:R-:W-:-:S03]  /*6860*/  IMAD.HI.U32 R239, R249, R235, RZ ;  /* 0x000000ebf9ef7227 */ /* 0x000fc600078e00ff */
[----:B------:R1:W-:Y:S01]  /*6870*/  STL [R1+0x5088], R2 ;  /* 0x0050880201007387 */ /* 0x0003e20000100800 */
[----:B------:R-:W-:Y:S01]  /*6880*/  IMAD R232, R251, R236, R232 ;  /* 0x000000ecfbe87224 */ /* 0x000fe200078e02e8 */
[----:B------:R-:W-:Y:S01]  /*6890*/  IABS R236, R2 ;  /* 0x0000000200ec7213 */ /* 0x000fe20000000000 */
[----:B------:R-:W-:Y:S02]  /*68a0*/  IMAD.MOV R237, RZ, RZ, -R237 ;  /* 0x000000ffffed7224 */ /* 0x000fe400078e0aed */
[----:B--2---:R-:W-:Y:S02]  /*68b0*/  VIADD R4, R3, 0xf1 ;  /* 0x000000f103047836 */ /* 0x004fe40000000000 */
[----:B------:R-:W-:-:S03]  /*68c0*/  IMAD.HI.U32 R240, R249, R234, RZ ;  /* 0x000000eaf9f07227 */ /* 0x000fc600078e00ff */
[----:B------:R-:W-:Y:S01]  /*68d0*/  STL [R1+0x5084], R4 ;  /* 0x0050840401007387 */ /* 0x000fe20000100800 */
[----:B-1----:R-:W-:Y:S02]  /*68e0*/  VIADD R2, R3, 0xf2 ;  /* 0x000000f203027836 */ /* 0x002fe40000000000 */
[----:B------:R-:W-:Y:S02]  /*68f0*/  IMAD.MOV R239, RZ, RZ, -R239 ;  /* 0x000000ffffef7224 */ /* 0x000fe400078e0aef */
[----:B------:R-:W-:Y:S01]  /*6900*/  IMAD R233, R251, R237, R233 ;  /* 0x000000edfbe97224 */ /* 0x000fe200078e02e9 */
[----:B------:R-:W-:Y:S01]  /*6910*/  IABS R237, R4 ;  /* 0x0000000400ed7213 */ /* 0x000fe20000000000 */
[----:B------:R-:W-:Y:S01]  /*6920*/  IMAD.MOV R240, RZ, RZ, -R240 ;  /* 0x000000fffff07224 */ /* 0x000fe200078e0af0 */
[----:B------:R1:W-:Y:S01]  /*6930*/  STL [R1+0x507c], R2 ;  /* 0x00507c0201007387 */ /* 0x0003e20000100800 */
[----:B------:R-:W-:Y:S01]  /*6940*/  IMAD.HI.U32 R238, R249, R236, RZ ;  /* 0x000000ecf9ee7227 */ /* 0x000fe200078e00ff */
[----:B------:R-:W-:-:S03]  /*6950*/  IABS R241, R2 ;  /* 0x0000000200f17213 */ /* 0x000fc60000000000 */
[C---:B------:R-:W-:Y:S02]  /*6960*/  IMAD R235, R251.reuse, R239, R235 ;  /* 0x000000effbeb7224 */ /* 0x040fe400078e02eb */
[----:B------:R-:W-:Y:S02]  /*6970*/  IMAD R234, R251, R240, R234 ;  /* 0x000000f0fbea7224 */ /* 0x000fe400078e02ea */
[----:B------:R-:W-:Y:S01]  /*6980*/  IMAD.MOV R238, RZ, RZ, -R238 ;  /* 0x000000ffffee7224 */ /* 0x000fe200078e0aee */
[----:B------:R-:W-:Y:S01]  /*6990*/  STL [R1+0x5130], R235 ;  /* 0x005130eb01007387 */ /* 0x000fe20000100800 */
[C---:B-1----:R-:W-:Y:S02]  /*69a0*/  VIADD R2, R3.reuse, 0xf3 ;  /* 0x000000f303027836 */ /* 0x042fe40000000000 */
[----:B------:R-:W-:Y:S02]  /*69b0*/  VIADD R4, R3, 0xf4 ;  /* 0x000000f403047836 */ /* 0x000fe40000000000 */
[----:B------:R-:W-:Y:S01]  /*69c0*/  IMAD.HI.U32 R240, R249, R237, RZ ;  /* 0x000000edf9f07227 */ /* 0x000fe200078e00ff */
[----:B------:R1:W-:Y:S01]  /*69d0*/  STL [R1+0x5070], R2 ;  /* 0x0050700201007387 */ /* 0x0003e20000100800 */
[----:B------:R-:W-:-:S02]  /*69e0*/  IABS R239, R2 ;  /* 0x0000000200ef7213 */ /* 0x000fc40000000000 */
[----:B------:R-:W-:Y:S01]  /*69f0*/  IMAD R236, R251, R238, R236 ;  /* 0x000000eefbec7224 */ /* 0x000fe200078e02ec */
[----:B------:R-:W-:Y:S01]  /*6a00*/  IABS R243, R4 ;  /* 0x0000000400f37213 */ /* 0x000fe20000000000 */
[----:B------:R-:W-:Y:S01]  /*6a10*/  IMAD.HI.U32 R238, R249, R241, RZ ;  /* 0x000000f1f9ee7227 */ /* 0x000fe200078e00ff */
[----:B------:R2:W-:Y:S03]  /*6a20*/  STL [R1+0x506c], R4 ;  /* 0x00506c0401007387 */ /* 0x0005e60000100800 */
[----:B------:R-:W-:Y:S02]  /*6a30*/  IMAD.MOV R240, RZ, RZ, -R240 ;  /* 0x000000fffff07224 */ /* 0x000fe400078e0af0 */
[----:B-1----:R-:W-:Y:S02]  /*6a40*/  VIADD R2, R3, 0xf5 ;  /* 0x000000f503027836 */ /* 0x002fe40000000000 */
[----:B------:R-:W-:-:S02]  /*6a50*/  IMAD.MOV R238, RZ, RZ, -R238 ;  /* 0x000000ffffee7224 */ /* 0x000fc400078e0aee */
[----:B------:R-:W-:Y:S01]  /*6a60*/  IMAD R237, R251, R240, R237 ;  /* 0x000000f0fbed7224 */ /* 0x000fe200078e02ed */
[----:B------:R-:W-:Y:S01]  /*6a70*/  IABS R242, R2 ;  /* 0x0000000200f27213 */ /* 0x000fe20000000000 */
[----:B------:R1:W-:Y:S01]  /*6a80*/  STL [R1+0x5068], R2 ;  /* 0x0050680201007387 */ /* 0x0003e20000100800 */
[----:B------:R-:W-:Y:S02]  /*6a90*/  IMAD.MOV.U32 R240, RZ, RZ, R243 ;  /* 0x000000fffff07224 */ /* 0x000fe400078e00f3 */
[----:B------:R-:W-:Y:S01]  /*6aa0*/  IMAD.HI.U32 R244, R249, R239, RZ ;  /* 0x000000eff9f47227 */ /* 0x000fe200078e00ff */
[----:B--2---:R-:W2:Y:S03]  /*6ab0*/  S2R R4, SR_TID.X ;  /* 0x0000000000047919 */ /* 0x004ea60000002100 */
[----:B------:R-:W-:Y:S02]  /*6ac0*/  IMAD R238, R251, R238, R241 ;  /* 0x000000eefbee7224 */ /* 0x000fe400078e02f1 */
[----:B------:R-:W-:-:S02]  /*6ad0*/  IMAD.MOV.U32 R241, RZ, RZ, R242 ;  /* 0x000000fffff17224 */ /* 0x000fc400078e00f2 */
[----:B-1----:R-:W-:Y:S02]  /*6ae0*/  VIADD R2, R3, 0xf6 ;  /* 0x000000f603027836 */ /* 0x002fe40000000000 */
[----:B------:R-:W-:-:S03]  /*6af0*/  IMAD.HI.U32 R243, R249, R240, RZ ;  /* 0x000000f0f9f37227 */ /* 0x000fc600078e00ff */
[----:B------:R1:W-:Y:S01]  /*6b00*/  STL [R1+0x5060], R2 ;  /* 0x0050600201007387 */ /* 0x0003e20000100800 */
[----:B------:R-:W-:Y:S01]  /*6b10*/  IMAD.MOV R242, RZ, RZ, -R244 ;  /* 0x000000fffff27224 */ /* 0x000fe200078e0af4 */
[----:B------:R-:W-:Y:S01]  /*6b20*/  IABS R244, R2 ;  /* 0x0000000200f47213 */ /* 0x000fe20000000000 */
[----:B------:R-:W-:Y:S02]  /*6b30*/  IMAD.MOV R245, RZ, RZ, -R243 ;  /* 0x000000fffff57224 */ /* 0x000fe400078e0af3 */
[----:B------:R-:W-:-:S04]  /*6b40*/  IMAD.HI.U32 R246, R249, R241, RZ ;  /* 0x000000f1f9f67227 */ /* 0x000fc800078e00ff */
[----:B------:R-:W-:Y:S02]  /*6b50*/  IMAD R239, R251, R242, R239 ;  /* 0x000000f2fbef7224 */ /* 0x000fe400078e02ef */
[----:B-1----:R-:W-:Y:S02]  /*6b60*/  VIADD R2, R3, 0xf7 ;  /* 0x000000f703027836 */ /* 0x002fe40000000000 */
[----:B------:R-:W-:Y:S02]  /*6b70*/  IMAD.MOV.U32 R242, RZ, RZ, R244 ;  /* 0x000000fffff27224 */ /* 0x000fe400078e00f4 */
[----:B------:R-:W-:Y:S01]  /*6b80*/  IMAD R240, R251, R245, R240 ;  /* 0x000000f5fbf07224 */ /* 0x000fe200078e02f0 */
[----:B------:R-:W-:Y:S01]  /*6b90*/  IABS R245, R2 ;  /* 0x0000000200f57213 */ /* 0x000fe20000000000 */
[----:B------:R-:W-:Y:S01]  /*6ba0*/  IMAD.MOV R243, RZ, RZ, -R246 ;  /* 0x000000fffff37224 */ /* 0x000fe200078e0af6 */
[----:B------:R1:W-:Y:S01]  /*6bb0*/  STL [R1+0x5054], R2 ;  /* 0x0050540201007387 */ /* 0x0003e20000100800 */
[----:B------:R-:W-:-:S02]  /*6bc0*/  VIADD R6, R3, 0xf9 ;  /* 0x000000f903067836 */ /* 0x000fc40000000000 */
[----:B------:R-:W-:Y:S02]  /*6bd0*/  VIADD R5, R3, 0xf8 ;  /* 0x000000f803057836 */ /* 0x000fe40000000000 */
[----:B------:R-:W-:-:S03]  /*6be0*/  IMAD.HI.U32 R246, R249, R242, RZ ;  /* 0x000000f2f9f67227 */ /* 0x000fc600078e00ff */
[----:B------:R-:W-:Y:S01]  /*6bf0*/  IABS R244, R5 ;  /* 0x0000000500f47213 */ /* 0x000fe20000000000 */
[----:B------:R-:W-:Y:S01]  /*6c00*/  IMAD R241, R251, R243, R241 ;  /* 0x000000f3fbf17224 */ /* 0x000fe200078e02f1 */
[----:B------:R3:W-:Y:S01]  /*6c10*/  STL [R1+0x5050], R5 ;  /* 0x0050500501007387 */ /* 0x0007e20000100800 */
[----:B-1----:R-:W-:Y:S01]  /*6c20*/  IMAD.MOV.U32 R2, RZ, RZ, R247 ;  /* 0x000000ffff027224 */ /* 0x002fe200078e00f7 */
[----:B------:R-:W-:Y:S01]  /*6c30*/  IABS R247, R6 ;  /* 0x0000000600f77213 */ /* 0x000fe20000000000 */
[----:B------:R-:W-:Y:S01]  /*6c40*/  IMAD.MOV.U32 R243, RZ, RZ, R245 ;  /* 0x000000fffff37224 */ /* 0x000fe200078e00f5 */
[----:B------:R1:W-:Y:S01]  /*6c50*/  STL [R1+0x5048], R6 ;  /* 0x0050480601007387 */ /* 0x0003e20000100800 */
[----:B------:R-:W-:Y:S02]  /*6c60*/  IMAD.MOV R245, RZ, RZ, -R246 ;  /* 0x000000fffff57224 */ /* 0x000fe400078e0af6 */
[----:B------:R-:W-:-:S04]  /*6c70*/  IMAD.HI.U32 R250, R249, R243, RZ ;  /* 0x000000f3f9fa7227 */ /* 0x000fc800078e00ff */
[----:B------:R-:W-:Y:S02]  /*6c80*/  IMAD R242, R251, R245, R242 ;  /* 0x000000f5fbf27224 */ /* 0x000fe400078e02f2 */
[----:B------:R-:W-:Y:S02]  /*6c90*/  IMAD.MOV.U32 R245, RZ, RZ, R247 ;  /* 0x000000fffff57224 */ /* 0x000fe400078e00f7 */
[----:B------:R-:W-:-:S04]  /*6ca0*/  IMAD.HI.U32 R247, R249, R244, RZ ;  /* 0x000000f4f9f77227 */ /* 0x000fc800078e00ff */
[----:B------:R-:W-:Y:S02]  /*6cb0*/  IMAD.MOV R248, RZ, RZ, -R247 ;  /* 0x000000fffff87224 */ /* 0x000fe400078e0af7 */
[C---:B---3--:R-:W-:Y:S02]  /*6cc0*/  VIADD R5, R3.reuse, 0xfa ;  /* 0x000000fa03057836 */ /* 0x048fe40000000000 */
[----:B-1----:R-:W-:Y:S02]  /*6cd0*/  VIADD R6, R3, 0xfb ;  /* 0x000000fb03067836 */ /* 0x002fe40000000000 */
[C---:B------:R-:W-:Y:S01]  /*6ce0*/  IMAD R244, R251.reuse, R248, R244 ;  /* 0x000000f8fbf47224 */ /* 0x040fe200078e02f4 */
[----:B------:R1:W-:Y:S01]  /*6cf0*/  STL [R1+0x5044], R5 ;  /* 0x0050440501007387 */ /* 0x0003e20000100800 */
[----:B------:R-:W-:Y:S01]  /*6d00*/  IABS R246, R5 ;  /* 0x0000000500f67213 */ /* 0x000fe20000000000 */
[----:B------:R-:W-:Y:S01]  /*6d10*/  IMAD.MOV R250, RZ, RZ, -R250 ;  /* 0x000000fffffa7224 */ /* 0x000fe200078e0afa */
[----:B--2---:R-:W-:Y:S01]  /*6d20*/  LOP3.LUT R4, R4, 0x3f, RZ, 0xc0, !PT ;  /* 0x0000003f04047812 */ /* 0x004fe200078ec0ff */
[----:B------:R-:W-:Y:S01]  /*6d30*/  STL [R1+0x503c], R6 ;  /* 0x00503c0601007387 */ /* 0x000fe20000100800 */
[----:B------:R-:W-:Y:S01]  /*6d40*/  IABS R247, R6 ;  /* 0x0000000600f77213 */ /* 0x000fe20000000000 */
[----:B------:R-:W-:-:S02]  /*6d50*/  IMAD R243, R251, R250, R243 ;  /* 0x000000fafbf37224 */ /* 0x000fc400078e02f3 */
[----:B------:R-:W2:Y:S01]  /*6d60*/  LDL.LU R8, [R1] ;  /* 0x0000000001087983 */ /* 0x000ea20000300800 */
[----:B------:R-:W-:-:S03]  /*6d70*/  IMAD.HI.U32 R250, R249, R246, RZ ;  /* 0x000000f6f9fa7227 */ /* 0x000fc600078e00ff */
[----:B------:R3:W-:Y:S01]  /*6d80*/  STL [R1+0x512c], R244 ;  /* 0x00512cf401007387 */ /* 0x0007e20000100800 */
[----:B-1----:R-:W-:-:S04]  /*6d90*/  IMAD.HI.U32 R5, R249, R245, RZ ;  /* 0x000000f5f9057227 */ /* 0x002fc800078e00ff */
[----:B------:R-:W-:Y:S01]  /*6da0*/  IMAD.MOV R5, RZ, RZ, -R5 ;  /* 0x000000ffff057224 */ /* 0x000fe200078e0a05 */
[----:B---3--:R-:W3:Y:S03]  /*6db0*/  LDL.LU R244, [R1+0x4] ;  /* 0x0000040001f47983 */ /* 0x008ee60000300800 */
[----:B------:R-:W-:Y:S02]  /*6dc0*/  IMAD R245, R251, R5, R245 ;  /* 0x00000005fbf57224 */ /* 0x000fe400078e02f5 */
[----:B------:R-:W-:Y:S02]  /*6dd0*/  VIADD R5, R3, 0xfc ;  /* 0x000000fc03057836 */ /* 0x000fe40000000000 */
[----:B------:R-:W-:Y:S02]  /*6de0*/  IMAD.MOV R248, RZ, RZ, -R250 ;  /* 0x000000fffff87224 */ /* 0x000fe400078e0afa */
[----:B------:R-:W-:-:S02]  /*6df0*/  IMAD R235, R2, 0x200, R4 ;  /* 0x0000020002eb7824 */ /* 0x000fc400078e0204 */
[----:B------:R-:W-:Y:S01]  /*6e00*/  IMAD.HI.U32 R4, R249, R247, RZ ;  /* 0x000000f7f9047227 */ /* 0x000fe200078e00ff */
[----:B------:R1:W-:Y:S03]  /*6e10*/  STL [R1+0x5034], R5 ;  /* 0x0050340501007387 */ /* 0x0003e60000100800 */
[----:B------:R-:W-:Y:S01]  /*6e20*/  VIADD R2, R3, 0xfd ;  /* 0x000000fd03027836 */ /* 0x000fe20000000000 */
[----:B------:R-:W-:Y:S01]  /*6e30*/  STL [R1+0x3444], R235 ;  /* 0x003444eb01007387 */ /* 0x000fe20000100800 */
[----:B------:R-:W-:Y:S01]  /*6e40*/  IMAD R246, R251, R248, R246 ;  /* 0x000000f8fbf67224 */ /* 0x000fe200078e02f6 */
[----:B------:R-:W-:Y:S01]  /*6e50*/  IABS R248, R5 ;  /* 0x0000000500f87213 */ /* 0x000fe20000000000 */
[----:B------:R-:W-:Y:S01]  /*6e60*/  VIADD R3, R3, 0xfe ;  /* 0x000000fe03037836 */ /* 0x000fe20000000000 */
[----:B------:R4:W-:Y:S01]  /*6e70*/  STL [R1+0x5030], R2 ;  /* 0x0050300201007387 */ /* 0x0009e20000100800 */
[----:B------:R-:W-:-:S03]  /*6e80*/  IMAD.MOV R4, RZ, RZ, -R4 ;  /* 0x000000ffff047224 */ /* 0x000fc600078e0a04 */
[----:B------:R-:W2:Y:S01]  /*6e90*/  LDL.LU R14, [R1+0x30] ;  /* 0x00003000010e7983 */ /* 0x000ea20000300800 */
[----:B------:R-:W-:Y:S02]  /*6ea0*/  IMAD R247, R251, R4, R247 ;  /* 0x00000004fbf77224 */ /* 0x000fe400078e02f7 */
[----:B-1----:R-:W-:Y:S01]  /*6eb0*/  IMAD.HI.U32 R5, R249, R248, RZ ;  /* 0x000000f8f9057227 */ /* 0x002fe200078e00ff */
[----:B------:R1:W-:Y:S01]  /*6ec0*/  STL [R1+0x5028], R3 ;  /* 0x0050280301007387 */ /* 0x0003e20000100800 */
[----:B----4-:R-:W-:Y:S02]  /*6ed0*/  IABS R2, R2 ;  /* 0x0000000200027213 */ /* 0x010fe40000000000 */
[----:B------:R-:W-:Y:S01]  /*6ee0*/  VIADD R4, R235, 0x40 ;  /* 0x00000040eb047836 */ /* 0x000fe20000000000 */
[----:B------:R-:W4:Y:S01]  /*6ef0*/  LDL.LU R13, [R1+0x2c] ;  /* 0x00002c00010d7983 */ /* 0x000f220000300800 */
[----:B------:R-:W-:Y:S01]  /*6f00*/  IABS R250, R235 ;  /* 0x000000eb00fa7213 */ /* 0x000fe20000000000 */
[----:B------:R-:W-:-:S02]  /*6f10*/  IMAD.MOV.U32 R7, RZ, RZ, R2 ;  /* 0x000000ffff077224 */ /* 0x000fc400078e0002 */
[----:B------:R-:W2:Y:S01]  /*6f20*/  LDL.LU R12, [R1+0x28] ;  /* 0x00002800010c7983 */ /* 0x000ea20000300800 */
[----:B-1----:R-:W-:Y:S01]  /*6f30*/  IABS R3, R3 ;  /* 0x0000000300037213 */ /* 0x002fe20000000000 */
[----:B------:R-:W-:Y:S02]  /*6f40*/  IMAD.MOV R6, RZ, RZ, -R5 ;  /* 0x000000ffff067224 */ /* 0x000fe400078e0a05 */
[----:B------:R-:W2:Y:S02]  /*6f50*/  LDL.LU R11, [R1+0x24] ;  /* 0x00002400010b7983 */ /* 0x000ea40000300800 */
[----:B------:R-:W-:Y:S02]  /*6f60*/  IMAD.MOV.U32 R5, RZ, RZ, R3 ;  /* 0x000000ffff057224 */ /* 0x000fe400078e0003 */
[----:B------:R-:W2:Y:S01]  /*6f70*/  LDL.LU R10, [R1+0x20] ;  /* 0x00002000010a7983 */ /* 0x000ea20000300800 */
[----:B------:R-:W-:-:S03]  /*6f80*/  IMAD.HI.U32 R3, R249, R7, RZ ;  /* 0x00000007f9037227 */ /* 0x000fc600078e00ff */
[----:B------:R1:W-:Y:S01]  /*6f90*/  STL [R1+0x344c], R4 ;  /* 0x00344c0401007387 */ /* 0x0003e20000100800 */
[----:B------:R-:W-:Y:S02]  /*6fa0*/  IMAD R248, R251, R6, R248 ;  /* 0x00000006fbf87224 */ /* 0x000fe400078e02f8 */
[----:B------:R-:W-:Y:S01]  /*6fb0*/  IMAD.MOV R6, RZ, RZ, -R3 ;  /* 0x000000ffff067224 */ /* 0x000fe200078e0a03 */
[----:B-1----:R-:W-:Y:S01]  /*6fc0*/  IABS R4, R4 ;  /* 0x0000000400047213 */ /* 0x002fe20000000000 */
[----:B------:R-:W-:-:S04]  /*6fd0*/  IMAD.HI.U32 R249, R249, R5, RZ ;  /* 0x00000005f9f97227 */ /* 0x000fc800078e00ff */
[----:B---3--:R-:W-:-:S04]  /*6fe0*/  IMAD.HI.U32 R2, R244, R250, RZ ;  /* 0x000000faf4027227 */ /* 0x008fc800078e00ff */
[----:B------:R-:W-:-:S04]  /*6ff0*/  IMAD.HI.U32 R3, R244, R4, RZ ;  /* 0x00000004f4037227 */ /* 0x000fc800078e00ff */
[----:B------:R-:W-:Y:S02]  /*7000*/  IMAD.MOV R2, RZ, RZ, -R2 ;  /* 0x000000ffff027224 */ /* 0x000fe400078e0a02 */
[----:B------:R-:W-:Y:S02]  /*7010*/  IMAD.MOV R3, RZ, RZ, -R3 ;  /* 0x000000ffff037224 */ /* 0x000fe400078e0a03 */
[C---:B------:R-:W-:Y:S02]  /*7020*/  IMAD R2, R252.reuse, R2, R250 ;  /* 0x00000002fc027224 */ /* 0x040fe400078e02fa */
[----:B------:R-:W-:Y:S02]  /*7030*/  IMAD.MOV R250, RZ, RZ, -R249 ;  /* 0x000000fffffa7224 */ /* 0x000fe400078e0af9 */
[C---:B------:R-:W-:Y:S02]  /*7040*/  IMAD R249, R251.reuse, R6, R7 ;  /* 0x00000006fbf97224 */ /* 0x040fe400078e0207 */
[----:B------:R-:W-:Y:S01]  /*7050*/  IMAD R3, R252, R3, R4 ;  /* 0x00000003fc037224 */ /* 0x000fe200078e0204 */
[----:B------:R-:W3:Y:S01]  /*7060*/  LDL.LU R7, [R1+0x5160] ;  /* 0x0051600001077983 */ /* 0x000ee20000300800 */
[----:B------:R-:W-:-:S03]  /*7070*/  IMAD R250, R251, R250, R5 ;  /* 0x000000fafbfa7224 */ /* 0x000fc600078e0205 */
[----:B------:R-:W5:Y:S04]  /*7080*/  LDL.LU R6, [R1+0x515c] ;  /* 0x00515c0001067983 */ /* 0x000f680000300800 */
[----:B------:R-:W5:Y:S04]  /*7090*/  LDL.LU R5, [R1+0x5158] ;  /* 0x0051580001057983 */ /* 0x000f680000300800 */
[----:B------:R-:W5:Y:S04]  /*70a0*/  LDL.LU R4, [R1+0x5154] ;  /* 0x0051540001047983 */ /* 0x000f680000300800 */
[----:B------:R1:W-:Y:S04]  /*70b0*/  STL [R1+0x1c], R3 ;  /* 0x00001c0301007387 */ /* 0x0003e80000100800 */
[----:B-1----:R-:W5:Y:S01]  /*70c0*/  LDL.LU R3, [R1+0x5150] ;  /* 0x0051500001037983 */ /* 0x002f620000300800 */
[----:B------:R-:W-:-:S02]  /*70d0*/  ISETP.GT.U32.AND P1, PT, R251, R0, PT ;  /* 0x00000000fb00720c */ /* 0x000fc40003f24070 */
[C---:B--2---:R-:W-:Y:S02]  /*70e0*/  ISETP.GT.U32.AND P0, PT, R251.reuse, R8, PT ;  /* 0x00000008fb00720c */ /* 0x044fe40003f04070 */
[----:B------:R-:W-:-:S09]  /*70f0*/  ISETP.GT.U32.AND P3, PT, R251, R14, PT ;  /* 0x0000000efb00720c */ /* 0x000fd20003f64070 */
[--C-:B------:R-:W-:Y:S01]  /*7100*/  @!P1 IMAD.IADD R0, R0, 0x1, -R251.reuse ;  /* 0x0000000100009824 */ /* 0x100fe200078e0afb */
[----:B------:R-:W-:Y:S01]  /*7110*/  ISETP.GT.U32.AND P1, PT, R252, R2, PT ;  /* 0x00000002fc00720c */ /* 0x000fe20003f24070 */
[----:B------:R-:W-:-:S05]  /*7120*/  @!P0 IMAD.IADD R8, R8, 0x1, -R251 ;  /* 0x0000000108088824 */ /* 0x000fca00078e0afb */
[C---:B------:R-:W-:Y:S02]  /*7130*/  ISETP.GT.U32.AND P6, PT, R251.reuse, R8, PT ;  /* 0x00000008fb00720c */ /* 0x040fe40003fc4070 */
[C---:B----4-:R-:W-:Y:S02]  /*7140*/  ISETP.GT.U32.AND P5, PT, R251.reuse, R13, PT ;  /* 0x0000000dfb00720c */ /* 0x050fe40003fa4070 */
[C---:B------:R-:W-:Y:S02]  /*7150*/  ISETP.GT.U32.AND P2, PT, R251.reuse, R12, PT ;  /* 0x0000000cfb00720c */ /* 0x040fe40003f44070 */
[C---:B------:R-:W-:Y:S01]  /*7160*/  ISETP.GT.U32.AND P4, PT, R251.reuse, R0, PT ;  /* 0x00000000fb00720c */ /* 0x040fe20003f84070 */
[----:B------:R-:W-:Y:S01]  /*7170*/  @!P1 IMAD.IADD R2, R2, 0x1, -R252 ;  /* 0x0000000102029824 */ /* 0x000fe200078e0afc */
[----:B------:R-:W-:Y:S01]  /*7180*/  ISETP.GT.U32.AND P0, PT, R251, R11, PT ;  /* 0x0000000bfb00720c */ /* 0x000fe20003f04070 */
[----:B------:R-:W-:-:S03]  /*7190*/  @!P3 IMAD.IADD R14, R14, 0x1, -R251 ;  /* 0x000000010e0eb824 */ /* 0x000fc600078e0afb */
[----:B------:R1:W-:Y:S01]  /*71a0*/  STL [R1+0x34], R2 ;  /* 0x0000340201007387 */ /* 0x0003e20000100800 */
[--C-:B------:R-:W-:Y:S01]  /*71b0*/  @!P6 IMAD.IADD R8, R8, 0x1, -R251.reuse ;  /* 0x000000010808e824 */ /* 0x100fe200078e0afb */
[----:B------:R-:W-:Y:S01]  /*71c0*/  ISETP.GT.U32.AND P1, PT, R251, R10, PT ;  /* 0x0000000afb00720c */ /* 0x000fe20003f24070 */
[--C-:B------:R-:W-:Y:S01]  /*71d0*/  @!P5 IMAD.IADD R13, R13, 0x1, -R251.reuse ;  /* 0x000000010d0dd824 */ /* 0x100fe200078e0afb */
[----:B-1----:R-:W2:Y:S01]  /*71e0*/  LDL.LU R2, [R1+0x514c] ;  /* 0x00514c0001027983 */ /* 0x002ea20000300800 */
[--C-:B------:R-:W-:Y:S02]  /*71f0*/  @!P2 IMAD.IADD R12, R12, 0x1, -R251.reuse ;  /* 0x000000010c0ca824 */ /* 0x100fe400078e0afb */
[--C-:B------:R-:W-:Y:S02]  /*7200*/  @!P4 IMAD.IADD R0, R0, 0x1, -R251.reuse ;  /* 0x000000010000c824 */ /* 0x100fe400078e0afb */
[----:B------:R-:W-:-:S03]  /*7210*/  @!P0 IMAD.IADD R11, R11, 0x1, -R251 ;  /* 0x000000010b0b8824 */ /* 0x000fc600078e0afb */
[----:B------:R-:W-:Y:S04]  /*7220*/  STL [R1+0x5120], R0 ;  /* 0x0051200001007387 */ /* 0x000fe80000100800 */
[----:B------:R1:W-:Y:S01]  /*7230*/  STL [R1], R8 ;  /* 0x0000000801007387 */ /* 0x0003e20000100800 */
[----:B------:R-:W-:-:S03]  /*7240*/  @!P1 IMAD.IADD R10, R10, 0x1, -R251 ;  /* 0x000000010a0a9824 */ /* 0x000fc600078e0afb */
[----:B-1----:R-:W4:Y:S01]  /*7250*/  LDL.LU R8, [R1+0x5148] ;  /* 0x0051480001087983 */ /* 0x002f220000300800 */
[----:B------:R-:W-:Y:S01]  /*7260*/  VIADD R0, R235, 0x80 ;  /* 0x00000080eb007836 */ /* 0x000fe20000000000 */
[C---:B---3--:R-:W-:Y:S02]  /*7270*/  ISETP.GT.U32.AND P0, PT, R251.reuse, R7, PT ;  /* 0x00000007fb00720c */ /* 0x048fe40003f04070 */
[C---:B-----5:R-:W-:Y:S02]  /*7280*/  ISETP.GT.U32.AND P2, PT, R251.reuse, R6, PT ;  /* 0x00000006fb00720c */ /* 0x060fe40003f44070 */
[C---:B------:R-:W-:Y:S02]  /*7290*/  ISETP.GT.U32.AND P5, PT, R251.reuse, R5, PT ;  /* 0x00000005fb00720c */ /* 0x040fe40003fa4070 */
[C---:B------:R-:W-:Y:S02]  /*72a0*/  ISETP.GT.U32.AND P3, PT, R251.reuse, R4, PT ;  /* 0x00000004fb00720c */ /* 0x040fe40003f64070 */
[----:B------:R-:W-:-:S11]  /*72b0*/  ISETP.GT.U32.AND P6, PT, R251, R3, PT ;  /* 0x00000003fb00720c */ /* 0x000fd60003fc4070 */
[--C-:B------:R-:W-:Y:S01]  /*72c0*/  @!P3 IMAD.IADD R4, R4, 0x1, -R251.reuse ;  /* 0x000000010404b824 */ /* 0x100fe200078e0afb */
[----:B------:R-:W-:Y:S01]  /*72d0*/  ISETP.GT.U32.AND P3, PT, R251, R13, PT ;  /* 0x0000000dfb00720c */ /* 0x000fe20003f64070 */
[--C-:B------:R-:W-:Y:S01]  /*72e0*/  @!P5 IMAD.IADD R5, R5, 0x1, -R251.reuse ;  /* 0x000000010505d824 */ /* 0x100fe200078e0afb */
[----:B------:R-:W-:Y:S01]  /*72f0*/  ISETP.GT.U32.AND P5, PT, R251, R12, PT ;  /* 0x0000000cfb00720c */ /* 0x000fe20003fa4070 */
[--C-:B------:R-:W-:Y:S02]  /*7300*/  @!P2 IMAD.IADD R6, R6, 0x1, -R251.reuse ;  /* 0x000000010606a824 */ /* 0x100fe400078e0afb */
[--C-:B------:R-:W-:Y:S01]  /*7310*/  @!P6 IMAD.IADD R3, R3, 0x1, -R251.reuse ;  /* 0x000000010303e824 */ /* 0x100fe200078e0afb */
[----:B------:R-:W-:Y:S01]  /*7320*/  ISETP.GT.U32.AND P6, PT, R251, R14, PT ;  /* 0x0000000efb00720c */ /* 0x000fe20003fc4070 */
[----:B------:R-:W-:Y:S01]  /*7330*/  @!P0 IMAD.IADD R7, R7, 0x1, -R251 ;  /* 0x0000000107078824 */ /* 0x000fe200078e0afb */
[C---:B------:R-:W-:Y:S02]  /*7340*/  ISETP.GT.U32.AND P2, PT, R251.reuse, R11, PT ;  /* 0x0000000bfb00720c */ /* 0x040fe40003f44070 */
[----:B------:R-:W-:-:S03]  /*7350*/  ISETP.GT.U32.AND P0, PT, R251, R10, PT ;  /* 0x0000000afb00720c */ /* 0x000fc60003f04070 */
[--C-:B------:R-:W-:Y:S02]  /*7360*/  @!P3 IMAD.IADD R13, R13, 0x1, -R251.reuse ;  /* 0x000000010d0db824 */ /* 0x100fe400078e0afb */
[----:B------:R-:W-:-:S04]  /*7370*/  @!P5 IMAD.IADD R12, R12, 0x1, -R251 ;  /* 0x000000010c0cd824 */ /* 0x000fc800078e0afb */
[--C-:B------:R-:W-:Y:S02]  /*7380*/  @!P6 IMAD.IADD R14, R14, 0x1, -R251.reuse ;  /* 0x000000010e0ee824 */ /* 0x100fe400078e0afb */
[----:B------:R-:W-:-:S03]  /*7390*/  @!P2 IMAD.IADD R11, R11, 0x1, -R251 ;  /* 0x000000010b0ba824 */ /* 0x000fc600078e0afb */
[----:B------:R1:W-:Y:S01]  /*73a0*/  STL [R1+0x30], R14 ;  /* 0x0000300e01007387 */ /* 0x0003e20000100800 */
[----:B------:R-:W-:-:S03]  /*73b0*/  @!P0 IMAD.IADD R10, R10, 0x1, -R251 ;  /* 0x000000010a0a8824 */ /* 0x000fc600078e0afb */
[----:B-1----:R-:W3:Y:S04]  /*73c0*/  LDL.LU R14, [R1+0x5144] ;  /* 0x00514400010e7983 */ /* 0x002ee80000300800 */
[----:B------:R-:W-:Y:S04]  /*73d0*/  STL [R1+0x3450], R0 ;  /* 0x0034500001007387 */ /* 0x000fe80000100800 */
[----:B------:R1:W-:Y:S04]  /*73e0*/  STL [R1+0x2c], R13 ;  /* 0x00002c0d01007387 */ /* 0x0003e80000100800 */
[----:B-1----:R-:W5:Y:S04]  /*73f0*/  LDL.LU R13, [R1+0x5140] ;  /* 0x00514000010d7983 */ /* 0x002f680000300800 */
[----:B------:R1:W-:Y:S04]  /*7400*/  STL [R1+0x28], R12 ;  /* 0x0000280c01007387 */ /* 0x0003e80000100800 */
[----:B-1----:R-:W5:Y:S04]  /*7410*/  LDL.LU R12, [R1+0x513c] ;  /* 0x00513c00010c7983 */ /* 0x002f680000300800 */
[----:B------:R1:W-:Y:S04]  /*7420*/  STL [R1+0x24], R11 ;  /* 0x0000240b01007387 */ /* 0x0003e80000100800 */
[----:B-1----:R-:W5:Y:S04]  /*7430*/  LDL.LU R11, [R1+0x5138] ;  /* 0x00513800010b7983 */ /* 0x002f680000300800 */
[----:B------:R1:W-:Y:S04]  /*7440*/  STL [R1+0x20], R10 ;  /* 0x0000200a01007387 */ /* 0x0003e80000100800 */
[----:B-1----:R-:W5:Y:S01]  /*7450*/  LDL.LU R10, [R1+0x5134] ;  /* 0x00513400010a7983 */ /* 0x002f620000300800 */
[----:B--2---:R-:W-:-:S02]  /*7460*/  ISETP.GT.U32.AND P4, PT, R251, R2, PT ;  /* 0x00000002fb00720c */ /* 0x004fc40003f84070 */
[----:B----4-:R-:W-:-:S11]  /*7470*/  ISETP.GT.U32.AND P1, PT, R251, R8, PT ;  /* 0x00000008fb00720c */ /* 0x010fd60003f24070 */
[--C-:B------:R-:W-:Y:S01]  /*7480*/  @!P4 IMAD.IADD R2, R2, 0x1, -R251.reuse ;  /* 0x000000010202c824 */ /* 0x100fe200078e0afb */
[C---:B------:R-:W-:Y:S01]  /*7490*/  ISETP.GT.U32.AND P4, PT, R251.reuse, R9, PT ;  /* 0x00000009fb00720c */ /* 0x040fe20003f84070 */
[----:B------:R-:W-:Y:S01]  /*74a0*/  @!P1 IMAD.IADD R8, R8, 0x1, -R251 ;  /* 0x0000000108089824 */ /* 0x000fe200078e0afb */
[C---:B------:R-:W-:Y:S02]  /*74b0*/  ISETP.GT.U32.AND P6, PT, R251.reuse, R5, PT ;  /* 0x00000005fb00720c */ /* 0x040fe40003fc4070 */
[C---:B------:R-:W-:Y:S02]  /*74c0*/  ISETP.GT.U32.AND P1, PT, R251.reuse, R2, PT ;  /* 0x00000002fb00720c */ /* 0x040fe40003f24070 */
[C---:B------:R-:W-:Y:S02]  /*74d0*/  ISETP.GT.U32.AND P3, PT, R251.reuse, R4, PT ;  /* 0x00000004fb00720c */ /* 0x040fe40003f64070 */
[----:B------:R-:W-:-:S05]  /*74e0*/  ISETP.GT.U32.AND P0, PT, R251, R7, PT ;  /* 0x00000007fb00720c */ /* 0x000fca0003f04070 */
[--C-:B------:R-:W-:Y:S01]  /*74f0*/  @!P4 IMAD.IADD R9, R9, 0x1, -R251.reuse ;  /* 0x000000010909c824 */ /* 0x100fe200078e0afb */
[C---:B------:R-:W-:Y:S02]  /*7500*/  ISETP.GT.U32.AND P4, PT, R251.reuse, R3, PT ;  /* 0x00000003fb00720c */ /* 0x040fe40003f84070 */
[C---:B------:R-:W-:Y:S01]  /*7510*/  ISETP.GT.U32.AND P2, PT, R251.reuse, R6, PT ;  /* 0x00000006fb00720c */ /* 0x040fe20003f44070 */
[--C-:B------:R-:W-:Y:S01]  /*7520*/  @!P1 IMAD.IADD R2, R2, 0x1, -R251.reuse ;  /* 0x0000000102029824 */ /* 0x100fe200078e0afb */
[----:B------:R-:W-:Y:S01]  /*7530*/  ISETP.GT.U32.AND P1, PT, R251, R8, PT ;  /* 0x00000008fb00720c */ /* 0x000fe20003f24070 */
[--C-:B------:R-:W-:Y:S01]  /*7540*/  @!P6 IMAD.IADD R5, R5, 0x1, -R251.reuse ;  /* 0x000000010505e824 */ /* 0x100fe200078e0afb */
[----:B------:R-:W-:Y:S01]  /*7550*/  ISETP.GT.U32.AND P5, PT, R251, R9, PT ;  /* 0x00000009fb00720c */ /* 0x000fe20003fa4070 */
[--C-:B------:R-:W-:Y:S02]  /*7560*/  @!P3 IMAD.IADD R4, R4, 0x1, -R251.reuse ;  /* 0x000000010404b824 */ /* 0x100fe400078e0afb */
[----:B------:R-:W-:-:S04]  /*7570*/  @!P0 IMAD.IADD R7, R7, 0x1, -R251 ;  /* 0x0000000107078824 */ /* 0x000fc800078e0afb */
[--C-:B------:R-:W-:Y:S02]  /*7580*/  @!P4 IMAD.IADD R3, R3, 0x1, -R251.reuse ;  /* 0x000000010303c824 */ /* 0x100fe400078e0afb */
[--C-:B------:R-:W-:Y:S02]  /*7590*/  @!P2 IMAD.IADD R6, R6, 0x1, -R251.reuse ;  /* 0x000000010606a824 */ /* 0x100fe400078e0afb */
[--C-:B------:R-:W-:Y:S01]  /*75a0*/  @!P1 IMAD.IADD R8, R8, 0x1, -R251.reuse ;  /* 0x0000000108089824 */ /* 0x100fe200078e0afb */
[----:B------:R-:W-:Y:S01]  /*75b0*/  ISETP.GT.U32.AND P1, PT, R251, R15, PT ;  /* 0x0000000ffb00720c */ /* 0x000fe20003f24070 */
[----:B------:R-:W-:Y:S01]  /*75c0*/  @!P5 IMAD.IADD R9, R9, 0x1, -R251 ;  /* 0x000000010909d824 */ /* 0x000fe200078e0afb */
[----:B------:R-:W-:-:S11]  /*75d0*/  ISETP.GT.U32.AND P5, PT, R251, R16, PT ;  /* 0x00000010fb00720c */ /* 0x000fd60003fa4070 */
[--C-:B------:R-:W-:Y:S02]  /*75e0*/  @!P1 IMAD.IADD R15, R15, 0x1, -R251.reuse ;  /* 0x000000010f0f9824 */ /* 0x100fe400078e0afb */
[----:B------:R-:W-:Y:S01]  /*75f0*/  @!P5 IMAD.IADD R16, R16, 0x1, -R251 ;  /* 0x000000011010d824 */ /* 0x000fe200078e0afb */
[C---:B---3--:R-:W-:Y:S02]  /*7600*/  ISETP.GT.U32.AND P0, PT, R251.reuse, R14, PT ;  /* 0x0000000efb00720c */ /* 0x048fe40003f04070 */
[C---:B-----5:R-:W-:Y:S02]  /*7610*/  ISETP.GT.U32.AND P2, PT, R251.reuse, R13, PT ;  /* 0x0000000dfb00720c */ /* 0x060fe40003f44070 */
[----:B------:R-:W-:-:S09]  /*7620*/  ISETP.GT.U32.AND P6, PT, R251, R12, PT ;  /* 0x0000000cfb00720c */ /* 0x000fd20003fc4070 */
[----:B------:R-:W-:Y:S01]  /*7630*/  @!P0 IMAD.IADD R14, R14, 0x1, -R251 ;  /* 0x000000010e0e8824 */ /* 0x000fe200078e0afb */
[----:B------:R-:W-:-:S03]  /*7640*/  ISETP.GT.U32.AND P3, PT, R251, R11, PT ;  /* 0x0000000bfb00720c */ /* 0x000fc60003f64070 */
[----:B------:R-:W-:Y:S01]  /*7650*/  @!P6 IMAD.IADD R12, R12, 0x1, -R251 ;  /* 0x000000010c0ce824 */ /* 0x000fe200078e0afb */
[----:B------:R-:W-:-:S09]  /*7660*/  ISETP.GT.U32.AND P4, PT, R251, R10, PT ;  /* 0x0000000afb00720c */ /* 0x000fd20003f84070 */
[--C-:B------:R-:W-:Y:S01]  /*7670*/  @!P3 IMAD.IADD R11, R11, 0x1, -R251.reuse ;  /* 0x000000010b0bb824 */ /* 0x100fe200078e0afb */
[C---:B------:R-:W-:Y:S02]  /*7680*/  ISETP.GT.U32.AND P3, PT, R251.reuse, R18, PT ;  /* 0x00000012fb00720c */ /* 0x040fe40003f64070 */
[----:B------:R-:W-:Y:S01]  /*7690*/  ISETP.GT.U32.AND P0, PT, R251, R12, PT ;  /* 0x0000000cfb00720c */ /* 0x000fe20003f04070 */
[--C-:B------:R-:W-:Y:S02]  /*76a0*/  @!P2 IMAD.IADD R13, R13, 0x1, -R251.reuse ;  /* 0x000000010d0da824 */ /* 0x100fe400078e0afb */
[----:B------:R-:W-:Y:S01]  /*76b0*/  @!P4 IMAD.IADD R10, R10, 0x1, -R251 ;  /* 0x000000010a0ac824 */ /* 0x000fe200078e0afb */
[----:B------:R-:W-:-:S04]  /*76c0*/  ISETP.GT.U32.AND P4, PT, R251, R17, PT ;  /* 0x00000011fb00720c */ /* 0x000fc80003f84070 */
[C---:B------:R-:W-:Y:S02]  /*76d0*/  ISETP.GT.U32.AND P6, PT, R251.reuse, R10, PT ;  /* 0x0000000afb00720c */ /* 0x040fe40003fc4070 */
[C---:B------:R-:W-:Y:S02]  /*76e0*/  ISETP.GT.U32.AND P2, PT, R251.reuse, R11, PT ;  /* 0x0000000bfb00720c */ /* 0x040fe40003f44070 */
[C---:B------:R-:W-:Y:S01]  /*76f0*/  ISETP.GT.U32.AND P1, PT, R251.reuse, R13, PT ;  /* 0x0000000dfb00720c */ /* 0x040fe20003f24070 */
[--C-:B------:R-:W-:Y:S02]  /*7700*/  @!P3 IMAD.IADD R18, R18, 0x1, -R251.reuse ;  /* 0x000000011212b824 */ /* 0x100fe400078e0afb */
[--C-:B------:R-:W-:Y:S01]  /*7710*/  @!P0 IMAD.IADD R12, R12, 0x1, -R251.reuse ;  /* 0x000000010c0c8824 */ /* 0x100fe200078e0afb */
[----:B------:R-:W-:Y:S01]  /*7720*/  ISETP.GT.U32.AND P0, PT, R251, R19, PT ;  /* 0x00000013fb00720c */ /* 0x000fe20003f04070 */
[----:B------:R-:W-:Y:S01]  /*7730*/  @!P4 IMAD.IADD R17, R17, 0x1, -R251 ;  /* 0x000000011111c824 */ /* 0x000fe200078e0afb */
[----:B------:R-:W-:-:S03]  /*7740*/  ISETP.GT.U32.AND P4, PT, R251, R15, PT ;  /* 0x0000000ffb00720c */ /* 0x000fc60003f84070 */
[--C-:B------:R-:W-:Y:S01]  /*7750*/  @!P6 IMAD.IADD R10, R10, 0x1, -R251.reuse ;  /* 0x000000010a0ae824 */ /* 0x100fe200078e0afb */
[----:B------:R-:W-:Y:S01]  /*7760*/  ISETP.GT.U32.AND P6, PT, R251, R16, PT ;  /* 0x00000010fb00720c */ /* 0x000fe20003fc4070 */
[--C-:B------:R-:W-:Y:S01]  /*7770*/  @!P2 IMAD.IADD R11, R11, 0x1, -R251.reuse ;  /* 0x000000010b0ba824 */ /* 0x100fe200078e0afb */
[C---:B------:R-:W-:Y:S02]  /*7780*/  ISETP.GT.U32.AND P3, PT, R251.reuse, R17, PT ;  /* 0x00000011fb00720c */ /* 0x040fe40003f64070 */
[----:B------:R-:W-:Y:S01]  /*7790*/  ISETP.GT.U32.AND P2, PT, R251, R18, PT ;  /* 0x00000012fb00720c */ /* 0x000fe20003f44070 */
[--C-:B------:R-:W-:Y:S01]  /*77a0*/  @!P1 IMAD.IADD R13, R13, 0x1, -R251.reuse ;  /* 0x000000010d0d9824 */ /* 0x100fe200078e0afb */
[----:B------:R-:W-:Y:S01]  /*77b0*/  ISETP.GT.U32.AND P1, PT, R251, R20, PT ;  /* 0x00000014fb00720c */ /* 0x000fe20003f24070 */
[--C-:B------:R-:W-:Y:S01]  /*77c0*/  @!P0 IMAD.IADD R19, R19, 0x1, -R251.reuse ;  /* 0x0000000113138824 */ /* 0x100fe200078e0afb */
[----:B------:R-:W-:Y:S01]  /*77d0*/  ISETP.GT.U32.AND P5, PT, R251, R14, PT ;  /* 0x0000000efb00720c */ /* 0x000fe20003fa4070 */
[----:B------:R-:W-:Y:S01]  /*77e0*/  @!P4 IMAD.IADD R15, R15, 0x1, -R251 ;  /* 0x000000010f0fc824 */ /* 0x000fe200078e0afb */
[----:B------:R-:W-:-:S03]  /*77f0*/  ISETP.GT.U32.AND P4, PT, R251, R22, PT ;  /* 0x00000016fb00720c */ /* 0x000fc60003f84070 */
[--C-:B------:R-:W-:Y:S01]  /*7800*/  @!P6 IMAD.IADD R16, R16, 0x1, -R251.reuse ;  /* 0x000000011010e824 */ /* 0x100fe200078e0afb */
[----:B------:R-:W-:Y:S01]  /*7810*/  ISETP.GT.U32.AND P6, PT, R251, R23, PT ;  /* 0x00000017fb00720c */ /* 0x000fe20003fc4070 */
[--C-:B------:R-:W-:Y:S01]  /*7820*/  @!P3 IMAD.IADD R17, R17, 0x1, -R251.reuse ;  /* 0x000000011111b824 */ /* 0x100fe200078e0afb */
[C---:B------:R-:W-:Y:S01]  /*7830*/  ISETP.GT.U32.AND P3, PT, R251.reuse, R24, PT ;  /* 0x00000018fb00720c */ /* 0x040fe20003f64070 */
[--C-:B------:R-:W-:Y:S01]  /*7840*/  @!P2 IMAD.IADD R18, R18, 0x1, -R251.reuse ;  /* 0x000000011212a824 */ /* 0x100fe200078e0afb */
[C---:B------:R-:W-:Y:S01]  /*7850*/  ISETP.GT.U32.AND P2, PT, R251.reuse, R19, PT ;  /* 0x00000013fb00720c */ /* 0x040fe20003f44070 */
[--C-:B------:R-:W-:Y:S01]  /*7860*/  @!P1 IMAD.IADD R20, R20, 0x1, -R251.reuse ;  /* 0x0000000114149824 */ /* 0x100fe200078e0afb */
[C---:B------:R-:W-:Y:S02]  /*7870*/  ISETP.GT.U32.AND P0, PT, R251.reuse, R25, PT ;  /* 0x00000019fb00720c */ /* 0x040fe40003f04070 */
[C---:B------:R-:W-:Y:S01]  /*7880*/  ISETP.GT.U32.AND P1, PT, R251.reuse, R26, PT ;  /* 0x0000001afb00720c */ /* 0x040fe20003f24070 */
[--C-:B------:R-:W-:Y:S01]  /*7890*/  @!P5 IMAD.IADD R14, R14, 0x1, -R251.reuse ;  /* 0x000000010e0ed824 */ /* 0x100fe200078e0afb */
[C---:B------:R-:W-:Y:S01]  /*78a0*/  ISETP.GT.U32.AND P5, PT, R251.reuse, R21, PT ;  /* 0x00000015fb00720c */ /* 0x040fe20003fa4070 */
[--C-:B------:R-:W-:Y:S01]  /*78b0*/  @!P4 IMAD.IADD R22, R22, 0x1, -R251.reuse ;  /* 0x000000011616c824 */ /* 0x100fe200078e0afb */
[----:B------:R-:W-:Y:S01]  /*78c0*/  ISETP.GT.U32.AND P4, PT, R251, R27, PT ;  /* 0x0000001bfb00720c */ /* 0x000fe20003f84070 */
[----:B------:R-:W-:-:S02]  /*78d0*/  @!P6 IMAD.IADD R23, R23, 0x1, -R251 ;  /* 0x000000011717e824 */ /* 0x000fc400078e0afb */
[--C-:B------:R-:W-:Y:S01]  /*78e0*/  @!P3 IMAD.IADD R24, R24, 0x1, -R251.reuse ;  /* 0x000000011818b824 */ /* 0x100fe200078e0afb */
[----:B------:R-:W-:Y:S01]  /*78f0*/  ISETP.GT.U32.AND P3, PT, R251, R22, PT ;  /* 0x00000016fb00720c */ /* 0x000fe20003f64070 */
[--C-:B------:R-:W-:Y:S01]  /*7900*/  @!P2 IMAD.IADD R19, R19, 0x1, -R251.reuse ;  /* 0x000000011313a824 */ /* 0x100fe200078e0afb */
[----:B------:R-:W-:Y:S01]  /*7910*/  ISETP.GT.U32.AND P2, PT, R251, R23, PT ;  /* 0x00000017fb00720c */ /* 0x000fe20003f44070 */
[--C-:B------:R-:W-:Y:S01]  /*7920*/  @!P0 IMAD.IADD R25, R25, 0x1, -R251.reuse ;  /* 0x0000000119198824 */ /* 0x100fe200078e0afb */
[C---:B------:R-:W-:Y:S01]  /*7930*/  ISETP.GT.U32.AND P0, PT, R251.reuse, R28, PT ;  /* 0x0000001cfb00720c */ /* 0x040fe20003f04070 */
        /* <DEDUP_REMOVED lines=11> */
[----:B------:R-:W-:Y:S01]  /*79f0*/  ISETP.GT.U32.AND P0, PT, R251, R31, PT ;  /* 0x0000001ffb00720c */ /* 0x000fe20003f04070 */
[--C-:B------:R-:W-:Y:S01]  /*7a00*/  @!P1 IMAD.IADD R29, R29, 0x1, -R251.reuse ;  /* 0x000000011d1d9824 */ /* 0x100fe200078e0afb */
[C---:B------:R-:W-:Y:S01]  /*7a10*/  ISETP.GT.U32.AND P1, PT, R251.reuse, R32, PT ;  /* 0x00000020fb00720c */ /* 0x040fe20003f24070 */
[--C-:B------:R-:W-:Y:S01]  /*7a20*/  @!P5 IMAD.IADD R20, R20, 0x1, -R251.reuse ;  /* 0x000000011414d824 */ /* 0x100fe200078e0afb */
[C---:B------:R-:W-:Y:S01]  /*7a30*/  ISETP.GT.U32.AND P5, PT, R251.reuse, R24, PT ;  /* 0x00000018fb00720c */ /* 0x040fe20003fa4070 */
[----:B------:R-:W-:Y:S01]  /*7a40*/  @!P4 IMAD.IADD R26, R26, 0x1, -R251 ;  /* 0x000000011a1ac824 */ /* 0x000fe200078e0afb */
[----:B------:R-:W-:-:S03]  /*7a50*/  ISETP.GT.U32.AND P4, PT, R251, R33, PT ;  /* 0x00000021fb00720c */ /* 0x000fc60003f84070 */
        /* <DEDUP_REMOVED lines=8> */
[--C-:B------:R-:W-:Y:S01]  /*7ae0*/  @!P5 IMAD.IADD R24, R24, 0x1, -R251.reuse ;  /* 0x000000011818d824 */ /* 0x100fe200078e0afb */
[----:B------:R-:W-:Y:S01]  /*7af0*/  ISETP.GT.U32.AND P1, PT, R251, R37, PT ;  /* 0x00000025fb00720c */ /* 0x000fe20003f24070 */
[----:B------:R-:W-:Y:S01]  /*7b00*/  @!P4 IMAD.IADD R33, R33, 0x1, -R251 ;  /* 0x000000012121c824 */ /* 0x000fe200078e0afb */
[----:B------:R-:W-:-:S02]  /*7b10*/  ISETP.GT.U32.AND P5, PT, R251, R28, PT ;  /* 0x0000001cfb00720c */ /* 0x000fc40003fa4070 */
[C---:B------:R-:W-:Y:S01]  /*7b20*/  ISETP.GT.U32.AND P4, PT, R251.reuse, R32, PT ;  /* 0x00000020fb00720c */ /* 0x040fe20003f84070 */
[--C-:B------:R-:W-:Y:S01]  /*7b30*/  @!P3 IMAD.IADD R34, R34, 0x1, -R251.reuse ;  /* 0x000000012222b824 */ /* 0x100fe200078e0afb */
[----:B------:R-:W-:Y:S01]  /*7b40*/  ISETP.GT.U32.AND P3, PT, R251, R33, PT ;  /* 0x00000021fb00720c */ /* 0x000fe20003f64070 */
[--C-:B------:R-:W-:Y:S01]  /*7b50*/  @!P2 IMAD.IADD R35, R35, 0x1, -R251.reuse ;  /* 0x000000012323a824 */ /* 0x100fe200078e0afb */
[----:B------:R-:W-:Y:S01]  /*7b60*/  ISETP.GT.U32.AND P2, PT, R251, R38, PT ;  /* 0x00000026fb00720c */ /* 0x000fe20003f44070 */
[--C-:B------:R-:W-:Y:S02]  /*7b70*/  @!P0 IMAD.IADD R36, R36, 0x1, -R251.reuse ;  /* 0x0000000124248824 */ /* 0x100fe400078e0afb */
[--C-:B------:R-:W-:Y:S01]  /*7b80*/  @!P6 IMAD.IADD R21, R21, 0x1, -R251.reuse ;  /* 0x000000011515e824 */ /* 0x100fe200078e0afb */
[----:B------:R-:W-:Y:S01]  /*7b90*/  ISETP.GT.U32.AND P0, PT, R251, R35, PT ;  /* 0x00000023fb00720c */ /* 0x000fe20003f04070 */
[--C-:B------:R-:W-:Y:S01]  /*7ba0*/  @!P1 IMAD.IADD R37, R37, 0x1, -R251.reuse ;  /* 0x0000000125259824 */ /* 0x100fe200078e0afb */
[C---:B------:R-:W-:Y:S01]  /*7bb0*/  ISETP.GT.U32.AND P6, PT, R251.reuse, R25, PT ;  /* 0x00000019fb00720c */ /* 0x040fe20003fc4070 */
[--C-:B------:R-:W-:Y:S01]  /*7bc0*/  @!P5 IMAD.IADD R28, R28, 0x1, -R251.reuse ;  /* 0x000000011c1cd824 */ /* 0x100fe200078e0afb */
[C---:B------:R-:W-:Y:S01]  /*7bd0*/  ISETP.GT.U32.AND P1, PT, R251.reuse, R36, PT ;  /* 0x00000024fb00720c */ /* 0x040fe20003f24070 */
[----:B------:R-:W-:Y:S01]  /*7be0*/  @!P4 IMAD.IADD R32, R32, 0x1, -R251 ;  /* 0x000000012020c824 */ /* 0x000fe200078e0afb */
[----:B------:R-:W-:-:S02]  /*7bf0*/  ISETP.GT.U32.AND P5, PT, R251, R30, PT ;  /* 0x0000001efb00720c */ /* 0x000fc40003fa4070 */
[----:B------:R-:W-:Y:S01]  /*7c00*/  ISETP.GT.U32.AND P4, PT, R251, R39, PT ;  /* 0x00000027fb00720c */ /* 0x000fe20003f84070 */
[--C-:B------:R-:W-:Y:S01]  /*7c10*/  @!P3 IMAD.IADD R33, R33, 0x1, -R251.reuse ;  /* 0x000000012121b824 */ /* 0x100fe200078e0afb */
[C---:B------:R-:W-:Y:S01]  /*7c20*/  ISETP.GT.U32.AND P3, PT, R251.reuse, R40, PT ;  /* 0x00000028fb00720c */ /* 0x040fe20003f64070 */
[--C-:B------:R-:W-:Y:S01]  /*7c30*/  @!P2 IMAD.IADD R38, R38, 0x1, -R251.reuse ;  /* 0x000000012626a824 */ /* 0x100fe200078e0afb */
[----:B------:R-:W-:Y:S01]  /*7c40*/  ISETP.GT.U32.AND P2, PT, R251, R41, PT ;  /* 0x00000029fb00720c */ /* 0x000fe20003f44070 */
        /* <DEDUP_REMOVED lines=8> */
[--C-:B------:R-:W-:Y:S01]  /*7cd0*/  @!P4 IMAD.IADD R39, R39, 0x1, -R251.reuse ;  /* 0x000000012727c824 */ /* 0x100fe200078e0afb */
[C---:B------:R-:W-:Y:S01]  /*7ce0*/  ISETP.GT.U32.AND P4, PT, R251.reuse, R44, PT ;  /* 0x0000002cfb00720c */ /* 0x040fe20003f84070 */
[--C-:B------:R-:W-:Y:S01]  /*7cf0*/  @!P3 IMAD.IADD R40, R40, 0x1, -R251.reuse ;  /* 0x000000012828b824 */ /* 0x100fe200078e0afb */
[----:B------:R-:W-:Y:S01]  /*7d00*/  ISETP.GT.U32.AND P3, PT, R251, R45, PT ;  /* 0x0000002dfb00720c */ /* 0x000fe20003f64070 */
[----:B------:R-:W-:-:S02]  /*7d10*/  @!P2 IMAD.IADD R41, R41, 0x1, -R251 ;  /* 0x000000012929a824 */ /* 0x000fc400078e0afb */
[--C-:B------:R-:W-:Y:S02]  /*7d20*/  @!P0 IMAD.IADD R42, R42, 0x1, -R251.reuse ;  /* 0x000000012a2a8824 */ /* 0x100fe400078e0afb */
        /* <DEDUP_REMOVED lines=8> */
[----:B------:R-:W-:Y:S01]  /*7db0*/  ISETP.GT.U32.AND P5, PT, R251, R38, PT ;  /* 0x00000026fb00720c */ /* 0x000fe20003fa4070 */
[----:B------:R-:W-:Y:S01]  /*7dc0*/  @!P3 IMAD.IADD R45, R45, 0x1, -R251 ;  /* 0x000000012d2db824 */ /* 0x000fe200078e0afb */
[----:B------:R-:W-:-:S02]  /*7dd0*/  ISETP.GT.U32.AND P4, PT, R251, R47, PT ;  /* 0x0000002ffb00720c */ /* 0x000fc40003f84070 */
        /* <DEDUP_REMOVED lines=18> */
[----:B------:R-:W-:Y:S01]  /*7f00*/  ISETP.GT.U32.AND P6, PT, R251, R39, PT ;  /* 0x00000027fb00720c */ /* 0x000fe20003fc4070 */
[--C-:B------:R-:W-:Y:S01]  /*7f10*/  @!P2 IMAD.IADD R45, R45, 0x1, -R251.reuse ;  /* 0x000000012d2da824 */ /* 0x100fe200078e0afb */
[----:B------:R-:W-:Y:S01]  /*7f20*/  ISETP.GT.U32.AND P2, PT, R251, R52, PT ;  /* 0x00000034fb00720c */ /* 0x000fe20003f44070 */
[----:B------:R-:W-:-:S02]  /*7f30*/  @!P1 IMAD.IADD R49, R49, 0x1, -R251 ;  /* 0x0000000131319824 */ /* 0x000fc400078e0afb */
[--C-:B------:R-:W-:Y:S01]  /*7f40*/  @!P5 IMAD.IADD R40, R40, 0x1, -R251.reuse ;  /* 0x000000012828d824 */ /* 0x100fe200078e0afb */
[C---:B------:R-:W-:Y:S01]  /*7f50*/  ISETP.GT.U32.AND P5, PT, R251.reuse, R46, PT ;  /* 0x0000002efb00720c */ /* 0x040fe20003fa4070 */
[--C-:B------:R-:W-:Y:S01]  /*7f60*/  @!P4 IMAD.IADD R50, R50, 0x1, -R251.reuse ;  /* 0x000000013232c824 */ /* 0x100fe200078e0afb */
[----:B------:R-:W-:Y:S01]  /*7f70*/  ISETP.GT.U32.AND P4, PT, R251, R49, PT ;  /* 0x00000031fb00720c */ /* 0x000fe20003f84070 */
[--C-:B------:R-:W-:Y:S01]  /*7f80*/  @!P3 IMAD.IADD R51, R51, 0x1, -R251.reuse ;  /* 0x000000013333b824 */ /* 0x100fe200078e0afb */
[----:B------:R-:W-:Y:S01]  /*7f90*/  ISETP.GT.U32.AND P1, PT, R251, R54, PT ;  /* 0x00000036fb00720c */ /* 0x000fe20003f24070 */
[--C-:B------:R-:W-:Y:S02]  /*7fa0*/  @!P0 IMAD.IADD R53, R53, 0x1, -R251.reuse ;  /* 0x0000000135358824 */ /* 0x100fe400078e0afb */
[--C-:B------:R-:W-:Y:S01]  /*7fb0*/  @!P6 IMAD.IADD R39, R39, 0x1, -R251.reuse ;  /* 0x000000012727e824 */ /* 0x100fe200078e0afb */
[C---:B------:R-:W-:Y:S01]  /*7fc0*/  ISETP.GT.U32.AND P3, PT, R251.reuse, R51, PT ;  /* 0x00000033fb00720c */ /* 0x040fe20003f64070 */
[----:B------:R-:W-:Y:S01]  /*7fd0*/  @!P2 IMAD.IADD R52, R52, 0x1, -R251 ;  /* 0x000000013434a824 */ /* 0x000fe200078e0afb */
[----:B------:R-:W-:-:S02]  /*7fe0*/  ISETP.GT.U32.AND P6, PT, R251, R43, PT ;  /* 0x0000002bfb00720c */ /* 0x000fc40003fc4070 */
[C---:B------:R-:W-:Y:S01]  /*7ff0*/  ISETP.GT.U32.AND P2, PT, R251.reuse, R55, PT ;  /* 0x00000037fb00720c */ /* 0x040fe20003f44070 */
[--C-:B------:R-:W-:Y:S01]  /*8000*/  @!P5 IMAD.IADD R46, R46, 0x1, -R251.reuse ;  /* 0x000000012e2ed824 */ /* 0x100fe200078e0afb */
[----:B------:R-:W-:Y:S01]  /*8010*/  ISETP.GT.U32.AND P0, PT, R251, R53, PT ;  /* 0x00000035fb00720c */ /* 0x000fe20003f04070 */
[--C-:B------:R-:W-:Y:S01]  /*8020*/  @!P4 IMAD.IADD R49, R49, 0x1, -R251.reuse ;  /* 0x000000013131c824 */ /* 0x100fe200078e0afb */
[C---:B------:R-:W-:Y:S01]  /*8030*/  ISETP.GT.U32.AND P5, PT, R251.reuse, R48, PT ;  /* 0x00000030fb00720c */ /* 0x040fe20003fa4070 */
[--C-:B------:R-:W-:Y:S01]  /*8040*/  @!P1 IMAD.IADD R54, R54, 0x1, -R251.reuse ;  /* 0x0000000136369824 */ /* 0x100fe200078e0afb */
[C---:B------:R-:W-:Y:S02]  /*8050*/  ISETP.GT.U32.AND P4, PT, R251.reuse, R56, PT ;  /* 0x00000038fb00720c */ /* 0x040fe40003f84070 */
[----:B------:R-:W-:Y:S01]  /*8060*/  ISETP.GT.U32.AND P1, PT, R251, R57, PT ;  /* 0x00000039fb00720c */ /* 0x000fe20003f24070 */
[--C-:B------:R-:W-:Y:S01]  /*8070*/  @!P3 IMAD.IADD R51, R51, 0x1, -R251.reuse ;  /* 0x000000013333b824 */ /* 0x100fe200078e0afb */
[----:B------:R-:W-:Y:S01]  /*8080*/  ISETP.GT.U32.AND P3, PT, R251, R58, PT ;  /* 0x0000003afb00720c */ /* 0x000fe20003f64070 */
        /* <DEDUP_REMOVED lines=12> */
[----:B------:R-:W-:-:S02]  /*8150*/  @!P3 IMAD.IADD R58, R58, 0x1, -R251 ;  /* 0x000000013a3ab824 */ /* 0x000fc400078e0afb */
        /* <DEDUP_REMOVED lines=9> */
[C---:B------:R-:W-:Y:S02]  /*81f0*/  ISETP.GT.U32.AND P5, PT, R251.reuse, R55, PT ;  /* 0x00000037fb00720c */ /* 0x040fe40003fa4070 */
        /* <DEDUP_REMOVED lines=97> */
[C---:B------:R-:W-:Y:S02]  /*8810*/  ISETP.GT.U32.AND P0, PT, R251.reuse, R83, PT ;  /* 0x00000053fb00720c */ /* 0x040fe40003f04070 */
        /* <DEDUP_REMOVED lines=39> */
[----:B------:R-:W-:-:S03]  /*8a90*/  @!P0 IMAD.IADD R95, R95, 0x1, -R251 ;  /* 0x000000015f5f8824 */ /* 0x000fc600078e0afb */
        /* <DEDUP_REMOVED lines=32> */
[----:B------:R-:W-:Y:S01]  /*8ca0*/  @!P3 IMAD.IADD R103, R103, 0x1, -R251 ;  /* 0x000000016767b824 */ /* 0x000fe200078e0afb */
[----:B------:R-:W-:-:S03]  /*8cb0*/  ISETP.GT.U32.AND P4, PT, R251, R105, PT ;  /* 0x00000069fb00720c */ /* 0x000fc60003f84070 */
[--C-:B------:R-:W-:Y:S01]  /*8cc0*/  @!P5 IMAD.IADD R98, R98, 0x1, -R251.reuse ;  /* 0x000000016262d824 */ /* 0x100fe200078e0afb */
[C---:B------:R-:W-:Y:S02]  /*8cd0*/  ISETP.GT.U32.AND P5, PT, R251.reuse, R102, PT ;  /* 0x00000066fb00720c */ /* 0x040fe40003fa4070 */
        /* <DEDUP_REMOVED lines=57> */
[C---:B------:R-:W-:Y:S02]  /*9070*/  ISETP.GT.U32.AND P4, PT, R251.reuse, R115, PT ;  /* 0x00000073fb00720c */ /* 0x040fe40003f84070 */
[C---:B------:R-:W-:Y:S01]  /*9080*/  ISETP.GT.U32.AND P2, PT, R251.reuse, R116, PT ;  /* 0x00000074fb00720c */ /* 0x040fe20003f44070 */
[--C-:B------:R-:W-:Y:S01]  /*9090*/  @!P6 IMAD.IADD R112, R112, 0x1, -R251.reuse ;  /* 0x000000017070e824 */ /* 0x100fe200078e0afb */
[C---:B------:R-:W-:Y:S01]  /*90a0*/  ISETP.GT.U32.AND P6, PT, R251.reuse, R114, PT ;  /* 0x00000072fb00720c */ /* 0x040fe20003fc4070 */
[--C-:B------:R-:W-:Y:S01]  /*90b0*/  @!P1 IMAD.IADD R118, R118, 0x1, -R251.reuse ;  /* 0x0000000176769824 */ /* 0x100fe200078e0afb */
[----:B------:R-:W-:Y:S01]  /*90c0*/  ISETP.GT.U32.AND P1, PT, R251, R117, PT ;  /* 0x00000075fb00720c */ /* 0x000fe20003f24070 */
[--C-:B------:R-:W-:Y:S01]  /*90d0*/  @!P0 IMAD.IADD R119, R119, 0x1, -R251.reuse ;  /* 0x0000000177778824 */ /* 0x100fe200078e0afb */
[----:B------:R-:W-:Y:S01]  /*90e0*/  ISETP.GT.U32.AND P0, PT, R251, R122, PT ;  /* 0x0000007afb00720c */ /* 0x000fe20003f04070 */
[----:B------:R-:W-:-:S03]  /*90f0*/  @!P5 IMAD.IADD R120, R120, 0x1, -R251 ;  /* 0x000000017878d824 */ /* 0x000fc600078e0afb */
[----:B------:R-:W-:Y:S01]  /*9100*/  ISETP.GT.U32.AND P5, PT, R251, R119, PT ;  /* 0x00000077fb00720c */ /* 0x000fe20003fa4070 */
[--C-:B------:R-:W-:Y:S02]  /*9110*/  @!P3 IMAD.IADD R121, R121, 0x1, -R251.reuse ;  /* 0x000000017979b824 */ /* 0x100fe400078e0afb */
        /* <DEDUP_REMOVED lines=32> */
[C---:B------:R-:W-:Y:S02]  /*9320*/  ISETP.GT.U32.AND P6, PT, R251.reuse, R125, PT ;  /* 0x0000007dfb00720c */ /* 0x040fe40003fc4070 */
        /* <DEDUP_REMOVED lines=33> */
[----:B------:R-:W-:Y:S01]  /*9540*/  IABS R0, R0 ;  /* 0x0000000000007213 */ /* 0x000fe20000000000 */
[----:B------:R-:W-:Y:S01]  /*9550*/  @!P5 IMAD.IADD R132, R132, 0x1, -R251 ;  /* 0x000000018484d824 */ /* 0x000fe200078e0afb */
[----:B------:R-:W-:-:S02]  /*9560*/  ISETP.GT.U32.AND P1, PT, R251, R136, PT ;  /* 0x00000088fb00720c */ /* 0x000fc40003f24070 */
[----:B------:R-:W-:Y:S01]  /*9570*/  ISETP.GT.U32.AND P5, PT, R251, R139, PT ;  /* 0x0000008bfb00720c */ /* 0x000fe20003fa4070 */
[----:B------:R1:W-:Y:S01]  /*9580*/  STL [R1+0x5114], R2 ;  /* 0x0051140201007387 */ /* 0x0003e20000100800 */
[--C-:B------:R-:W-:Y:S01]  /*9590*/  @!P3 IMAD.IADD R133, R133, 0x1, -R251.reuse ;  /* 0x000000018585b824 */ /* 0x100fe200078e0afb */
[----:B------:R-:W-:Y:S01]  /*95a0*/  ISETP.GT.U32.AND P3, PT, R251, R140, PT ;  /* 0x0000008cfb00720c */ /* 0x000fe20003f64070 */
[--C-:B------:R-:W-:Y:S01]  /*95b0*/  @!P6 IMAD.IADD R131, R131, 0x1, -R251.reuse ;  /* 0x000000018383e824 */ /* 0x100fe200078e0afb */
[----:B------:R-:W-:Y:S01]  /*95c0*/  STL [R1+0x5110], R3 ;  /* 0x0051100301007387 */ /* 0x000fe20000100800 */
[--C-:B------:R-:W-:Y:S01]  /*95d0*/  @!P4 IMAD.IADD R138, R138, 0x1, -R251.reuse ;  /* 0x000000018a8ac824 */ /* 0x100fe200078e0afb */
[----:B------:R-:W-:Y:S01]  /*95e0*/  ISETP.GT.U32.AND P6, PT, R251, R137, PT ;  /* 0x00000089fb00720c */ /* 0x000fe20003fc4070 */
[----:B-1----:R-:W-:Y:S01]  /*95f0*/  IMAD.MOV.U32 R2, RZ, RZ, R0 ;  /* 0x000000ffff027224 */ /* 0x002fe200078e0000 */
[----:B------:R-:W-:Y:S01]  /*9600*/  STL [R1+0x510c], R4 ;  /* 0x00510c0401007387 */ /* 0x000fe20000100800 */
[----:B------:R-:W-:-:S02]  /*9610*/  @!P2 IMAD.IADD R134, R134, 0x1, -R251 ;  /* 0x000000018686a824 */ /* 0x000fc400078e0afb */
[----:B------:R-:W-:Y:S01]  /*9620*/  IMAD.HI.U32 R0, R244, R2, RZ ;  /* 0x00000002f4007227 */ /* 0x000fe200078e00ff */
[----:B------:R-:W-:Y:S01]  /*9630*/  STL [R1+0x50fc], R5 ;  /* 0x0050fc0501007387 */ /* 0x000fe20000100800 */
[----:B------:R-:W-:Y:S02]  /*9640*/  ISETP.GT.U32.AND P2, PT, R251, R141, PT ;  /* 0x0000008dfb00720c */ /* 0x000fe40003f44070 */
[--C-:B------:R-:W-:Y:S01]  /*9650*/  @!P0 IMAD.IADD R135, R135, 0x1, -R251.reuse ;  /* 0x0000000187878824 */ /* 0x100fe200078e0afb */
[----:B------:R-:W-:Y:S01]  /*9660*/  STL [R1+0x5100], R6 ;  /* 0x0051000601007387 */ /* 0x000fe20000100800 */
[----:B------:R-:W-:Y:S01]  /*9670*/  ISETP.GT.U32.AND P0, PT, R251, R138, PT ;  /* 0x0000008afb00720c */ /* 0x000fe20003f04070 */
[----:B------:R-:W-:Y:S02]  /*9680*/  IMAD.MOV R0, RZ, RZ, -R0 ;  /* 0x000000ffff007224 */ /* 0x000fe400078e0a00 */
[----:B------:R-:W-:Y:S01]  /*9690*/  STL [R1+0x5104], R7 ;  /* 0x0051040701007387 */ /* 0x000fe20000100800 */
[----:B------:R-:W-:-:S03]  /*96a0*/  @!P1 IMAD.IADD R136, R136, 0x1, -R251 ;  /* 0x0000000188889824 */ /* 0x000fc600078e0afb */
[----:B------:R-:W-:Y:S01]  /*96b0*/  STL [R1+0x5108], R8 ;  /* 0x0051080801007387 */ /* 0x000fe20000100800 */
[----:B------:R-:W-:Y:S01]  /*96c0*/  @!P5 IMAD.IADD R139, R139, 0x1, -R251 ;  /* 0x000000018b8bd824 */ /* 0x000fe200078e0afb */
[C---:B------:R-:W-:Y:S02]  /*96d0*/  ISETP.GT.U32.AND P4, PT, R251.reuse, R142, PT ;  /* 0x0000008efb00720c */ /* 0x040fe40003f84070 */
[----:B------:R-:W-:Y:S01]  /*96e0*/  STL [R1+0x5118], R9 ;  /* 0x0051180901007387 */ /* 0x000fe20000100800 */
[----:B------:R-:W-:-:S03]  /*96f0*/  ISETP.GT.U32.AND P1, PT, R251, R143, PT ;  /* 0x0000008ffb00720c */ /* 0x000fc60003f24070 */
[----:B------:R-:W-:Y:S01]  /*9700*/  STL [R1+0x511c], R10 ;  /* 0x00511c0a01007387 */ /* 0x000fe20000100800 */
[----:B------:R-:W-:-:S03]  /*9710*/  @!P3 IMAD.IADD R140, R140, 0x1, -R251 ;  /* 0x000000018c8cb824 */ /* 0x000fc600078e0afb */
[----:B------:R1:W-:Y:S01]  /*9720*/  STL [R1+0x5124], R11 ;  /* 0x0051240b01007387 */ /* 0x0003e20000100800 */
[----:B------:R-:W-:Y:S01]  /*9730*/  ISETP.GT.U32.AND P5, PT, R251, R144, PT ;  /* 0x00000090fb00720c */ /* 0x000fe20003fa4070 */
[--C-:B------:R-:W-:Y:S01]  /*9740*/  @!P6 IMAD.IADD R137, R137, 0x1, -R251.reuse ;  /* 0x000000018989e824 */ /* 0x100fe200078e0afb */
[C---:B------:R-:W-:Y:S01]  /*9750*/  ISETP.GT.U32.AND P3, PT, R251.reuse, R139, PT ;  /* 0x0000008bfb00720c */ /* 0x040fe20003f64070 */
[----:B------:R-:W-:Y:S01]  /*9760*/  STL [R1+0x5128], R12 ;  /* 0x0051280c01007387 */ /* 0x000fe20000100800 */
[----:B------:R-:W-:Y:S01]  /*9770*/  ISETP.GT.U32.AND P6, PT, R251, R145, PT ;  /* 0x00000091fb00720c */ /* 0x000fe20003fc4070 */
[----:B-1----:R-:W-:Y:S02]  /*9780*/  IMAD R11, R252, R0, R2 ;  /* 0x00000000fc0b7224 */ /* 0x002fe400078e0202 */
[----:B------:R-:W-:Y:S02]  /*9790*/  VIADD R0, R235, 0xc0 ;  /* 0x000000c0eb007836 */ /* 0x000fe40000000000 */
[----:B------:R-:W-:-:S03]  /*97a0*/  @!P2 IMAD.IADD R141, R141, 0x1, -R251 ;  /* 0x000000018d8da824 */ /* 0x000fc600078e0afb */
[----:B------:R1:W-:Y:S01]  /*97b0*/  STL [R1+0x3454], R0 ;  /* 0x0034540001007387 */ /* 0x0003e20000100800 */
[--C-:B------:R-:W-:Y:S01]  /*97c0*/  @!P0 IMAD.IADD R138, R138, 0x1, -R251.reuse ;  /* 0x000000018a8a8824 */ /* 0x100fe200078e0afb */
[C---:B------:R-:W-:Y:S02]  /*97d0*/  ISETP.GT.U32.AND P2, PT, R251.reuse, R146, PT ;  /* 0x00000092fb00720c */ /* 0x040fe40003f44070 */
[----:B------:R-:W-:Y:S01]  /*97e0*/  ISETP.GT.U32.AND P0, PT, R251, R140, PT ;  /* 0x0000008cfb00720c */ /* 0x000fe20003f04070 */
[--C-:B------:R-:W-:Y:S01]  /*97f0*/  @!P4 IMAD.IADD R142, R142, 0x1, -R251.reuse ;  /* 0x000000018e8ec824 */ /* 0x100fe200078e0afb */
[----:B-1----:R-:W-:Y:S01]  /*9800*/  IABS R0, R0 ;  /* 0x0000000000007213 */ /* 0x002fe20000000000 */
[----:B------:R-:W-:Y:S01]  /*9810*/  @!P1 IMAD.IADD R143, R143, 0x1, -R251 ;  /* 0x000000018f8f9824 */ /* 0x000fe200078e0afb */
[----:B------:R-:W-:-:S03]  /*9820*/  ISETP.GT.U32.AND P4, PT, R251, R141, PT ;  /* 0x0000008dfb00720c */ /* 0x000fc60003f84070 */
[----:B------:R-:W-:Y:S01]  /*9830*/  IMAD.MOV.U32 R2, RZ, RZ, R0 ;  /* 0x000000ffff027224 */ /* 0x000fe200078e0000 */
[C---:B------:R-:W-:Y:S01]  /*9840*/  ISETP.GT.U32.AND P1, PT, R251.reuse, R142, PT ;  /* 0x0000008efb00720c */ /* 0x040fe20003f24070 */
[----:B------:R-:W-:Y:S01]  /*9850*/  @!P5 IMAD.IADD R144, R144, 0x1, -R251 ;  /* 0x000000019090d824 */ /* 0x000fe200078e0afb */
[----:B------:R-:W-:Y:S01]  /*9860*/  ISETP.GT.U32.AND P5, PT, R251, R143, PT ;  /* 0x0000008ffb00720c */ /* 0x000fe20003fa4070 */
[----:B------:R-:W-:-:S04]  /*9870*/  IMAD.HI.U32 R0, R244, R2, RZ ;  /* 0x00000002f4007227 */ /* 0x000fc800078e00ff */
[--C-:B------:R-:W-:Y:S01]  /*9880*/  @!P3 IMAD.IADD R139, R139, 0x1, -R251.reuse ;  /* 0x000000018b8bb824 */ /* 0x100fe200078e0afb */
[----:B------:R-:W-:Y:S01]  /*9890*/  ISETP.GT.U32.AND P3, PT, R251, R147, PT ;  /* 0x00000093fb00720c */ /* 0x000fe20003f64070 */
[--C-:B------:R-:W-:Y:S01]  /*98a0*/  @!P6 IMAD.IADD R145, R145, 0x1, -R251.reuse ;  /* 0x000000019191e824 */ /* 0x100fe200078e0afb */
[C---:B------:R-:W-:Y:S01]  /*98b0*/  ISETP.GT.U32.AND P6, PT, R251.reuse, R144, PT ;  /* 0x00000090fb00720c */ /* 0x040fe20003fc4070 */
[----:B------:R-:W-:Y:S02]  /*98c0*/  IMAD.MOV R0, RZ, RZ, -R0 ;  /* 0x000000ffff007224 */ /* 0x000fe400078e0a00 */
[--C-:B------:R-:W-:Y:S01]  /*98d0*/  @!P2 IMAD.IADD R146, R146, 0x1, -R251.reuse ;  /* 0x000000019292a824 */ /* 0x100fe200078e0afb */
[C---:B------:R-:W-:Y:S01]  /*98e0*/  ISETP.GT.U32.AND P2, PT, R251.reuse, R148, PT ;  /* 0x00000094fb00720c */ /* 0x040fe20003f44070 */
[----:B------:R-:W-:Y:S01]  /*98f0*/  @!P0 IMAD.IADD R140, R140, 0x1, -R251 ;  /* 0x000000018c8c8824 */ /* 0x000fe200078e0afb */
[----:B------:R-:W-:Y:S01]  /*9900*/  ISETP.GT.U32.AND P0, PT, R251, R145, PT ;  /* 0x00000091fb00720c */ /* 0x000fe20003f04070 */
[----:B------:R-:W-:-:S02]  /*9910*/  IMAD R0, R252, R0, R2 ;  /* 0x00000000fc007224 */ /* 0x000fc400078e0202 */
[----:B------:R-:W-:Y:S02]  /*9920*/  VIADD R2, R235, 0x100 ;  /* 0x00000100eb027836 */ /* 0x000fe40000000000 */
[--C-:B------:R-:W-:Y:S01]  /*9930*/  @!P4 IMAD.IADD R141, R141, 0x1, -R251.reuse ;  /* 0x000000018d8dc824 */ /* 0x100fe200078e0afb */
[----:B------:R-:W-:Y:S01]  /*9940*/  ISETP.GT.U32.AND P4, PT, R251, R149, PT ;  /* 0x00000095fb00720c */ /* 0x000fe20003f84070 */
[--C-:B------:R-:W-:Y:S01]  /*9950*/  @!P1 IMAD.IADD R142, R142, 0x1, -R251.reuse ;  /* 0x000000018e8e9824 */ /* 0x100fe200078e0afb */
[----:B------:R1:W-:Y:S01]  /*9960*/  STL [R1+0x3464], R2 ;  /* 0x0034640201007387 */ /* 0x0003e20000100800 */
[--C-:B------:R-:W-:Y:S01]  /*9970*/  @!P3 IMAD.IADD R147, R147, 0x1, -R251.reuse ;  /* 0x000000019393b824 */ /* 0x100fe200078e0afb */
[----:B------:R-:W-:Y:S01]  /*9980*/  ISETP.GT.U32.AND P1, PT, R251, R146, PT ;  /* 0x00000092fb00720c */ /* 0x000fe20003f24070 */
[--C-:B------:R-:W-:Y:S01]  /*9990*/  @!P5 IMAD.IADD R143, R143, 0x1, -R251.reuse ;  /* 0x000000018f8fd824 */ /* 0x100fe200078e0afb */
[C---:B------:R-:W-:Y:S02]  /*99a0*/  ISETP.GT.U32.AND P3, PT, R251.reuse, R150, PT ;  /* 0x00000096fb00720c */ /* 0x040fe40003f64070 */
[----:B------:R-:W-:Y:S01]  /*99b0*/  ISETP.GT.U32.AND P5, PT, R251, R151, PT ;  /* 0x00000097fb00720c */ /* 0x000fe20003fa4070 */
[--C-:B------:R-:W-:Y:S01]  /*99c0*/  @!P6 IMAD.IADD R144, R144, 0x1, -R251.reuse ;  /* 0x000000019090e824 */ /* 0x100fe200078e0afb */
[----:B-1----:R-:W-:Y:S01]  /*99d0*/  IABS R2, R2 ;  /* 0x0000000200027213 */ /* 0x002fe20000000000 */
[--C-:B------:R-:W-:Y:S01]  /*99e0*/  @!P0 IMAD.IADD R145, R145, 0x1, -R251.reuse ;  /* 0x0000000191918824 */ /* 0x100fe200078e0afb */
[C---:B------:R-:W-:Y:S01]  /*99f0*/  ISETP.GT.U32.AND P6, PT, R251.reuse, R147, PT ;  /* 0x00000093fb00720c */ /* 0x040fe20003fc4070 */
[--C-:B------:R-:W-:Y:S01]  /*9a00*/  @!P2 IMAD.IADD R148, R148, 0x1, -R251.reuse ;  /* 0x000000019494a824 */ /* 0x100fe200078e0afb */
[C---:B------:R-:W-:Y:S01]  /*9a10*/  ISETP.GT.U32.AND P0, PT, R251.reuse, R152, PT ;  /* 0x00000098fb00720c */ /* 0x040fe20003f04070 */
[----:B------:R-:W-:Y:S01]  /*9a20*/  IMAD.MOV.U32 R3, RZ, RZ, R2 ;  /* 0x000000ffff037224 */ /* 0x000fe200078e0002 */
[----:B------:R-:W-:Y:S01]  /*9a30*/  ISETP.GT.U32.AND P2, PT, R251, R153, PT ;  /* 0x00000099fb00720c */ /* 0x000fe20003f44070 */
[----:B------:R-:W-:Y:S01]  /*9a40*/  @!P4 IMAD.IADD R149, R149, 0x1, -R251 ;  /* 0x000000019595c824 */ /* 0x000fe200078e0afb */
[----:B------:R-:W-:Y:S01]  /*9a50*/  ISETP.GT.U32.AND P4, PT, R251, R148, PT ;  /* 0x00000094fb00720c */ /* 0x000fe20003f84070 */
[----:B------:R-:W-:-:S04]  /*9a60*/  IMAD.HI.U32 R2, R244, R3, RZ ;  /* 0x00000003f4027227 */ /* 0x000fc800078e00ff */
[--C-:B------:R-:W-:Y:S01]  /*9a70*/  @!P1 IMAD.IADD R146, R146, 0x1, -R251.reuse ;  /* 0x0000000192929824 */ /* 0x100fe200078e0afb */
[C---:B------:R-:W-:Y:S01]  /*9a80*/  ISETP.GT.U32.AND P1, PT, R251.reuse, R154, PT ;  /* 0x0000009afb00720c */ /* 0x040fe20003f24070 */
[--C-:B------:R-:W-:Y:S01]  /*9a90*/  @!P3 IMAD.IADD R150, R150, 0x1, -R251.reuse ;  /* 0x000000019696b824 */ /* 0x100fe200078e0afb */
[----:B------:R-:W-:Y:S01]  /*9aa0*/  ISETP.GT.U32.AND P3, PT, R251, R149, PT ;  /* 0x00000095fb00720c */ /* 0x000fe20003f64070 */
[--C-:B------:R-:W-:Y:S02]  /*9ab0*/  @!P5 IMAD.IADD R151, R151, 0x1, -R251.reuse ;  /* 0x000000019797d824 */ /* 0x100fe400078e0afb */
[----:B------:R-:W-:Y:S02]  /*9ac0*/  IMAD.MOV R2, RZ, RZ, -R2 ;  /* 0x000000ffff027224 */ /* 0x000fe400078e0a02 */
[----:B------:R-:W-:Y:S01]  /*9ad0*/  @!P6 IMAD.IADD R147, R147, 0x1, -R251 ;  /* 0x000000019393e824 */ /* 0x000fe200078e0afb */
[C---:B------:R-:W-:Y:S01]  /*9ae0*/  ISETP.GT.U32.AND P6, PT, R251.reuse, R150, PT ;  /* 0x00000096fb00720c */ /* 0x040fe20003fc4070 */
[----:B------:R-:W-:Y:S01]  /*9af0*/  IMAD R10, R252, R2, R3 ;  /* 0x00000002fc0a7224 */ /* 0x000fe200078e0203 */
[----:B------:R-:W-:Y:S01]  /*9b00*/  ISETP.GT.U32.AND P5, PT, R251, R151, PT ;  /* 0x00000097fb00720c */ /* 0x000fe20003fa4070 */
[----:B------:R-:W-:-:S02]  /*9b10*/  VIADD R2, R235, 0x140 ;  /* 0x00000140eb027836 */ /* 0x000fc40000000000 */
[--C-:B------:R-:W-:Y:S01]  /*9b20*/  @!P0 IMAD.IADD R152, R152, 0x1, -R251.reuse ;  /* 0x0000000198988824 */ /* 0x100fe200078e0afb */
[----:B------:R-:W-:Y:S01]  /*9b30*/  ISETP.GT.U32.AND P0, PT, R251, R155, PT ;  /* 0x0000009bfb00720c */ /* 0x000fe20003f04070 */
[--C-:B------:R-:W-:Y:S01]  /*9b40*/  @!P2 IMAD.IADD R153, R153, 0x1, -R251.reuse ;  /* 0x000000019999a824 */ /* 0x100fe200078e0afb */
[----:B------:R1:W-:Y:S01]  /*9b50*/  STL [R1+0x3460], R2 ;  /* 0x0034600201007387 */ /* 0x0003e20000100800 */
[--C-:B------:R-:W-:Y:S01]  /*9b60*/  @!P4 IMAD.IADD R148, R148, 0x1, -R251.reuse ;  /* 0x000000019494c824 */ /* 0x100fe200078e0afb */
[C---:B------:R-:W-:Y:S02]  /*9b70*/  ISETP.GT.U32.AND P4, PT, R251.reuse, R152, PT ;  /* 0x00000098fb00720c */ /* 0x040fe40003f84070 */
[----:B------:R-:W-:Y:S01]  /*9b80*/  ISETP.GT.U32.AND P2, PT, R251, R153, PT ;  /* 0x00000099fb00720c */ /* 0x000fe20003f44070 */
[--C-:B------:R-:W-:Y:S01]  /*9b90*/  @!P3 IMAD.IADD R149, R149, 0x1, -R251.reuse ;  /* 0x000000019595b824 */ /* 0x100fe200078e0afb */
[----:B------:R-:W-:Y:S01]  /*9ba0*/  ISETP.GT.U32.AND P3, PT, R251, R156, PT ;  /* 0x0000009cfb00720c */ /* 0x000fe20003f64070 */
[----:B------:R-:W-:Y:S01]  /*9bb0*/  @!P1 IMAD.IADD R154, R154, 0x1, -R251 ;  /* 0x000000019a9a9824 */ /* 0x000fe200078e0afb */
[----:B-1----:R-:W-:-:S02]  /*9bc0*/  IABS R2, R2 ;  /* 0x0000000200027213 */ /* 0x002fc40000000000 */
[C---:B------:R-:W-:Y:S01]  /*9bd0*/  ISETP.GT.U32.AND P1, PT, R251.reuse, R157, PT ;  /* 0x0000009dfb00720c */ /* 0x040fe20003f24070 */
[--C-:B------:R-:W-:Y:S02]  /*9be0*/  @!P6 IMAD.IADD R150, R150, 0x1, -R251.reuse ;  /* 0x000000019696e824 */ /* 0x100fe400078e0afb */
[----:B------:R-:W-:Y:S01]  /*9bf0*/  IMAD.MOV.U32 R3, RZ, RZ, R2 ;  /* 0x000000ffff037224 */ /* 0x000fe200078e0002 */
[----:B------:R-:W-:Y:S01]  /*9c00*/  ISETP.GT.U32.AND P6, PT, R251, R158, PT ;  /* 0x0000009efb00720c */ /* 0x000fe20003fc4070 */
[--C-:B------:R-:W-:Y:S01]  /*9c10*/  @!P5 IMAD.IADD R151, R151, 0x1, -R251.reuse ;  /* 0x000000019797d824 */ /* 0x100fe200078e0afb */
[----:B------:R-:W-:Y:S01]  /*9c20*/  ISETP.GT.U32.AND P5, PT, R251, R154, PT ;  /* 0x0000009afb00720c */ /* 0x000fe20003fa4070 */
[----:B------:R-:W-:Y:S02]  /*9c30*/  @!P0 IMAD.IADD R155, R155, 0x1, -R251 ;  /* 0x000000019b9b8824 */ /* 0x000fe400078e0afb */
[----:B------:R-:W-:Y:S01]  /*9c40*/  IMAD.HI.U32 R2, R244, R3, RZ ;  /* 0x00000003f4027227 */ /* 0x000fe200078e00ff */
[----:B------:R-:W-:-:S03]  /*9c50*/  ISETP.GT.U32.AND P0, PT, R251, R159, PT ;  /* 0x0000009ffb00720c */ /* 0x000fc60003f04070 */
[--C-:B------:R-:W-:Y:S01]  /*9c60*/  @!P4 IMAD.IADD R152, R152, 0x1, -R251.reuse ;  /* 0x000000019898c824 */ /* 0x100fe200078e0afb */
[----:B------:R-:W-:Y:S01]  /*9c70*/  ISETP.GT.U32.AND P4, PT, R251, R155, PT ;  /* 0x0000009bfb00720c */ /* 0x000fe20003f84070 */
[--C-:B------:R-:W-:Y:S01]  /*9c80*/  @!P2 IMAD.IADD R153, R153, 0x1, -R251.reuse ;  /* 0x000000019999a824 */ /* 0x100fe200078e0afb */
[C---:B------:R-:W-:Y:S01]  /*9c90*/  ISETP.GT.U32.AND P2, PT, R251.reuse, R160, PT ;  /* 0x000000a0fb00720c */ /* 0x040fe20003f44070 */
[----:B------:R-:W-:Y:S02]  /*9ca0*/  IMAD.MOV R2, RZ, RZ, -R2 ;  /* 0x000000ffff027224 */ /* 0x000fe400078e0a02 */
[--C-:B------:R-:W-:Y:S01]  /*9cb0*/  @!P3 IMAD.IADD R156, R156, 0x1, -R251.reuse ;  /* 0x000000019c9cb824 */ /* 0x100fe200078e0afb */
[----:B------:R-:W-:Y:S01]  /*9cc0*/  ISETP.GT.U32.AND P3, PT, R251, R161, PT ;  /* 0x000000a1fb00720c */ /* 0x000fe20003f64070 */
[----:B------:R-:W-:Y:S02]  /*9cd0*/  @!P1 IMAD.IADD R157, R157, 0x1, -R251 ;  /* 0x000000019d9d9824 */ /* 0x000fe400078e0afb */
[----:B------:R-:W-:-:S02]  /*9ce0*/  IMAD R9, R252, R2, R3 ;  /* 0x00000002fc097224 */ /* 0x000fc400078e0203 */
[----:B------:R-:W-:Y:S01]  /*9cf0*/  VIADD R2, R235, 0x180 ;  /* 0x00000180eb027836 */ /* 0x000fe20000000000 */
[C---:B------:R-:W-:Y:S01]  /*9d00*/  ISETP.GT.U32.AND P1, PT, R251.reuse, R162, PT ;  /* 0x000000a2fb00720c */ /* 0x040fe20003f24070 */
[--C-:B------:R-:W-:Y:S02]  /*9d10*/  @!P6 IMAD.IADD R158, R158, 0x1, -R251.reuse ;  /* 0x000000019e9ee824 */ /* 0x100fe400078e0afb */
[--C-:B------:R-:W-:Y:S01]  /*9d20*/  @!P5 IMAD.IADD R154, R154, 0x1, -R251.reuse ;  /* 0x000000019a9ad824 */ /* 0x100fe200078e0afb */
[----:B------:R-:W-:Y:S01]  /*9d30*/  ISETP.GT.U32.AND P5, PT, R251, R157, PT ;  /* 0x0000009dfb00720c */ /* 0x000fe20003fa4070 */
[----:B------:R1:W-:Y:S01]  /*9d40*/  STL [R1+0x345c], R2 ;  /* 0x00345c0201007387 */ /* 0x0003e20000100800 */
[--C-:B------:R-:W-:Y:S01]  /*9d50*/  @!P0 IMAD.IADD R159, R159, 0x1, -R251.reuse ;  /* 0x000000019f9f8824 */ /* 0x100fe200078e0afb */
[C---:B------:R-:W-:Y:S01]  /*9d60*/  ISETP.GT.U32.AND P0, PT, R251.reuse, R158, PT ;  /* 0x0000009efb00720c */ /* 0x040fe20003f04070 */
[--C-:B------:R-:W-:Y:S01]  /*9d70*/  @!P2 IMAD.IADD R160, R160, 0x1, -R251.reuse ;  /* 0x00000001a0a0a824 */ /* 0x100fe200078e0afb */
[----:B------:R-:W-:Y:S01]  /*9d80*/  ISETP.GT.U32.AND P6, PT, R251, R156, PT ;  /* 0x0000009cfb00720c */ /* 0x000fe20003fc4070 */
[----:B------:R-:W-:Y:S01]  /*9d90*/  @!P4 IMAD.IADD R155, R155, 0x1, -R251 ;  /* 0x000000019b9bc824 */ /* 0x000fe200078e0afb */
[----:B------:R-:W-:-:S02]  /*9da0*/  ISETP.GT.U32.AND P4, PT, R251, R163, PT ;  /* 0x000000a3fb00720c */ /* 0x000fc40003f84070 */
[----:B-1----:R-:W-:Y:S01]  /*9db0*/  IABS R2, R2 ;  /* 0x0000000200027213 */ /* 0x002fe20000000000 */
[----:B------:R-:W-:Y:S01]  /*9dc0*/  @!P3 IMAD.IADD R161, R161, 0x1, -R251 ;  /* 0x00000001a1a1b824 */ /* 0x000fe200078e0afb */
[----:B------:R-:W-:-:S03]  /*9dd0*/  ISETP.GT.U32.AND P2, PT, R251, R159, PT ;  /* 0x0000009ffb00720c */ /* 0x000fc60003f44070 */
[----:B------:R-:W-:Y:S01]  /*9de0*/  IMAD.MOV.U32 R3, RZ, RZ, R2 ;  /* 0x000000ffff037224 */ /* 0x000fe200078e0002 */
[C---:B------:R-:W-:Y:S01]  /*9df0*/  ISETP.GT.U32.AND P3, PT, R251.reuse, R160, PT ;  /* 0x000000a0fb00720c */ /* 0x040fe20003f64070 */
[----:B------:R-:W-:Y:S02]  /*9e00*/  @!P1 IMAD.IADD R162, R162, 0x1, -R251 ;  /* 0x00000001a2a29824 */ /* 0x000fe400078e0afb */
[----:B------:R-:W-:Y:S01]  /*9e10*/  IMAD.HI.U32 R2, R244, R3, RZ ;  /* 0x00000003f4027227 */ /* 0x000fe200078e00ff */
[----:B------:R-:W-:-:S03]  /*9e20*/  ISETP.GT.U32.AND P1, PT, R251, R161, PT ;  /* 0x000000a1fb00720c */ /* 0x000fc60003f24070 */
[--C-:B------:R-:W-:Y:S01]  /*9e30*/  @!P5 IMAD.IADD R157, R157, 0x1, -R251.reuse ;  /* 0x000000019d9dd824 */ /* 0x100fe200078e0afb */
[C---:B------:R-:W-:Y:S01]  /*9e40*/  ISETP.GT.U32.AND P5, PT, R251.reuse, R164, PT ;  /* 0x000000a4fb00720c */ /* 0x040fe20003fa4070 */
[----:B------:R-:W-:Y:S02]  /*9e50*/  IMAD.MOV R2, RZ, RZ, -R2 ;  /* 0x000000ffff027224 */ /* 0x000fe400078e0a02 */
[--C-:B------:R-:W-:Y:S01]  /*9e60*/  @!P0 IMAD.IADD R158, R158, 0x1, -R251.reuse ;  /* 0x000000019e9e8824 */ /* 0x100fe200078e0afb */
[C---:B------:R-:W-:Y:S01]  /*9e70*/  ISETP.GT.U32.AND P0, PT, R251.reuse, R165, PT ;  /* 0x000000a5fb00720c */ /* 0x040fe20003f04070 */
[--C-:B------:R-:W-:Y:S01]  /*9e80*/  @!P6 IMAD.IADD R156, R156, 0x1, -R251.reuse ;  /* 0x000000019c9ce824 */ /* 0x100fe200078e0afb */
[----:B------:R-:W-:Y:S01]  /*9e90*/  ISETP.GT.U32.AND P6, PT, R251, R162, PT ;  /* 0x000000a2fb00720c */ /* 0x000fe20003fc4070 */
[----:B------:R-:W-:Y:S02]  /*9ea0*/  @!P4 IMAD.IADD R163, R163, 0x1, -R251 ;  /* 0x00000001a3a3c824 */ /* 0x000fe400078e0afb */
[----:B------:R-:W-:-:S02]  /*9eb0*/  IMAD R8, R252, R2, R3 ;  /* 0x00000002fc087224 */ /* 0x000fc400078e0203 */
[----:B------:R-:W-:Y:S02]  /*9ec0*/  VIADD R2, R235, 0x1c0 ;  /* 0x000001c0eb027836 */ /* 0x000fe40000000000 */
[----:B------:R-:W2:Y:S01]  /*9ed0*/  LDL.LU R235, [R1+0x5130] ;  /* 0x0051300001eb7983 */ /* 0x000ea20000300800 */
[--C-:B------:R-:W-:Y:S01]  /*9ee0*/  @!P2 IMAD.IADD R159, R159, 0x1, -R251.reuse ;  /* 0x000000019f9fa824 */ /* 0x100fe200078e0afb */
[C---:B------:R-:W-:Y:S01]  /*9ef0*/  ISETP.GT.U32.AND P2, PT, R251.reuse, R166, PT ;  /* 0x000000a6fb00720c */ /* 0x040fe20003f44070 */
[--C-:B------:R-:W-:Y:S01]  /*9f00*/  @!P3 IMAD.IADD R160, R160, 0x1, -R251.reuse ;  /* 0x00000001a0a0b824 */ /* 0x100fe200078e0afb */
[C---:B------:R-:W-:Y:S02]  /*9f10*/  ISETP.GT.U32.AND P4, PT, R251.reuse, R167, PT ;  /* 0x000000a7fb00720c */ /* 0x040fe40003f84070 */
[----:B------:R-:W-:Y:S01]  /*9f20*/  ISETP.GT.U32.AND P3, PT, R251, R163, PT ;  /* 0x000000a3fb00720c */ /* 0x000fe20003f64070 */
[--C-:B------:R-:W-:Y:S01]  /*9f30*/  @!P1 IMAD.IADD R161, R161, 0x1, -R251.reuse ;  /* 0x00000001a1a19824 */ /* 0x100fe200078e0afb */
[----:B------:R-:W-:Y:S01]  /*9f40*/  ISETP.GT.U32.AND P1, PT, R251, R168, PT ;  /* 0x000000a8fb00720c */ /* 0x000fe20003f24070 */
[----:B------:R-:W-:-:S02]  /*9f50*/  @!P5 IMAD.IADD R164, R164, 0x1, -R251 ;  /* 0x00000001a4a4d824 */ /* 0x000fc400078e0afb */
[--C-:B------:R-:W-:Y:S01]  /*9f60*/  @!P0 IMAD.IADD R165, R165, 0x1, -R251.reuse ;  /* 0x00000001a5a58824 */ /* 0x100fe200078e0afb */
[C---:B------:R-:W-:Y:S01]  /*9f70*/  ISETP.GT.U32.AND P5, PT, R251.reuse, R169, PT ;  /* 0x000000a9fb00720c */ /* 0x040fe20003fa4070 */
[--C-:B------:R-:W-:Y:S01]  /*9f80*/  @!P6 IMAD.IADD R162, R162, 0x1, -R251.reuse ;  /* 0x00000001a2a2e824 */ /* 0x100fe200078e0afb */
[C---:B------:R-:W-:Y:S02]  /*9f90*/  ISETP.GT.U32.AND P0, PT, R251.reuse, R164, PT ;  /* 0x000000a4fb00720c */ /* 0x040fe40003f04070 */
[C---:B------:R-:W-:Y:S01]  /*9fa0*/  ISETP.GT.U32.AND P6, PT, R251.reuse, R170, PT ;  /* 0x000000aafb00720c */ /* 0x040fe20003fc4070 */
        /* <DEDUP_REMOVED lines=10> */
[----:B------:R1:W-:Y:S01]  /*a050*/  STL [R1+0x3458], R2 ;  /* 0x0034580201007387 */ /* 0x0003e20000100800 */
[--C-:B------:R-:W-:Y:S01]  /*a060*/  @!P5 IMAD.IADD R169, R169, 0x1, -R251.reuse ;  /* 0x00000001a9a9d824 */ /* 0x100fe200078e0afb */
[----:B------:R-:W-:Y:S01]  /*a070*/  ISETP.GT.U32.AND P5, PT, R251, R168, PT ;  /* 0x000000a8fb00720c */ /* 0x000fe20003fa4070 */
[--C-:B------:R-:W-:Y:S02]  /*a080*/  @!P6 IMAD.IADD R170, R170, 0x1, -R251.reuse ;  /* 0x00000001aaaae824 */ /* 0x100fe400078e0afb */
[--C-:B------:R-:W-:Y:S01]  /*a090*/  @!P2 IMAD.IADD R171, R171, 0x1, -R251.reuse ;  /* 0x00000001ababa824 */ /* 0x100fe200078e0afb */
[----:B-1----:R-:W-:Y:S01]  /*a0a0*/  IABS R2, R2 ;  /* 0x0000000200027213 */ /* 0x002fe20000000000 */
[----:B------:R-:W-:Y:S01]  /*a0b0*/  @!P3 IMAD.IADD R165, R165, 0x1, -R251 ;  /* 0x00000001a5a5b824 */ /* 0x000fe200078e0afb */
[----:B------:R-:W-:-:S02]  /*a0c0*/  ISETP.GT.U32.AND P2, PT, R251, R170, PT ;  /* 0x000000aafb00720c */ /* 0x000fc40003f44070 */
[C---:B------:R-:W-:Y:S01]  /*a0d0*/  ISETP.GT.U32.AND P3, PT, R251.reuse, R173, PT ;  /* 0x000000adfb00720c */ /* 0x040fe20003f64070 */
[----:B------:R-:W-:Y:S01]  /*a0e0*/  IMAD.MOV.U32 R3, RZ, RZ, R2 ;  /* 0x000000ffff037224 */ /* 0x000fe200078e0002 */
[C---:B------:R-:W-:Y:S01]  /*a0f0*/  ISETP.GT.U32.AND P6, PT, R251.reuse, R169, PT ;  /* 0x000000a9fb00720c */ /* 0x040fe20003fc4070 */
[--C-:B------:R-:W-:Y:S01]  /*a100*/  @!P4 IMAD.IADD R166, R166, 0x1, -R251.reuse ;  /* 0x00000001a6a6c824 */ /* 0x100fe200078e0afb */
[----:B------:R-:W-:Y:S01]  /*a110*/  ISETP.GT.U32.AND P4, PT, R251, R174, PT ;  /* 0x000000aefb00720c */ /* 0x000fe20003f84070 */
[--C-:B------:R-:W-:Y:S01]  /*a120*/  @!P1 IMAD.IADD R167, R167, 0x1, -R251.reuse ;  /* 0x00000001a7a79824 */ /* 0x100fe200078e0afb */
[C---:B------:R-:W-:Y:S01]  /*a130*/  ISETP.GT.U32.AND P1, PT, R251.reuse, R171, PT ;  /* 0x000000abfb00720c */ /* 0x040fe20003f24070 */
[----:B------:R-:W-:Y:S02]  /*a140*/  IMAD.HI.U32 R2, R244, R3, RZ ;  /* 0x00000003f4027227 */ /* 0x000fe400078e00ff */
[----:B------:R-:W3:Y:S02]  /*a150*/  LDL.LU R244, [R1+0x512c] ;  /* 0x00512c0001f47983 */ /* 0x000ee40000300800 */
        /* <DEDUP_REMOVED lines=8> */
[----:B------:R-:W4:Y:S01]  /*a1e0*/  LDL.LU R12, [R1+0x1c] ;  /* 0x00001c00010c7983 */ /* 0x000f220000300800 */
        /* <DEDUP_REMOVED lines=15> */
[----:B------:R-:W5:Y:S01]  /*a2e0*/  LDL R5, [R1+0x34] ;  /* 0x0000340001057983 */ /* 0x000f620000100800 */
        /* <DEDUP_REMOVED lines=8> */
[----:B------:R-:W5:Y:S01]  /*a370*/  LDL R6, [R1+0x4c94] ;  /* 0x004c940001067983 */ /* 0x000f620000100800 */
        /* <DEDUP_REMOVED lines=8> */
[----:B------:R-:W-:Y:S01]  /*a400*/  IMAD.MOV R2, RZ, RZ, -R2 ;  /* 0x000000ffff027224 */ /* 0x000fe200078e0a02 */
[----:B------:R-:W-:Y:S01]  /*a410*/  ISETP.GT.U32.AND P1, PT, R251, R180, PT ;  /* 0x000000b4fb00720c */ /* 0x000fe20003f24070 */
[--C-:B------:R-:W-:Y:S01]  /*a420*/  @!P0 IMAD.IADD R181, R181, 0x1, -R251.reuse ;  /* 0x00000001b5b58824 */ /* 0x100fe200078e0afb */
[C---:B------:R-:W-:Y:S01]  /*a430*/  ISETP.GT.U32.AND P0, PT, R251.reuse, R186, PT ;  /* 0x000000bafb00720c */ /* 0x040fe20003f04070 */
[--C-:B------:R-:W-:Y:S01]  /*a440*/  @!P4 IMAD.IADD R182, R182, 0x1, -R251.reuse ;  /* 0x00000001b6b6c824 */ /* 0x100fe200078e0afb */
[----:B------:R-:W-:Y:S01]  /*a450*/  ISETP.GT.U32.AND P4, PT, R251, R187, PT ;  /* 0x000000bbfb00720c */ /* 0x000fe20003f84070 */
[--C-:B------:R-:W-:Y:S01]  /*a460*/  @!P5 IMAD.IADD R183, R183, 0x1, -R251.reuse ;  /* 0x00000001b7b7d824 */ /* 0x100fe200078e0afb */
[----:B------:R-:W5:Y:S01]  /*a470*/  LDL R4, [R1+0x4f94] ;  /* 0x004f940001047983 */ /* 0x000f620000100800 */
        /* <DEDUP_REMOVED lines=40> */
[----:B------:R-:W-:Y:S01]  /*a700*/  @!P5 IMAD.IADD R194, R194, 0x1, -R251 ;  /* 0x00000001c2c2d824 */ /* 0x000fe200078e0afb */
[----:B------:R-:W-:-:S02]  /*a710*/  ISETP.GT.U32.AND P5, PT, R251, R192, PT ;  /* 0x000000c0fb00720c */ /* 0x000fc40003fa4070 */
        /* <DEDUP_REMOVED lines=28> */
[----:B------:R-:W-:Y:S01]  /*a8e0*/  ISETP.GT.U32.AND P4, PT, R251, R203, PT ;  /* 0x000000cbfb00720c */ /* 0x000fe20003f84070 */
[----:B------:R-:W-:-:S02]  /*a8f0*/  @!P6 IMAD.IADD R201, R201, 0x1, -R251 ;  /* 0x00000001c9c9e824 */ /* 0x000fc400078e0afb */
        /* <DEDUP_REMOVED lines=64> */
[--C-:B------:R-:W-:Y:S02]  /*ad00*/  @!P3 IMAD.IADD R216, R216, 0x1, -R251.reuse ;  /* 0x00000001d8d8b824 */ /* 0x100fe400078e0afb */
        /* <DEDUP_REMOVED lines=19> */
[----:B------:R-:W-:Y:S01]  /*ae40*/  ISETP.GT.U32.AND P5, PT, R251, R225, PT ;  /* 0x000000e1fb00720c */ /* 0x000fe20003fa4070 */
[--C-:B------:R-:W-:Y:S02]  /*ae50*/  @!P6 IMAD.IADD R223, R223, 0x1, -R251.reuse ;  /* 0x00000001dfdfe824 */ /* 0x100fe400078e0afb */
[--C-:B------:R-:W-:Y:S01]  /*ae60*/  @!P2 IMAD.IADD R218, R218, 0x1, -R251.reuse ;  /* 0x00000001dadaa824 */ /* 0x100fe200078e0afb */
[----:B------:R-:W-:Y:S01]  /*ae70*/  ISETP.GT.U32.AND P2, PT, R251, R222, PT ;  /* 0x000000defb00720c */ /* 0x000fe20003f44070 */
        /* <DEDUP_REMOVED lines=35> */
[----:B------:R-:W-:-:S02]  /*b0b0*/  @!P3 IMAD.IADD R233, R233, 0x1, -R251 ;  /* 0x00000001e9e9b824 */ /* 0x000fc400078e0afb */
[--C-:B------:R-:W-:Y:S01]  /*b0c0*/  @!P2 IMAD.IADD R228, R228, 0x1, -R251.reuse ;  /* 0x00000001e4e4a824 */ /* 0x100fe200078e0afb */
[C---:B--2---:R-:W-:Y:S01]  /*b0d0*/  ISETP.GT.U32.AND P2, PT, R251.reuse, R235, PT ;  /* 0x000000ebfb00720c */ /* 0x044fe20003f44070 */
        /* <DEDUP_REMOVED lines=23> */
[----:B------:R-:W-:-:S02]  /*b250*/  @!P5 IMAD.IADD R236, R236, 0x1, -R251 ;  /* 0x00000001ececd824 */ /* 0x000fc400078e0afb */
[--C-:B------:R-:W-:Y:S02]  /*b260*/  @!P2 IMAD.IADD R240, R240, 0x1, -R251.reuse ;  /* 0x00000001f0f0a824 */ /* 0x100fe400078e0afb */
        /* <DEDUP_REMOVED lines=9> */
[----:B---3--:R-:W-:-:S05]  /*b300*/  ISETP.GT.U32.AND P4, PT, R251, R244, PT ;  /* 0x000000f4fb00720c */ /* 0x008fca0003f84070 */
[--C-:B------:R-:W-:Y:S01]  /*b310*/  @!P3 IMAD.IADD R243, R243, 0x1, -R251.reuse ;  /* 0x00000001f3f3b824 */ /* 0x100fe200078e0afb */
[C---:B------:R-:W-:Y:S01]  /*b320*/  ISETP.GT.U32.AND P3, PT, R251.reuse, R248, PT ;  /* 0x000000f8fb00720c */ /* 0x040fe20003f64070 */
[--C-:B------:R-:W-:Y:S01]  /*b330*/  @!P5 IMAD.IADD R236, R236, 0x1, -R251.reuse ;  /* 0x00000001ececd824 */ /* 0x100fe200078e0afb */
[C---:B------:R-:W-:Y:S01]  /*b340*/  ISETP.GT.U32.AND P5, PT, R251.reuse, R239, PT ;  /* 0x000000effb00720c */ /* 0x040fe20003fa4070 */
[--C-:B------:R-:W-:Y:S01]  /*b350*/  @!P6 IMAD.IADD R240, R240, 0x1, -R251.reuse ;  /* 0x00000001f0f0e824 */ /* 0x100fe200078e0afb */
[C---:B------:R-:W-:Y:S01]  /*b360*/  ISETP.GT.U32.AND P6, PT, R251.reuse, R247, PT ;  /* 0x000000f7fb00720c */ /* 0x040fe20003fc4070 */
[--C-:B------:R-:W-:Y:S01]  /*b370*/  @!P0 IMAD.IADD R242, R242, 0x1, -R251.reuse ;  /* 0x00000001f2f28824 */ /* 0x100fe200078e0afb */
[----:B----4-:R-:W-:Y:S01]  /*b380*/  ISETP.GT.U32.AND P0, PT, R252, R12, PT ;  /* 0x0000000cfc00720c */ /* 0x010fe20003f04070 */
[----:B------:R-:W-:Y:S01]  /*b390*/  @!P4 IMAD.IADD R244, R244, 0x1, -R251 ;  /* 0x00000001f4f4c824 */ /* 0x000fe200078e0afb */
[----:B------:R-:W-:-:S05]  /*b3a0*/  ISETP.GT.U32.AND P4, PT, R251, R243, PT ;  /* 0x000000f3fb00720c */ /* 0x000fca0003f84070 */
[--C-:B------:R-:W-:Y:S02]  /*b3b0*/  @!P3 IMAD.IADD R248, R248, 0x1, -R251.reuse ;  /* 0x00000001f8f8b824 */ /* 0x100fe400078e0afb */
[--C-:B------:R-:W-:Y:S01]  /*b3c0*/  @!P5 IMAD.IADD R239, R239, 0x1, -R251.reuse ;  /* 0x00000001efefd824 */ /* 0x100fe200078e0afb */
[----:B------:R-:W-:Y:S01]  /*b3d0*/  ISETP.GT.U32.AND P5, PT, R251, R246, PT ;  /* 0x000000f6fb00720c */ /* 0x000fe20003fa4070 */
[--C-:B------:R-:W-:Y:S02]  /*b3e0*/  @!P6 IMAD.IADD R247, R247, 0x1, -R251.reuse ;  /* 0x00000001f7f7e824 */ /* 0x100fe400078e0afb */
[----:B------:R-:W-:Y:S01]  /*b3f0*/  @!P0 IMAD.IADD R12, R12, 0x1, -R252 ;  /* 0x000000010c0c8824 */ /* 0x000fe200078e0afc */
[----:B------:R-:W-:Y:S01]  /*b400*/  ISETP.GT.U32.AND P0, PT, R251, R248, PT ;  /* 0x000000f8fb00720c */ /* 0x000fe20003f04070 */
[----:B------:R-:W-:Y:S01]  /*b410*/  @!P4 IMAD.IADD R243, R243, 0x1, -R251 ;  /* 0x00000001f3f3c824 */ /* 0x000fe200078e0afb */
[C---:B------:R-:W-:Y:S02]  /*b420*/  ISETP.GT.U32.AND P6, PT, R252.reuse, R0, PT ;  /* 0x00000000fc00720c */ /* 0x040fe40003fc4070 */
[----:B------:R-:W-:Y:S01]  /*b430*/  ISETP.GT.U32.AND P4, PT, R251, R247, PT ;  /* 0x000000f7fb00720c */ /* 0x000fe20003f84070 */
[----:B------:R-:W-:-:S02]  /*b440*/  IMAD R7, R252, R2, R3 ;  /* 0x00000002fc077224 */ /* 0x000fc400078e0203 */
[----:B------:R-:W2:Y:S02]  /*b450*/  LDL R2, [R1+0x508c] ;  /* 0x00508c0001027983 */ /* 0x000ea40000100800 */
[--C-:B------:R-:W-:Y:S01]  /*b460*/  @!P5 IMAD.IADD R246, R246, 0x1, -R251.reuse ;  /* 0x00000001f6f6d824 */ /* 0x100fe200078e0afb */
[----:B------:R-:W-:Y:S01]  /*b470*/  ISETP.GT.U32.AND P5, PT, R252, R11, PT ;  /* 0x0000000bfc00720c */ /* 0x000fe20003fa4070 */
[----:B------:R-:W3:Y:S02]  /*b480*/  LDL R3, [R1+0x3448] ;  /* 0x0034480001037983 */ /* 0x000ee40000100800 */
[--C-:B------:R-:W-:Y:S01]  /*b490*/  @!P0 IMAD.IADD R248, R248, 0x1, -R251.reuse ;  /* 0x00000001f8f88824 */ /* 0x100fe200078e0afb */
[----:B-----5:R-:W-:Y:S01]  /*b4a0*/  ISETP.GT.U32.AND P0, PT, R252, R5, PT ;  /* 0x00000005fc00720c */ /* 0x020fe20003f04070 */
[----:B------:R-:W-:Y:S01]  /*b4b0*/  @!P6 IMAD.IADD R0, R0, 0x1, -R252 ;  /* 0x000000010000e824 */ /* 0x000fe200078e0afc */
[C---:B------:R-:W-:Y:S01]  /*b4c0*/  ISETP.GT.U32.AND P6, PT, R252.reuse, R10, PT ;  /* 0x0000000afc00720c */ /* 0x040fe20003fc4070 */
[----:B------:R-:W-:Y:S01]  /*b4d0*/  @!P4 IMAD.IADD R247, R247, 0x1, -R251 ;  /* 0x00000001f7f7c824 */ /* 0x000fe200078e0afb */
[----:B------:R-:W-:-:S05]  /*b4e0*/  ISETP.GT.U32.AND P4, PT, R252, R7, PT ;  /* 0x00000007fc00720c */ /* 0x000fca0003f84070 */
[----:B------:R-:W-:-:S04]  /*b4f0*/  @!P5 IMAD.IADD R11, R11, 0x1, -R252 ;  /* 0x000000010b0bd824 */ /* 0x000fc800078e0afc */
[--C-:B------:R-:W-:Y:S02]  /*b500*/  @!P0 IMAD.IADD R5, R5, 0x1, -R252.reuse ;  /* 0x0000000105058824 */ /* 0x100fe400078e0afc */
[--C-:B------:R-:W-:Y:S01]  /*b510*/  @!P6 IMAD.IADD R10, R10, 0x1, -R252.reuse ;  /* 0x000000010a0ae824 */ /* 0x100fe200078e0afc */
[C---:B------:R-:W-:Y:S01]  /*b520*/  ISETP.GT.U32.AND P6, PT, R252.reuse, R12, PT ;  /* 0x0000000cfc00720c */ /* 0x040fe20003fc4070 */
[----:B------:R-:W-:Y:S01]  /*b530*/  @!P4 IMAD.IADD R7, R7, 0x1, -R252 ;  /* 0x000000010707c824 */ /* 0x000fe200078e0afc */
[C---:B------:R-:W-:Y:S01]  /*b540*/  ISETP.GT.U32.AND P4, PT, R252.reuse, R11, PT ;  /* 0x0000000bfc00720c */ /* 0x040fe20003f84070 */
[----:B------:R1:W-:Y:S01]  /*b550*/  @!P0 STL [R1+0x34], R5 ;  /* 0x0000340501008387 */ /* 0x0003e20000100800 */
[----:B------:R-:W-:-:S09]  /*b560*/  ISETP.GT.U32.AND P0, PT, R252, R0, PT ;  /* 0x00000000fc00720c */ /* 0x000fd20003f04070 */
[--C-:B------:R-:W-:Y:S01]  /*b570*/  @!P6 IMAD.IADD R12, R12, 0x1, -R252.reuse ;  /* 0x000000010c0ce824 */ /* 0x100fe200078e0afc */
[----:B-1----:R-:W4:Y:S01]  /*b580*/  LDL R5, [R1+0x4f90] ;  /* 0x004f900001057983 */ /* 0x002f220000100800 */
[--C-:B------:R-:W-:Y:S02]  /*b590*/  @!P4 IMAD.IADD R11, R11, 0x1, -R252.reuse ;  /* 0x000000010b0bc824 */ /* 0x100fe400078e0afc */
[----:B------:R-:W-:Y:S01]  /*b5a0*/  @!P0 IMAD.IADD R0, R0, 0x1, -R252 ;  /* 0x0000000100008824 */ /* 0x000fe200078e0afc */
[----:B------:R1:W-:Y:S04]  /*b5b0*/  STL [R1+0x1c], R12 ;  /* 0x00001c0c01007387 */ /* 0x0003e80000100800 */
[----:B-1----:R-:W5:Y:S04]  /*b5c0*/  LDL.LU R12, [R1+0x5128] ;  /* 0x00512800010c7983 */ /* 0x002f680000300800 */
[----:B------:R1:W-:Y:S04]  /*b5d0*/  STL [R1+0x18], R11 ;  /* 0x0000180b01007387 */ /* 0x0003e80000100800 */
[----:B-1----:R-:W4:Y:S04]  /*b5e0*/  LDL.LU R11, [R1+0x5124] ;  /* 0x00512400010b7983 */ /* 0x002f280000300800 */
[----:B------:R1:W-:Y:S04]  /*b5f0*/  STL [R1+0x14], R0 ;  /* 0x0000140001007387 */ /* 0x0003e80000100800 */
[----:B-1----:R-:W4:Y:S01]  /*b600*/  LDL.LU R0, [R1+0x5120] ;  /* 0x0051200001007983 */ /* 0x002f220000300800 */
[----:B------:R-:W-:-:S13]  /*b610*/  ISETP.GT.U32.AND P2, PT, R251, R238, PT ;  /* 0x000000eefb00720c */ /* 0x000fda0003f44070 */
[----:B------:R-:W-:Y:S01]  /*b620*/  @!P2 IMAD.IADD R238, R238, 0x1, -R251 ;  /* 0x00000001eeeea824 */ /* 0x000fe200078e0afb */
[C---:B------:R-:W-:Y:S02]  /*b630*/  ISETP.GT.U32.AND P2, PT, R251.reuse, R245, PT ;  /* 0x000000f5fb00720c */ /* 0x040fe40003f44070 */
[----:B------:R-:W-:-:S11]  /*b640*/  ISETP.GT.U32.AND P1, PT, R251, R241, PT ;  /* 0x000000f1fb00720c */ /* 0x000fd60003f24070 */
[--C-:B------:R-:W-:Y:S01]  /*b650*/  @!P2 IMAD.IADD R245, R245, 0x1, -R251.reuse ;  /* 0x00000001f5f5a824 */ /* 0x100fe200078e0afb */
[----:B------:R-:W-:Y:S01]  /*b660*/  ISETP.GT.U32.AND P2, PT, R251, R249, PT ;  /* 0x000000f9fb00720c */ /* 0x000fe20003f44070 */
[----:B------:R-:W-:Y:S01]  /*b670*/  @!P1 IMAD.IADD R241, R241, 0x1, -R251 ;  /* 0x00000001f1f19824 */ /* 0x000fe200078e0afb */
[----:B------:R-:W-:-:S11]  /*b680*/  ISETP.GT.U32.AND P1, PT, R251, R244, PT ;  /* 0x000000f4fb00720c */ /* 0x000fd60003f24070 */
[--C-:B------:R-:W-:Y:S01]  /*b690*/  @!P2 IMAD.IADD R249, R249, 0x1, -R251.reuse ;  /* 0x00000001f9f9a824 */ /* 0x100fe200078e0afb */
[C---:B------:R-:W-:Y:S01]  /*b6a0*/  ISETP.GT.U32.AND P2, PT, R251.reuse, R250, PT ;  /* 0x000000fafb00720c */ /* 0x040fe20003f44070 */
[----:B------:R-:W-:Y:S01]  /*b6b0*/  @!P1 IMAD.IADD R244, R244, 0x1, -R251 ;  /* 0x00000001f4f49824 */ /* 0x000fe200078e0afb */
[----:B------:R-:W-:-:S11]  /*b6c0*/  ISETP.GT.U32.AND P3, PT, R251, R245, PT ;  /* 0x000000f5fb00720c */ /* 0x000fd60003f64070 */
[----:B------:R-:W-:-:S05]  /*b6d0*/  @!P2 IMAD.IADD R250, R250, 0x1, -R251 ;  /* 0x00000001fafaa824 */ /* 0x000fca00078e0afb */
[C---:B------:R-:W-:Y:S02]  /*b6e0*/  ISETP.GT.U32.AND P2, PT, R251.reuse, R250, PT ;  /* 0x000000fafb00720c */ /* 0x040fe40003f44070 */
[----:B------:R-:W-:Y:S01]  /*b6f0*/  ISETP.GT.U32.AND P1, PT, R251, R246, PT ;  /* 0x000000f6fb00720c */ /* 0x000fe20003f24070 */
[----:B------:R-:W-:Y:S01]  /*b700*/  @!P3 IMAD.IADD R245, R245, 0x1, -R251 ;  /* 0x00000001f5f5b824 */ /* 0x000fe200078e0afb */
[----:B------:R-:W-:-:S09]  /*b710*/  ISETP.GT.U32.AND P3, PT, R252, R9, PT ;  /* 0x00000009fc00720c */ /* 0x000fd20003f64070 */
[--C-:B------:R-:W-:Y:S02]  /*b720*/  @!P2 IMAD.IADD R250, R250, 0x1, -R251.reuse ;  /* 0x00000001fafaa824 */ /* 0x100fe400078e0afb */
[----:B------:R-:W-:Y:S01]  /*b730*/  @!P1 IMAD.IADD R246, R246, 0x1, -R251 ;  /* 0x00000001f6f69824 */ /* 0x000fe200078e0afb */
[C---:B------:R-:W-:Y:S02]  /*b740*/  ISETP.GT.U32.AND P1, PT, R252.reuse, R8, PT ;  /* 0x00000008fc00720c */ /* 0x040fe40003f24070 */
[----:B------:R-:W-:Y:S01]  /*b750*/  ISETP.GT.U32.AND P5, PT, R251, R249, PT ;  /* 0x000000f9fb00720c */ /* 0x000fe20003fa4070 */
[----:B------:R-:W-:Y:S01]  /*b760*/  @!P3 IMAD.IADD R9, R9, 0x1, -R252 ;  /* 0x000000010909b824 */ /* 0x000fe200078e0afc */
[----:B------:R-:W-:-:S09]  /*b770*/  ISETP.GT.U32.AND P3, PT, R252, R10, PT ;  /* 0x0000000afc00720c */ /* 0x000fd20003f64070 */
[--C-:B------:R-:W-:Y:S01]  /*b780*/  @!P1 IMAD.IADD R8, R8, 0x1, -R252.reuse ;  /* 0x0000000108089824 */ /* 0x100fe200078e0afc */
[C---:B------:R-:W-:Y:S01]  /*b790*/  ISETP.GT.U32.AND P1, PT, R252.reuse, R9, PT ;  /* 0x00000009fc00720c */ /* 0x040fe20003f24070 */
[----:B------:R-:W-:Y:S01]  /*b7a0*/  @!P5 IMAD.IADD R249, R249, 0x1, -R251 ;  /* 0x00000001f9f9d824 */ /* 0x000fe200078e0afb */
[C---:B------:R-:W-:Y:S02]  /*b7b0*/  ISETP.GT.U32.AND P5, PT, R252.reuse, R7, PT ;  /* 0x00000007fc00720c */ /* 0x040fe40003fa4070 */
[----:B------:R-:W-:Y:S01]  /*b7c0*/  ISETP.GT.U32.AND P6, PT, R252, R8, PT ;  /* 0x00000008fc00720c */ /* 0x000fe20003fc4070 */
[----:B------:R-:W-:Y:S01]  /*b7d0*/  @!P3 IMAD.IADD R10, R10, 0x1, -R252 ;  /* 0x000000010a0ab824 */ /* 0x000fe200078e0afc */
[----:B------:R-:W-:-:S04]  /*b7e0*/  ISETP.NE.AND P0, PT, R6, RZ, PT ;  /* 0x000000ff0600720c */ /* 0x000fc80003f05270 */
[----:B------:R1:W-:Y:S03]  /*b7f0*/  STL [R1+0x10], R10 ;  /* 0x0000100a01007387 */ /* 0x0003e60000100800 */
[--C-:B------:R-:W-:Y:S02]  /*b800*/  @!P1 IMAD.IADD R9, R9, 0x1, -R252.reuse ;  /* 0x0000000109099824 */ /* 0x100fe400078e0afc */
[--C-:B------:R-:W-:Y:S02]  /*b810*/  @!P5 IMAD.IADD R7, R7, 0x1, -R252.reuse ;  /* 0x000000010707d824 */ /* 0x100fe400078e0afc */
[----:B------:R-:W-:Y:S01]  /*b820*/  @!P6 IMAD.IADD R8, R8, 0x1, -R252 ;  /* 0x000000010808e824 */ /* 0x000fe200078e0afc */
[----:B------:R-:W-:Y:S01]  /*b830*/  LOP3.LUT R251, RZ, R6, RZ, 0x33, !PT ;  /* 0x00000006fffb7212 */ /* 0x000fe200078e33ff */
[----:B-1----:R-:W5:Y:S01]  /*b840*/  LDL R10, [R1+0x4f8c] ;  /* 0x004f8c00010a7983 */ /* 0x002f620000100800 */
[----:B------:R-:W-:-:S03]  /*b850*/  ISETP.GE.AND P3, PT, R4, RZ, PT ;  /* 0x000000ff0400720c */ /* 0x000fc60003f66270 */
[----:B------:R-:W-:Y:S04]  /*b860*/  STL [R1+0xc], R9 ;  /* 0x00000c0901007387 */ /* 0x000fe80000100800 */
[----:B------:R1:W-:Y:S04]  /*b870*/  STL [R1+0x8], R8 ;  /* 0x0000080801007387 */ /* 0x0003e80000100800 */
[----:B-1----:R-:W5:Y:S04]  /*b880*/  LDL R8, [R1+0x4f88] ;  /* 0x004f880001087983 */ /* 0x002f680000100800 */
[----:B------:R1:W-:Y:S04]  /*b890*/  STL [R1+0x4], R7 ;  /* 0x0000040701007387 */ /* 0x0003e80000100800 */
[----:B------:R-:W5:Y:S01]  /*b8a0*/  LDL R4, [R1+0x4f80] ;  /* 0x004f800001047983 */ /* 0x000f620000100800 */
[----:B--2---:R-:W-:-:S02]  /*b8b0*/  ISETP.GE.AND P2, PT, R2, RZ, PT ;  /* 0x000000ff0200720c */ /* 0x004fc40003f46270 */
[----:B------:R-:W2:Y:S01]  /*b8c0*/  S2R R2, SR_TID.X ;  /* 0x0000000000027919 */ /* 0x000ea20000002100 */
[----:B---3--:R-:W-:Y:S02]  /*b8d0*/  ISETP.GE.AND P1, PT, R3, RZ, PT ;  /* 0x000000ff0300720c */ /* 0x008fe40003f26270 */
[----:B------:R-:W3:Y:S04]  /*b8e0*/  LDL R3, [R1+0x4f84] ;  /* 0x004f840001037983 */ /* 0x000ee80000100800 */
[----:B------:R-:W3:Y:S01]  /*b8f0*/  LDL.LU R9, [R1] ;  /* 0x0000000001097983 */ /* 0x000ee20000300800 */
[----:B--2---:R-:W-:-:S05]  /*b900*/  LOP3.LUT R2, R2, 0x3f, RZ, 0xc0, !PT ;  /* 0x0000003f02027812 */ /* 0x004fca00078ec0ff */
[----:B------:R-:W-:Y:S01]  /*b910*/  IMAD R2, R2, UR43, RZ ;  /* 0x0000002b02027c24 */ /* 0x000fe2000f8e02ff */
[----:B------:R-:W2:Y:S01]  /*b920*/  LDCU UR43, c[0x0][0x3b0] ;  /* 0x00007600ff2b77ac */ /* 0x000ea20008000800 */
[----:B----4-:R-:W-:-:S03]  /*b930*/  IMAD.MOV.U32 R252, RZ, RZ, R0 ;  /* 0x000000fffffc7224 */ /* 0x010fc600078e0000 */
[C---:B------:R-:W-:Y:S01]  /*b940*/  LEA R0, P4, R2.reuse, UR4, 0x2 ;  /* 0x0000000402007c11 */ /* 0x040fe2000f8810ff */
[----:B------:R-:W4:Y:S01]  /*b950*/  LDCU UR4, c[0x0][0x3b0] ;  /* 0x00007600ff0477ac */ /* 0x000f220008000800 */
[----:B------:R-:W-:Y:S01]  /*b960*/  @!P2 IMAD.MOV R252, RZ, RZ, -R252 ;  /* 0x000000fffffca224 */ /* 0x000fe200078e0afc */
[----:B------:R-:W-:Y:S02]  /*b970*/  ISETP.GE.AND P2, PT, R5, RZ, PT ;  /* 0x000000ff0500720c */ /* 0x000fe40003f46270 */
[----:B------:R-:W2:Y:S02]  /*b980*/  LDL R5, [R1+0x4f7c] ;  /* 0x004f7c0001057983 */ /* 0x000ea40000100800 */
[----:B------:R-:W-:Y:S02]  /*b990*/  SEL R6, R251, R252, !P0 ;  /* 0x000000fcfb067207 */ /* 0x000fe40004000000 */
[----:B------:R-:W-:Y:S01]  /*b9a0*/  LEA.HI.X.SX32 R252, R2, UR5, 0x2, P4 ;  /* 0x0000000502fc7c11 */ /* 0x000fe2000a0f16ff */
[----:B------:R-:W2:Y:S01]  /*b9b0*/  LDCU UR5, c[0x0][0x3b0] ;  /* 0x00007600ff0577ac */ /* 0x000ea20008000800 */
[----:B------:R-:W2:Y:S01]  /*b9c0*/  LDL R2, [R1+0x4f78] ;  /* 0x004f780001027983 */ /* 0x000ea20000100800 */
[----:B------:R-:W-:Y:S01]  /*b9d0*/  IMAD R6, R6, UR77, RZ ;  /* 0x0000004d06067c24 */ /* 0x000fe2000f8e02ff */
[----:B------:R-:W2:Y:S02]  /*b9e0*/  LDCU UR77, c[0x0][0x3b0] ;  /* 0x00007600ff4d77ac */ /* 0x000ea40008000800 */
[----:B-1----:R-:W2:Y:S04]  /*b9f0*/  LDL.LU R7, [R1+0x30] ;  /* 0x0000300001077983 */ /* 0x002ea80000300800 */
[----:B------:R1:W-:Y:S04]  /*ba00*/  STL [R1+0xe4], R6 ;  /* 0x0000e40601007387 */ /* 0x0003e80000100800 */
[----:B-1----:R-:W4:Y:S01]  /*ba10*/  LDL.LU R6, [R1+0x2c] ;  /* 0x00002c0001067983 */ /* 0x002f220000300800 */
[----:B-----5:R-:W-:Y:S01]  /*ba20*/  ISETP.GE.AND P4, PT, R4, RZ, PT ;  /* 0x000000ff0400720c */ /* 0x020fe20003f86270 */
[----:B---3--:R-:W-:-:S05]  /*ba30*/  @!P1 IMAD.MOV R9, RZ, RZ, -R9 ;  /* 0x000000ffff099224 */ /* 0x008fca00078e0a09 */
[----:B------:R-:W-:Y:S02]  /*ba40*/  SEL R9, R251, R9, !P0 ;  /* 0x00000009fb097207 */ /* 0x000fe40004000000 */
[----:B------:R-:W-:Y:S02]  /*ba50*/  ISETP.GE.AND P1, PT, R10, RZ, PT ;  /* 0x000000ff0a00720c */ /* 0x000fe40003f26270 */
[----:B------:R-:W3:Y:S01]  /*ba60*/  LDL.LU R10, [R1+0x511c] ;  /* 0x00511c00010a7983 */ /* 0x000ee20000300800 */
[----:B------:R-:W-:Y:S01]  /*ba70*/  IMAD R9, R9, UR41, RZ ;  /* 0x0000002909097c24 */ /* 0x000fe2000f8e02ff */
[----:B------:R-:W1:Y:S04]  /*ba80*/  LDCU UR41, c[0x0][0x3b0] ;  /* 0x00007600ff2977ac */ /* 0x000e680008000800 */
[----:B------:R5:W-:Y:S04]  /*ba90*/  STL [R1+0xa8], R9 ;  /* 0x0000a80901007387 */ /* 0x000be80000100800 */
[----:B-----5:R-:W5:Y:S01]  /*baa0*/  LDL.LU R9, [R1+0x5118] ;  /* 0x0051180001097983 */ /* 0x020f620000300800 */
[----:B--2---:R-:W-:-:S05]  /*bab0*/  @!P3 IMAD.MOV R7, RZ, RZ, -R7 ;  /* 0x000000ffff07b224 */ /* 0x004fca00078e0a07 */
[----:B------:R-:W-:Y:S02]  /*bac0*/  SEL R7, R251, R7, !P0 ;  /* 0x00000007fb077207 */ /* 0x000fe40004000000 */
[----:B------:R-:W-:Y:S01]  /*bad0*/  ISETP.GE.AND P3, PT, R3, RZ, PT ;  /* 0x000000ff0300720c */ /* 0x000fe20003f66270 */
[----:B----4-:R-:W-:Y:S01]  /*bae0*/  @!P2 IMAD.MOV R6, RZ, RZ, -R6 ;  /* 0x000000ffff06a224 */ /* 0x010fe200078e0a06 */
[----:B------:R-:W-:Y:S01]  /*baf0*/  ISETP.GE.AND P2, PT, R8, RZ, PT ;  /* 0x000000ff0800720c */ /* 0x000fe20003f46270 */
[----:B------:R-:W-:Y:S01]  /*bb00*/  IMAD R8, R7, UR40, RZ ;  /* 0x0000002807087c24 */ /* 0x000fe2000f8e02ff */
[----:B------:R-:W2:Y:S01]  /*bb10*/  LDCU UR40, c[0x0][0x3b0] ;  /* 0x00007600ff2877ac */ /* 0x000ea20008000800 */
[----:B------:R-:W4:Y:S01]  /*bb20*/  LDL R7, [R1+0x4f74] ;  /* 0x004f740001077983 */ /* 0x000f220000100800 */
[----:B------:R-:W-:-:S03]  /*bb30*/  SEL R6, R251, R6, !P0 ;  /* 0x00000006fb067207 */ /* 0x000fc60004000000 */
[----:B------:R1:W-:Y:S04]  /*bb40*/  STL [R1+0xe0], R8 ;  /* 0x0000e00801007387 */ /* 0x0003e80000100800 */
[----:B------:R-:W2:Y:S01]  /*bb50*/  LDL.LU R3, [R1+0x28] ;  /* 0x0000280001037983 */ /* 0x000ea20000300800 */
[----:B-1----:R-:W-:Y:S01]  /*bb60*/  IMAD R8, R6, UR39, RZ ;  /* 0x0000002706087c24 */ /* 0x002fe2000f8e02ff */
[----:B------:R-:W1:Y:S02]  /*bb70*/  LDCU UR39, c[0x0][0x3b0] ;  /* 0x00007600ff2777ac */ /* 0x000e640008000800 */
[----:B------:R-:W3:Y:S04]  /*bb80*/  LDL R6, [R1+0x4f70] ;  /* 0x004f700001067983 */ /* 0x000ee80000100800 */
[----:B------:R1:W-:Y:S04]  /*bb90*/  STL [R1+0xdc], R8 ;  /* 0x0000dc0801007387 */ /* 0x0003e80000100800 */
[----:B------:R-:W3:Y:S01]  /*bba0*/  LDL.LU R4, [R1+0x24] ;  /* 0x0000240001047983 */ /* 0x000ee20000300800 */
[----:B--2---:R-:W-:Y:S01]  /*bbb0*/  @!P1 IMAD.MOV R3, RZ, RZ, -R3 ;  /* 0x000000ffff039224 */ /* 0x004fe200078e0a03 */
[----:B------:R-:W-:-:S02]  /*bbc0*/  ISETP.GE.AND P1, PT, R5, RZ, PT ;  /* 0x000000ff0500720c */ /* 0x000fc40003f26270 */
[----:B------:R-:W2:Y:S02]  /*bbd0*/  LDL R5, [R1+0x4f6c] ;  /* 0x004f6c0001057983 */ /* 0x000ea40000100800 */
[----:B------:R-:W-:Y:S02]  /*bbe0*/  SEL R3, R251, R3, !P0 ;  /* 0x00000003fb037207 */ /* 0x000fe40004000000 */
[----:B-1----:R-:W2:Y:S03]  /*bbf0*/  LDL.LU R8, [R1+0x20] ;  /* 0x0000200001087983 */ /* 0x002ea60000300800 */
[----:B------:R-:W-:Y:S01]  /*bc00*/  IMAD R3, R3, UR38, RZ ;  /* 0x0000002603037c24 */ /* 0x000fe2000f8e02ff */
[----:B------:R-:W1:Y:S01]  /*bc10*/  LDCU UR38, c[0x0][0x3b0] ;  /* 0x00007600ff2677ac */ /* 0x000e620008000800 */
[----:B---3--:R-:W-:Y:S01]  /*bc20*/  @!P2 IMAD.MOV R4, RZ, RZ, -R4 ;  /* 0x000000ffff04a224 */ /* 0x008fe200078e0a04 */
[----:B------:R-:W-:-:S02]  /*bc30*/  ISETP.GE.AND P2, PT, R2, RZ, PT ;  /* 0x000000ff0200720c */ /* 0x000fc40003f46270 */
[----:B------:R-:W3:Y:S02]  /*bc40*/  LDL.LU R2, [R1+0x5114] ;  /* 0x0051140001027983 */ /* 0x000ee40000300800 */
[----:B------:R-:W-:Y:S02]  /*bc50*/  SEL R4, R251, R4, !P0 ;  /* 0x00000004fb047207 */ /* 0x000fe40004000000 */
[----:B------:R1:W-:Y:S03]  /*bc60*/  STL [R1+0xd8], R3 ;  /* 0x0000d80301007387 */ /* 0x0003e60000100800 */
[----:B------:R-:W-:Y:S01]  /*bc70*/  IMAD R4, R4, UR37, RZ ;  /* 0x0000002504047c24 */ /* 0x000fe2000f8e02ff */
[----:B------:R-:W2:Y:S01]  /*bc80*/  LDCU UR37, c[0x0][0x3b0] ;  /* 0x00007600ff2577ac */ /* 0x000ea20008000800 */
[----:B-1----:R-:W4:Y:S04]  /*bc90*/  LDL.LU R3, [R1+0x5110] ;  /* 0x0051100001037983 */ /* 0x002f280000300800 */
[----:B------:R1:W-:Y:S04]  /*bca0*/  STL [R1+0xd4], R4 ;  /* 0x0000d40401007387 */ /* 0x0003e80000100800 */
[----:B-1----:R-:W5:Y:S01]  /*bcb0*/  LDL.LU R4, [R1+0x510c] ;  /* 0x00510c0001047983 */ /* 0x002f620000300800 */
[----:B--2---:R-:W-:-:S05]  /*bcc0*/  @!P3 IMAD.MOV R8, RZ, RZ, -R8 ;  /* 0x000000ffff08b224 */ /* 0x004fca00078e0a08 */
[----:B------:R-:W-:Y:S01]  /*bcd0*/  SEL R8, R251, R8, !P0 ;  /* 0x00000008fb087207 */ /* 0x000fe20004000000 */
[----:B---3--:R-:W-:-:S04]  /*bce0*/  @!P4 IMAD.MOV R2, RZ, RZ, -R2 ;  /* 0x000000ffff02c224 */ /* 0x008fc800078e0a02 */
[----:B------:R-:W-:Y:S02]  /*bcf0*/  IMAD R8, R8, UR36, RZ ;  /* 0x0000002408087c24 */ /* 0x000fe4000f8e02ff */
[----:B----4-:R-:W-:Y:S01]  /*bd00*/  @!P1 IMAD.MOV R3, RZ, RZ, -R3 ;  /* 0x000000ffff039224 */ /* 0x010fe200078e0a03 */
[C---:B------:R-:W-:Y:S01]  /*bd10*/  SEL R2, R251.reuse, R2, !P0 ;  /* 0x00000002fb027207 */ /* 0x040fe20004000000 */
[----:B------:R-:W1:Y:S03]  /*bd20*/  LDCU UR36, c[0x0][0x3b0] ;  /* 0x00007600ff2477ac */ /* 0x000e660008000800 */
[----:B------:R-:W-:Y:S01]  /*bd30*/  SEL R3, R251, R3, !P0 ;  /* 0x00000003fb037207 */ /* 0x000fe20004000000 */
[----:B------:R-:W-:Y:S01]  /*bd40*/  IMAD R2, R2, UR35, RZ ;  /* 0x0000002302027c24 */ /* 0x000fe2000f8e02ff */
[----:B------:R2:W-:Y:S01]  /*bd50*/  STL [R1+0xd0], R8 ;  /* 0x0000d00801007387 */ /* 0x0005e20000100800 */
[----:B------:R-:W-:Y:S01]  /*bd60*/  ISETP.GE.AND P1, PT, R7, RZ, PT ;  /* 0x000000ff0700720c */ /* 0x000fe20003f26270 */
[----:B------:R-:W3:Y:S01]  /*bd70*/  LDCU UR35, c[0x0][0x3b0] ;  /* 0x00007600ff2377ac */ /* 0x000ee20008000800 */
[----:B------:R-:W-:-:S02]  /*bd80*/  IMAD R3, R3, UR34, RZ ;  /* 0x0000002203037c24 */ /* 0x000fc4000f8e02ff */
[----:B-----5:R-:W-:Y:S01]  /*bd90*/  @!P2 IMAD.MOV R4, RZ, RZ, -R4 ;  /* 0x000000ffff04a224 */ /* 0x020fe200078e0a04 */
[----:B--2---:R-:W2:Y:S01]  /*bda0*/  LDL.LU R8, [R1+0x5108] ;  /* 0x0051080001087983 */ /* 0x004ea20000300800 */
[----:B------:R-:W-:Y:S01]  /*bdb0*/  ISETP.GE.AND P2, PT, R6, RZ, PT ;  /* 0x000000ff0600720c */ /* 0x000fe20003f46270 */
[----:B------:R-:W4:Y:S02]  /*bdc0*/  LDCU UR34, c[0x0][0x3b0] ;  /* 0x00007600ff2277ac */ /* 0x000f240008000800 */
[----:B------:R-:W5:Y:S04]  /*bdd0*/  LDL.LU R7, [R1+0x5104] ;  /* 0x0051040001077983 */ /* 0x000f680000300800 */
[----:B------:R1:W-:Y:S01]  /*bde0*/  STL [R1+0xcc], R2 ;  /* 0x0000cc0201007387 */ /* 0x0003e20000100800 */
[----:B------:R-:W-:-:S02]  /*bdf0*/  ISETP.GE.AND P3, PT, R5, RZ, PT ;  /* 0x000000ff0500720c */ /* 0x000fc40003f66270 */
[----:B------:R-:W-:Y:S01]  /*be00*/  SEL R4, R251, R4, !P0 ;  /* 0x00000004fb047207 */ /* 0x000fe20004000000 */
[----:B-1----:R-:W2:Y:S04]  /*be10*/  LDL R2, [R1+0x4f60] ;  /* 0x004f600001027983 */ /* 0x002ea80000100800 */
[----:B------:R-:W2:Y:S04]  /*be20*/  LDL.LU R6, [R1+0x5100] ;  /* 0x0051000001067983 */ /* 0x000ea80000300800 */
[----:B------:R1:W-:Y:S01]  /*be30*/  STL [R1+0xc8], R3 ;  /* 0x0000c80301007387 */ /* 0x0003e20000100800 */
[----:B------:R-:W-:Y:S01]  /*be40*/  IMAD R4, R4, UR33, RZ ;  /* 0x0000002104047c24 */ /* 0x000fe2000f8e02ff */
[----:B------:R-:W2:Y:S02]  /*be50*/  LDCU UR33, c[0x0][0x3b0] ;  /* 0x00007600ff2177ac */ /* 0x000ea40008000800 */
[----:B-1----:R-:W3:Y:S04]  /*be60*/  LDL R3, [R1+0x4f64] ;  /* 0x004f640001037983 */ /* 0x002ee80000100800 */
[----:B------:R-:W3:Y:S04]  /*be70*/  LDL.LU R5, [R1+0x50fc] ;  /* 0x0050fc0001057983 */ /* 0x000ee80000300800 */
[----:B------:R1:W-:Y:S04]  /*be80*/  STL [R1+0xc4], R4 ;  /* 0x0000c40401007387 */ /* 0x0003e80000100800 */
[----:B-1----:R-:W4:Y:S01]  /*be90*/  LDL R4, [R1+0x4f68] ;  /* 0x004f680001047983 */ /* 0x002f220000100800 */
[----:B-----5:R-:W-:-:S05]  /*bea0*/  @!P3 IMAD.MOV R7, RZ, RZ, -R7 ;  /* 0x000000ffff07b224 */ /* 0x020fca00078e0a07 */
[----:B------:R-:W-:Y:S01]  /*beb0*/  SEL R7, R251, R7, !P0 ;  /* 0x00000007fb077207 */ /* 0x000fe20004000000 */
[----:B--2---:R-:W-:Y:S01]  /*bec0*/  @!P2 IMAD.MOV R6, RZ, RZ, -R6 ;  /* 0x000000ffff06a224 */ /* 0x004fe200078e0a06 */
[----:B------:R-:W-:-:S04]  /*bed0*/  ISETP.GE.AND P2, PT, R2, RZ, PT ;  /* 0x000000ff0200720c */ /* 0x000fc80003f46270 */
[----:B------:R-:W-:Y:S01]  /*bee0*/  SEL R6, R251, R6, !P0 ;  /* 0x00000006fb067207 */ /* 0x000fe20004000000 */
[----:B---3--:R-:W-:-:S05]  /*bef0*/  @!P1 IMAD.MOV R5, RZ, RZ, -R5 ;  /* 0x000000ffff059224 */ /* 0x008fca00078e0a05 */
[----:B------:R-:W-:Y:S01]  /*bf00*/  SEL R5, R251, R5, !P0 ;  /* 0x00000005fb057207 */ /* 0x000fe20004000000 */
[----:B------:R-:W-:Y:S01]  /*bf10*/  IMAD R6, R6, UR31, RZ ;  /* 0x0000001f06067c24 */ /* 0x000fe2000f8e02ff */
[----:B------:R-:W-:Y:S01]  /*bf20*/  ISETP.GE.AND P1, PT, R3, RZ, PT ;  /* 0x000000ff0300720c */ /* 0x000fe20003f26270 */
[----:B------:R-:W-:Y:S01]  /*bf30*/  IMAD R7, R7, UR30, RZ ;  /* 0x0000001e07077c24 */ /* 0x000fe2000f8e02ff */
[----:B------:R-:W2:Y:S01]  /*bf40*/  LDL R3, [R1+0x4f4c] ;  /* 0x004f4c0001037983 */ /* 0x000ea20000100800 */
[----:B------:R-:W-:Y:S01]  /*bf50*/  IMAD R2, R5, UR32, RZ ;  /* 0x0000002005027c24 */ /* 0x000fe2000f8e02ff */
[----:B------:R-:W1:Y:S02]  /*bf60*/  LDCU UR31, c[0x0][0x3b0] ;  /* 0x00007600ff1f77ac */ /* 0x000e640008000800 */
[----:B------:R-:W3:Y:S01]  /*bf70*/  LDL R5, [R1+0x4f54] ;  /* 0x004f540001057983 */ /* 0x000ee20000100800 */
[----:B----4-:R-:W-:Y:S01]  /*bf80*/  ISETP.GE.AND P4, PT, R4, RZ, PT ;  /* 0x000000ff0400720c */ /* 0x010fe20003f86270 */
[----:B------:R-:W-:Y:S01]  /*bf90*/  @!P2 IMAD.MOV R10, RZ, RZ, -R10 ;  /* 0x000000ffff0aa224 */ /* 0x000fe200078e0a0a */
[----:B------:R-:W4:Y:S01]  /*bfa0*/  LDCU UR32, c[0x0][0x3b0] ;  /* 0x00007600ff2077ac */ /* 0x000f220008000800 */
[----:B------:R-:W5:Y:S03]  /*bfb0*/  LDL R4, [R1+0x4f50] ;  /* 0x004f500001047983 */ /* 0x000f660000100800 */
[----:B------:R-:W-:Y:S01]  /*bfc0*/  @!P1 IMAD.MOV R9, RZ, RZ, -R9 ;  /* 0x000000ffff099224 */ /* 0x000fe200078e0a09 */
[----:B------:R1:W-:Y:S01]  /*bfd0*/  STL [R1+0xc0], R2 ;  /* 0x0000c00201007387 */ /* 0x0003e20000100800 */
[----:B------:R-:W2:Y:S03]  /*bfe0*/  LDCU UR30, c[0x0][0x3b0] ;  /* 0x00007600ff1e77ac */ /* 0x000ea60008000800 */
[----:B-1----:R-:W2:Y:S04]  /*bff0*/  LDL R2, [R1+0x4f48] ;  /* 0x004f480001027983 */ /* 0x002ea80000100800 */
[----:B------:R1:W-:Y:S04]  /*c000*/  STL [R1+0xbc], R6 ;  /* 0x0000bc0601007387 */ /* 0x0003e80000100800 */
[----:B-1----:R-:W2:Y:S04]  /*c010*/  LDL R6, [R1+0x4f58] ;  /* 0x004f580001067983 */ /* 0x002ea80000100800 */
[----:B------:R1:W-:Y:S04]  /*c020*/  STL [R1+0xb8], R7 ;  /* 0x0000b80701007387 */ /* 0x0003e80000100800 */
[----:B-1----:R-:W4:Y:S01]  /*c030*/  LDL R7, [R1+0x4f5c] ;  /* 0x004f5c0001077983 */ /* 0x002f220000100800 */
[----:B------:R-:W-:Y:S01]  /*c040*/  @!P4 IMAD.MOV R8, RZ, RZ, -R8 ;  /* 0x000000ffff08c224 */ /* 0x000fe200078e0a08 */
[----:B------:R-:W-:-:S04]  /*c050*/  SEL R9, R251, R9, !P0 ;  /* 0x00000009fb097207 */ /* 0x000fc80004000000 */
[C---:B------:R-:W-:Y:S02]  /*c060*/  SEL R8, R251.reuse, R8, !P0 ;  /* 0x00000008fb087207 */ /* 0x040fe40004000000 */
[----:B------:R-:W-:Y:S02]  /*c070*/  SEL R10, R251, R10, !P0 ;  /* 0x0000000afb0a7207 */ /* 0x000fe40004000000 */
[----:B---3--:R-:W-:-:S03]  /*c080*/  ISETP.GE.AND P3, PT, R5, RZ, PT ;  /* 0x000000ff0500720c */ /* 0x008fc60003f66270 */
[----:B------:R-:W-:Y:S01]  /*c090*/  IMAD R5, R10, UR27, RZ ;  /* 0x0000001b0a057c24 */ /* 0x000fe2000f8e02ff */
[----:B------:R-:W1:Y:S01]  /*c0a0*/  LDCU UR27, c[0x0][0x3b0] ;  /* 0x00007600ff1b77ac */ /* 0x000e620008000800 */
[----:B--2---:R-:W-:Y:S01]  /*c0b0*/  ISETP.GE.AND P2, PT, R6, RZ, PT ;  /* 0x000000ff0600720c */ /* 0x004fe20003f46270 */
[----:B------:R-:W-:Y:S01]  /*c0c0*/  IMAD R6, R9, UR28, RZ ;  /* 0x0000001c09067c24 */ /* 0x000fe2000f8e02ff */
[----:B----4-:R-:W-:Y:S01]  /*c0d0*/  ISETP.GE.AND P1, PT, R7, RZ, PT ;  /* 0x000000ff0700720c */ /* 0x010fe20003f26270 */
[----:B------:R-:W-:Y:S01]  /*c0e0*/  IMAD R7, R8, UR29, RZ ;  /* 0x0000001d08077c24 */ /* 0x000fe2000f8e02ff */
[----:B-----5:R-:W-:-:S09]  /*c0f0*/  ISETP.GE.AND P4, PT, R4, RZ, PT ;  /* 0x000000ff0400720c */ /* 0x020fd20003f86270 */
[----:B------:R-:W-:Y:S01]  /*c100*/  @!P2 IMAD.MOV R12, RZ, RZ, -R12 ;  /* 0x000000ffff0ca224 */ /* 0x000fe200078e0a0c */
[----:B------:R-:W2:Y:S01]  /*c110*/  LDCU UR28, c[0x0][0x3b0] ;  /* 0x00007600ff1c77ac */ /* 0x000ea20008000800 */
[----:B------:R3:W-:Y:S01]  /*c120*/  STL [R1+0xb4], R7 ;  /* 0x0000b40701007387 */ /* 0x0007e20000100800 */
[----:B------:R-:W-:Y:S01]  /*c130*/  @!P3 IMAD.MOV R13, RZ, RZ, -R13 ;  /* 0x000000ffff0db224 */ /* 0x000fe200078e0a0d */
[----:B------:R-:W4:Y:S02]  /*c140*/  LDCU UR29, c[0x0][0x3b0] ;  /* 0x00007600ff1d77ac */ /* 0x000f240008000800 */
[----:B------:R5:W-:Y:S04]  /*c150*/  STL [R1+0xb0], R6 ;  /* 0x0000b00601007387 */ /* 0x000be80000100800 */
[----:B---3--:R-:W3:Y:S04]  /*c160*/  LDL R7, [R1+0x4f44] ;  /* 0x004f440001077983 */ /* 0x008ee80000100800 */
[----:B------:R1:W-:Y:S04]  /*c170*/  STL [R1+0xac], R5 ;  /* 0x0000ac0501007387 */ /* 0x0003e80000100800 */
[----:B-----5:R-:W5:Y:S04]  /*c180*/  LDL R6, [R1+0x4f40] ;  /* 0x004f400001067983 */ /* 0x020f680000100800 */
[----:B------:R-:W2:Y:S04]  /*c190*/  LDL R4, [R1+0x4f38] ;  /* 0x004f380001047983 */ /* 0x000ea80000100800 */
[----:B-1----:R-:W2:Y:S01]  /*c1a0*/  LDL R5, [R1+0x4f3c] ;  /* 0x004f3c0001057983 */ /* 0x002ea20000100800 */
[----:B------:R-:W-:Y:S01]  /*c1b0*/  @!P1 IMAD.MOV R11, RZ, RZ, -R11 ;  /* 0x000000ffff0b9224 */ /* 0x000fe200078e0a0b */
[----:B------:R-:W-:-:S02]  /*c1c0*/  ISETP.GE.AND P1, PT, R3, RZ, PT ;  /* 0x000000ff0300720c */ /* 0x000fc40003f26270 */
[----:B------:R-:W-:Y:S01]  /*c1d0*/  ISETP.GE.AND P2, PT, R2, RZ, PT ;  /* 0x000000ff0200720c */ /* 0x000fe20003f46270 */
[----:B------:R-:W-:Y:S01]  /*c1e0*/  @!P4 IMAD.MOV R14, RZ, RZ, -R14 ;  /* 0x000000ffff0ec224 */ /* 0x000fe200078e0a0e */
[C---:B------:R-:W-:Y:S01]  /*c1f0*/  SEL R11, R251.reuse, R11, !P0 ;  /* 0x0000000bfb0b7207 */ /* 0x040fe20004000000 */
[----:B------:R-:W4:Y:S01]  /*c200*/  LDL R3, [R1+0x4f34] ;  /* 0x004f340001037983 */ /* 0x000f220000100800 */
[----:B------:R-:W-:-:S03]  /*c210*/  SEL R12, R251, R12, !P0 ;  /* 0x0000000cfb0c7207 */ /* 0x000fc60004000000 */
[----:B------:R-:W-:Y:S01]  /*c220*/  IMAD R8, R11, UR26, RZ ;  /* 0x0000001a0b087c24 */ /* 0x000fe2000f8e02ff */
[----:B------:R-:W4:Y:S03]  /*c230*/  LDL R2, [R1+0x4f30] ;  /* 0x004f300001027983 */ /* 0x000f260000100800 */
[----:B------:R-:W-:Y:S01]  /*c240*/  @!P1 IMAD.MOV R15, RZ, RZ, -R15 ;  /* 0x000000ffff0f9224 */ /* 0x000fe200078e0a0f */
[----:B------:R1:W-:Y:S01]  /*c250*/  STL [R1+0xa4], R8 ;  /* 0x0000a40801007387 */ /* 0x0003e20000100800 */
[C---:B------:R-:W-:Y:S01]  /*c260*/  SEL R13, R251.reuse, R13, !P0 ;  /* 0x0000000dfb0d7207 */ /* 0x040fe20004000000 */
[----:B------:R-:W-:Y:S01]  /*c270*/  @!P2 IMAD.MOV R16, RZ, RZ, -R16 ;  /* 0x000000ffff10a224 */ /* 0x000fe200078e0a10 */
[C---:B------:R-:W-:Y:S01]  /*c280*/  SEL R14, R251.reuse, R14, !P0 ;  /* 0x0000000efb0e7207 */ /* 0x040fe20004000000 */
[----:B------:R-:W2:Y:S01]  /*c290*/  LDCU UR26, c[0x0][0x3b0] ;  /* 0x00007600ff1a77ac */ /* 0x000ea20008000800 */
[C---:B------:R-:W-:Y:S01]  /*c2a0*/  SEL R15, R251.reuse, R15, !P0 ;  /* 0x0000000ffb0f7207 */ /* 0x040fe20004000000 */
[----:B-1----:R-:W-:Y:S01]  /*c2b0*/  IMAD R8, R12, UR25, RZ ;  /* 0x000000190c087c24 */ /* 0x002fe2000f8e02ff */
[----:B------:R-:W-:Y:S01]  /*c2c0*/  SEL R16, R251, R16, !P0 ;  /* 0x00000010fb107207 */ /* 0x000fe20004000000 */
[----:B------:R-:W1:Y:S03]  /*c2d0*/  LDCU UR25, c[0x0][0x3b0] ;  /* 0x00007600ff1977ac */ /* 0x000e660008000800 */
[----:B------:R1:W-:Y:S02]  /*c2e0*/  STL [R1+0xa0], R8 ;  /* 0x0000a00801007387 */ /* 0x0003e40000100800 */
[----:B-1----:R-:W-:Y:S01]  /*c2f0*/  IMAD R8, R13, UR24, RZ ;  /* 0x000000180d087c24 */ /* 0x002fe2000f8e02ff */
[----:B------:R-:W1:Y:S04]  /*c300*/  LDCU UR24, c[0x0][0x3b0] ;  /* 0x00007600ff1877ac */ /* 0x000e680008000800 */
[----:B------:R-:W-:Y:S01]  /*c310*/  STL [R1+0x9c], R8 ;  /* 0x00009c0801007387 */ /* 0x000fe20000100800 */
[----:B---3--:R-:W-:Y:S01]  /*c320*/  ISETP.GE.AND P1, PT, R7, RZ, PT ;  /* 0x000000ff0700720c */ /* 0x008fe20003f26270 */
[----:B------:R-:W-:Y:S01]  /*c330*/  IMAD R7, R14, UR23, RZ ;  /* 0x000000170e077c24 */ /* 0x000fe2000f8e02ff */
[----:B------:R-:W3:Y:S01]  /*c340*/  LDCU UR23, c[0x0][0x3b0] ;  /* 0x00007600ff1777ac */ /* 0x000ee20008000800 */
[----:B-----5:R-:W-:Y:S01]  /*c350*/  ISETP.GE.AND P2, PT, R6, RZ, PT ;  /* 0x000000ff0600720c */ /* 0x020fe20003f46270 */
[----:B------:R-:W-:-:S02]  /*c360*/  IMAD R6, R15, UR22, RZ ;  /* 0x000000160f067c24 */ /* 0x000fc4000f8e02ff */
[----:B------:R5:W-:Y:S01]  /*c370*/  STL [R1+0x98], R7 ;  /* 0x0000980701007387 */ /* 0x000be20000100800 */
[----:B------:R-:W1:Y:S03]  /*c380*/  LDCU UR22, c[0x0][0x3b0] ;  /* 0x00007600ff1677ac */ /* 0x000e660008000800 */
[----:B------:R1:W-:Y:S04]  /*c390*/  STL [R1+0x94], R6 ;  /* 0x0000940601007387 */ /* 0x0003e80000100800 */
[----:B-----5:R-:W5:Y:S01]  /*c3a0*/  LDL R7, [R1+0x4f2c] ;  /* 0x004f2c0001077983 */ /* 0x020f620000100800 */
[----:B--2---:R-:W-:Y:S01]  /*c3b0*/  ISETP.GE.AND P3, PT, R5, RZ, PT ;  /* 0x000000ff0500720c */ /* 0x004fe20003f66270 */
[----:B------:R-:W-:Y:S01]  /*c3c0*/  IMAD R5, R16, UR21, RZ ;  /* 0x0000001510057c24 */ /* 0x000fe2000f8e02ff */
[----:B------:R-:W-:Y:S01]  /*c3d0*/  ISETP.GE.AND P4, PT, R4, RZ, PT ;  /* 0x000000ff0400720c */ /* 0x000fe20003f86270 */
[----:B------:R-:W-:Y:S01]  /*c3e0*/  @!P1 IMAD.MOV R17, RZ, RZ, -R17 ;  /* 0x000000ffff119224 */ /* 0x000fe200078e0a11 */
[----:B------:R-:W2:Y:S02]  /*c3f0*/  LDCU UR21, c[0x0][0x3b0] ;  /* 0x00007600ff1577ac */ /* 0x000ea40008000800 */
[----:B------:R3:W-:Y:S04]  /*c400*/  STL [R1+0x90], R5 ;  /* 0x0000900501007387 */ /* 0x0007e80000100800 */
[----:B------:R-:W2:Y:S01]  /*c410*/  LDL R4, [R1+0x4f20] ;  /* 0x004f200001047983 */ /* 0x000ea20000100800 */
[----:B------:R-:W-:Y:S01]  /*c420*/  SEL R17, R251, R17, !P0 ;  /* 0x00000011fb117207 */ /* 0x000fe20004000000 */
[----:B------:R-:W-:Y:S01]  /*c430*/  @!P2 IMAD.MOV R18, RZ, RZ, -R18 ;  /* 0x000000ffff12a224 */ /* 0x000fe200078e0a12 */
[----:B----4-:R-:W-:Y:S01]  /*c440*/  ISETP.GE.AND P1, PT, R3, RZ, PT ;  /* 0x000000ff0300720c */ /* 0x010fe20003f26270 */
[----:B-1----:R-:W4:Y:S04]  /*c450*/  LDL R6, [R1+0x4f28] ;  /* 0x004f280001067983 */ /* 0x002f280000100800 */
[----:B---3--:R-:W3:Y:S01]  /*c460*/  LDL R5, [R1+0x4f24] ;  /* 0x004f240001057983 */ /* 0x008ee20000100800 */
[----:B------:R-:W-:Y:S01]  /*c470*/  IMAD R8, R17, UR20, RZ ;  /* 0x0000001411087c24 */ /* 0x000fe2000f8e02ff */
[C---:B------:R-:W-:Y:S01]  /*c480*/  SEL R18, R251.reuse, R18, !P0 ;  /* 0x00000012fb127207 */ /* 0x040fe20004000000 */
[----:B------:R-:W-:Y:S01]  /*c490*/  @!P3 IMAD.MOV R19, RZ, RZ, -R19 ;  /* 0x000000ffff13b224 */ /* 0x000fe200078e0a13 */
[----:B------:R-:W-:Y:S01]  /*c4a0*/  ISETP.GE.AND P2, PT, R2, RZ, PT ;  /* 0x000000ff0200720c */ /* 0x000fe20003f46270 */
[----:B------:R-:W-:Y:S01]  /*c4b0*/  @!P4 IMAD.MOV R20, RZ, RZ, -R20 ;  /* 0x000000ffff14c224 */ /* 0x000fe200078e0a14 */
[----:B------:R-:W4:Y:S01]  /*c4c0*/  LDL R2, [R1+0x4f1c] ;  /* 0x004f1c0001027983 */ /* 0x000f220000100800 */
[----:B------:R-:W1:Y:S03]  /*c4d0*/  LDCU UR20, c[0x0][0x3b0] ;  /* 0x00007600ff1477ac */ /* 0x000e660008000800 */
[----:B------:R-:W4:Y:S01]  /*c4e0*/  LDL R3, [R1+0x4f18] ;  /* 0x004f180001037983 */ /* 0x000f220000100800 */
[----:B------:R-:W-:-:S03]  /*c4f0*/  SEL R19, R251, R19, !P0 ;  /* 0x00000013fb137207 */ /* 0x000fc60004000000 */
[----:B------:R1:W-:Y:S01]  /*c500*/  STL [R1+0x8c], R8 ;  /* 0x00008c0801007387 */ /* 0x0003e20000100800 */
[----:B------:R-:W-:Y:S01]  /*c510*/  SEL R20, R251, R20, !P0 ;  /* 0x00000014fb147207 */ /* 0x000fe20004000000 */
[----:B------:R-:W-:Y:S02]  /*c520*/  @!P1 IMAD.MOV R21, RZ, RZ, -R21 ;  /* 0x000000ffff159224 */ /* 0x000fe400078e0a15 */
[----:B-1----:R-:W-:-:S03]  /*c530*/  IMAD R8, R18, UR19, RZ ;  /* 0x0000001312087c24 */ /* 0x002fc6000f8e02ff */
[----:B------:R-:W-:Y:S01]  /*c540*/  SEL R21, R251, R21, !P0 ;  /* 0x00000015fb157207 */ /* 0x000fe20004000000 */
[----:B------:R-:W-:Y:S01]  /*c550*/  @!P2 IMAD.MOV R22, RZ, RZ, -R22 ;  /* 0x000000ffff16a224 */ /* 0x000fe200078e0a16 */
[----:B------:R-:W1:Y:S01]  /*c560*/  LDCU UR19, c[0x0][0x3b0] ;  /* 0x00007600ff1377ac */ /* 0x000e620008000800 */
[----:B------:R1:W-:Y:S02]  /*c570*/  STL [R1+0x88], R8 ;  /* 0x0000880801007387 */ /* 0x0003e40000100800 */
[----:B-1----:R-:W-:Y:S01]  /*c580*/  IMAD R8, R19, UR18, RZ ;  /* 0x0000001213087c24 */ /* 0x002fe2000f8e02ff */
[----:B------:R-:W1:Y:S04]  /*c590*/  LDCU UR18, c[0x0][0x3b0] ;  /* 0x00007600ff1277ac */ /* 0x000e680008000800 */
[----:B------:R-:W-:Y:S01]  /*c5a0*/  STL [R1+0x80], R8 ;  /* 0x0000800801007387 */ /* 0x000fe20000100800 */
[----:B-----5:R-:W-:Y:S01]  /*c5b0*/  ISETP.GE.AND P1, PT, R7, RZ, PT ;  /* 0x000000ff0700720c */ /* 0x020fe20003f26270 */
[----:B------:R-:W-:Y:S01]  /*c5c0*/  IMAD R7, R20, UR17, RZ ;  /* 0x0000001114077c24 */ /* 0x000fe2000f8e02ff */
[----:B------:R-:W5:Y:S04]  /*c5d0*/  LDCU UR17, c[0x0][0x3b0] ;  /* 0x00007600ff1177ac */ /* 0x000f680008000800 */
[----:B------:R1:W-:Y:S02]  /*c5e0*/  STL [R1+0x78], R7 ;  /* 0x0000780701007387 */ /* 0x0003e40000100800 */
[----:B-1----:R-:W-:Y:S01]  /*c5f0*/  IMAD R7, R21, UR16, RZ ;  /* 0x0000001015077c24 */ /* 0x002fe2000f8e02ff */
[----:B--2---:R-:W-:-:S02]  /*c600*/  ISETP.GE.AND P4, PT, R4, RZ, PT ;  /* 0x000000ff0400720c */ /* 0x004fc40003f86270 */
[----:B---3--:R-:W-:Y:S02]  /*c610*/  ISETP.GE.AND P3, PT, R5, RZ, PT ;  /* 0x000000ff0500720c */ /* 0x008fe40003f66270 */
[----:B----4-:R-:W-:Y:S01]  /*c620*/  ISETP.GE.AND P2, PT, R6, RZ, PT ;  /* 0x000000ff0600720c */ /* 0x010fe20003f46270 */
[----:B------:R1:W-:Y:S01]  /*c630*/  STL [R1+0x70], R7 ;  /* 0x0000700701007387 */ /* 0x0003e20000100800 */
[----:B------:R-:W-:Y:S01]  /*c640*/  @!P1 IMAD.MOV R23, RZ, RZ, -R23 ;  /* 0x000000ffff179224 */ /* 0x000fe200078e0a17 */
[----:B------:R-:W2:Y:S02]  /*c650*/  LDCU UR16, c[0x0][0x3b0] ;  /* 0x00007600ff1077ac */ /* 0x000ea40008000800 */
[----:B------:R-:W3:Y:S04]  /*c660*/  LDL R10, [R1+0x4f14] ;  /* 0x004f1400010a7983 */ /* 0x000ee80000100800 */
[----:B------:R-:W4:Y:S04]  /*c670*/  LDL R12, [R1+0x4f10] ;  /* 0x004f1000010c7983 */ /* 0x000f280000100800 */
[----:B------:R-:W2:Y:S04]  /*c680*/  LDL R5, [R1+0x4f04] ;  /* 0x004f040001057983 */ /* 0x000ea80000100800 */
[----:B------:R-:W2:Y:S01]  /*c690*/  LDL R4, [R1+0x4f00] ;  /* 0x004f000001047983 */ /* 0x000ea20000100800 */
[----:B------:R-:W-:Y:S01]  /*c6a0*/  ISETP.GE.AND P1, PT, R2, RZ, PT ;  /* 0x000000ff0200720c */ /* 0x000fe20003f26270 */
[----:B------:R-:W-:Y:S01]  /*c6b0*/  @!P2 IMAD.MOV R24, RZ, RZ, -R24 ;  /* 0x000000ffff18a224 */ /* 0x000fe200078e0a18 */
[----:B------:R-:W-:Y:S01]  /*c6c0*/  ISETP.GE.AND P2, PT, R3, RZ, PT ;  /* 0x000000ff0300720c */ /* 0x000fe20003f46270 */
[----:B------:R-:W5:Y:S04]  /*c6d0*/  LDL R16, [R1+0x4efc] ;  /* 0x004efc0001107983 */ /* 0x000f680000100800 */
[----:B------:R-:W5:Y:S01]  /*c6e0*/  LDL R18, [R1+0x4ef8] ;  /* 0x004ef80001127983 */ /* 0x000f620000100800 */
[----:B------:R-:W-:-:S03]  /*c6f0*/  SEL R6, R251, R22, !P0 ;  /* 0x00000016fb067207 */ /* 0x000fc60004000000 */
[----:B------:R-:W5:Y:S02]  /*c700*/  LDL R11, [R1+0x4f0c] ;  /* 0x004f0c00010b7983 */ /* 0x000f640000100800 */
[----:B------:R-:W-:Y:S02]  /*c710*/  @!P1 IMAD.MOV R27, RZ, RZ, -R27 ;  /* 0x000000ffff1b9224 */ /* 0x000fe400078e0a1b */
[----:B------:R-:W-:Y:S01]  /*c720*/  @!P2 IMAD.MOV R28, RZ, RZ, -R28 ;  /* 0x000000ffff1ca224 */ /* 0x000fe200078e0a1c */
[----:B------:R-:W5:Y:S01]  /*c730*/  LDL R22, [R1+0x4ee4] ;  /* 0x004ee40001167983 */ /* 0x000f620000100800 */
[----:B------:R-:W-:-:S03]  /*c740*/  @!P3 IMAD.MOV R25, RZ, RZ, -R25 ;  /* 0x000000ffff19b224 */ /* 0x000fc600078e0a19 */
[----:B------:R-:W5:Y:S04]  /*c750*/  LDL R17, [R1+0x4ef4] ;  /* 0x004ef40001117983 */ /* 0x000f680000100800 */
[----:B------:R-:W5:Y:S01]  /*c760*/  LDL R9, [R1+0x4f08] ;  /* 0x004f080001097983 */ /* 0x000f620000100800 */
[----:B------:R-:W-:-:S03]  /*c770*/  @!P4 IMAD.MOV R26, RZ, RZ, -R26 ;  /* 0x000000ffff1ac224 */ /* 0x000fc600078e0a1a */
[----:B------:R-:W5:Y:S04]  /*c780*/  LDL R15, [R1+0x4ef0] ;  /* 0x004ef000010f7983 */ /* 0x000f680000100800 */
[----:B------:R-:W5:Y:S01]  /*c790*/  LDL R21, [R1+0x4ed8] ;  /* 0x004ed80001157983 */ /* 0x000f620000100800 */
[----:B---3--:R-:W-:Y:S02]  /*c7a0*/  ISETP.GE.AND P1, PT, R10, RZ, PT ;  /* 0x000000ff0a00720c */ /* 0x008fe40003f26270 */
[----:B----4-:R-:W-:-:S11]  /*c7b0*/  ISETP.GE.AND P2, PT, R12, RZ, PT ;  /* 0x000000ff0c00720c */ /* 0x010fd60003f46270 */
[----:B------:R-:W-:Y:S01]  /*c7c0*/  @!P1 IMAD.MOV R29, RZ, RZ, -R29 ;  /* 0x000000ffff1d9224 */ /* 0x000fe200078e0a1d */
[----:B--2---:R-:W-:Y:S02]  /*c7d0*/  ISETP.GE.AND P1, PT, R5, RZ, PT ;  /* 0x000000ff0500720c */ /* 0x004fe40003f26270 */
[----:B------:R-:W2:Y:S01]  /*c7e0*/  LDL R5, [R1+0x4eec] ;  /* 0x004eec0001057983 */ /* 0x000ea20000100800 */
[----:B------:R-:W-:Y:S01]  /*c7f0*/  @!P2 IMAD.MOV R30, RZ, RZ, -R30 ;  /* 0x000000ffff1ea224 */ /* 0x000fe200078e0a1e */
[----:B------:R-:W-:Y:S02]  /*c800*/  ISETP.GE.AND P2, PT, R4, RZ, PT ;  /* 0x000000ff0400720c */ /* 0x000fe40003f46270 */
[----:B------:R-:W3:Y:S01]  /*c810*/  LDL R4, [R1+0x4ee8] ;  /* 0x004ee80001047983 */ /* 0x000ee20000100800 */
[----:B------:R-:W-:-:S03]  /*c820*/  SEL R3, R251, R24, !P0 ;  /* 0x00000018fb037207 */ /* 0x000fc60004000000 */
[----:B------:R-:W4:Y:S03]  /*c830*/  LDL R24, [R1+0x4ee0] ;  /* 0x004ee00001187983 */ /* 0x000f260000100800 */
[----:B------:R-:W-:Y:S01]  /*c840*/  @!P1 IMAD.MOV R33, RZ, RZ, -R33 ;  /* 0x000000ffff219224 */ /* 0x000fe200078e0a21 */
[----:B-----5:R-:W-:-:S03]  /*c850*/  ISETP.GE.AND P1, PT, R16, RZ, PT ;  /* 0x000000ff1000720c */ /* 0x020fc60003f26270 */
[----:B------:R-:W-:Y:S01]  /*c860*/  @!P2 IMAD.MOV R34, RZ, RZ, -R34 ;  /* 0x000000ffff22a224 */ /* 0x000fe200078e0a22 */
[----:B------:R-:W-:-:S09]  /*c870*/  ISETP.GE.AND P2, PT, R18, RZ, PT ;  /* 0x000000ff1200720c */ /* 0x000fd20003f46270 */
[----:B------:R-:W-:-:S04]  /*c880*/  @!P1 IMAD.MOV R35, RZ, RZ, -R35 ;  /* 0x000000ffff239224 */ /* 0x000fc800078e0a23 */
[----:B------:R-:W-:Y:S01]  /*c890*/  @!P2 IMAD.MOV R36, RZ, RZ, -R36 ;  /* 0x000000ffff24a224 */ /* 0x000fe200078e0a24 */
[----:B--2---:R-:W-:Y:S02]  /*c8a0*/  ISETP.GE.AND P1, PT, R5, RZ, PT ;  /* 0x000000ff0500720c */ /* 0x004fe40003f26270 */
[----:B------:R-:W2:Y:S01]  /*c8b0*/  LDL R5, [R1+0x4ed4] ;  /* 0x004ed40001057983 */ /* 0x000ea20000100800 */
[----:B---3--:R-:W-:-:S03]  /*c8c0*/  ISETP.GE.AND P2, PT, R4, RZ, PT ;  /* 0x000000ff0400720c */ /* 0x008fc60003f46270 */
[----:B------:R-:W3:Y:S01]  /*c8d0*/  LDL R4, [R1+0x4ed0] ;  /* 0x004ed00001047983 */ /* 0x000ee20000100800 */
[----:B------:R-:W-:Y:S02]  /*c8e0*/  SEL R12, R251, R28, !P0 ;  /* 0x0000001cfb0c7207 */ /* 0x000fe40004000000 */
[----:B------:R-:W-:Y:S01]  /*c8f0*/  ISETP.GE.AND P3, PT, R11, RZ, PT ;  /* 0x000000ff0b00720c */ /* 0x000fe20003f66270 */
[----:B------:R-:W5:Y:S03]  /*c900*/  LDL R28, [R1+0x4ecc] ;  /* 0x004ecc00011c7983 */ /* 0x000f660000100800 */
[----:B------:R-:W-:Y:S01]  /*c910*/  @!P1 IMAD.MOV R39, RZ, RZ, -R39 ;  /* 0x000000ffff279224 */ /* 0x000fe200078e0a27 */
[----:B------:R-:W-:Y:S02]  /*c920*/  ISETP.GE.AND P1, PT, R22, RZ, PT ;  /* 0x000000ff1600720c */ /* 0x000fe40003f26270 */
[----:B------:R-:W-:Y:S01]  /*c930*/  SEL R11, R251, R30, !P0 ;  /* 0x0000001efb0b7207 */ /* 0x000fe20004000000 */
[----:B------:R-:W-:Y:S01]  /*c940*/  @!P2 IMAD.MOV R40, RZ, RZ, -R40 ;  /* 0x000000ffff28a224 */ /* 0x000fe200078e0a28 */
[----:B----4-:R-:W-:Y:S01]  /*c950*/  ISETP.GE.AND P2, PT, R24, RZ, PT ;  /* 0x000000ff1800720c */ /* 0x010fe20003f46270 */
[----:B------:R-:W4:Y:S08]  /*c960*/  LDL R30, [R1+0x4ec8] ;  /* 0x004ec800011e7983 */ /* 0x000f300000100800 */
[----:B------:R-:W-:-:S04]  /*c970*/  @!P1 IMAD.MOV R41, RZ, RZ, -R41 ;  /* 0x000000ffff299224 */ /* 0x000fc800078e0a29 */
[----:B------:R-:W-:Y:S01]  /*c980*/  @!P2 IMAD.MOV R42, RZ, RZ, -R42 ;  /* 0x000000ffff2aa224 */ /* 0x000fe200078e0a2a */
[----:B--2---:R-:W-:Y:S02]  /*c990*/  ISETP.GE.AND P1, PT, R5, RZ, PT ;  /* 0x000000ff0500720c */ /* 0x004fe40003f26270 */
[----:B------:R-:W2:Y:S01]  /*c9a0*/  LDL R5, [R1+0x4ebc] ;  /* 0x004ebc0001057983 */ /* 0x000ea20000100800 */
[----:B---3--:R-:W-:-:S03]  /*c9b0*/  ISETP.GE.AND P2, PT, R4, RZ, PT ;  /* 0x000000ff0400720c */ /* 0x008fc60003f46270 */
[----:B------:R-:W3:Y:S01]  /*c9c0*/  LDL R4, [R1+0x4eb8] ;  /* 0x004eb80001047983 */ /* 0x000ee20000100800 */
[----:B------:R-:W-:Y:S01]  /*c9d0*/  @!P3 IMAD.MOV R31, RZ, RZ, -R31 ;  /* 0x000000ffff1fb224 */ /* 0x000fe200078e0a1f */
[C---:B------:R-:W-:Y:S02]  /*c9e0*/  SEL R18, R251.reuse, R34, !P0 ;  /* 0x00000022fb127207 */ /* 0x040fe40004000000 */
[----:B------:R-:W-:Y:S01]  /*c9f0*/  SEL R2, R251, R23, !P0 ;  /* 0x00000017fb027207 */ /* 0x000fe20004000000 */
[----:B------:R-:W3:Y:S02]  /*ca00*/  LDL R34, [R1+0x4eb4] ;  /* 0x004eb40001227983 */ /* 0x000ee40000100800 */
[----:B------:R-:W-:Y:S01]  /*ca10*/  @!P1 IMAD.MOV R45, RZ, RZ, -R45 ;  /* 0x000000ffff2d9224 */ /* 0x000fe200078e0a2d */
[----:B-----5:R-:W-:Y:S01]  /*ca20*/  ISETP.GE.AND P1, PT, R28, RZ, PT ;  /* 0x000000ff1c00720c */ /* 0x020fe20003f26270 */
[----:B------:R-:W5:Y:S01]  /*ca30*/  LDL R23, [R1+0x4edc] ;  /* 0x004edc0001177983 */ /* 0x000f620000100800 */
[----:B------:R-:W-:Y:S01]  /*ca40*/  ISETP.GE.AND P3, PT, R17, RZ, PT ;  /* 0x000000ff1100720c */ /* 0x000fe20003f66270 */
[----:B------:R-:W-:Y:S01]  /*ca50*/  @!P2 IMAD.MOV R46, RZ, RZ, -R46 ;  /* 0x000000ffff2ea224 */ /* 0x000fe200078e0a2e */
[----:B------:R-:W-:-:S02]  /*ca60*/  SEL R17, R251, R36, !P0 ;  /* 0x00000024fb117207 */ /* 0x000fc40004000000 */
[----:B----4-:R-:W-:Y:S01]  /*ca70*/  ISETP.GE.AND P2, PT, R30, RZ, PT ;  /* 0x000000ff1e00720c */ /* 0x010fe20003f46270 */
[----:B------:R-:W4:Y:S06]  /*ca80*/  LDL R36, [R1+0x4eb0] ;  /* 0x004eb00001247983 */ /* 0x000f2c0000100800 */
[----:B------:R-:W-:-:S06]  /*ca90*/  @!P1 IMAD.MOV R47, RZ, RZ, -R47 ;  /* 0x000000ffff2f9224 */ /* 0x000fcc00078e0a2f */
[----:B------:R-:W-:Y:S01]  /*caa0*/  @!P2 IMAD.MOV R48, RZ, RZ, -R48 ;  /* 0x000000ffff30a224 */ /* 0x000fe200078e0a30 */
[----:B--2---:R-:W-:Y:S02]  /*cab0*/  ISETP.GE.AND P1, PT, R5, RZ, PT ;  /* 0x000000ff0500720c */ /* 0x004fe40003f26270 */
[----:B------:R-:W2:Y:S01]  /*cac0*/  LDL R5, [R1+0x4ea4] ;  /* 0x004ea40001057983 */ /* 0x000ea20000100800 */
[----:B---3--:R-:W-:-:S03]  /*cad0*/  ISETP.GE.AND P2, PT, R4, RZ, PT ;  /* 0x000000ff0400720c */ /* 0x008fc60003f46270 */
[----:B------:R-:W3:Y:S01]  /*cae0*/  LDL R4, [R1+0x4ea0] ;  /* 0x004ea00001047983 */ /* 0x000ee20000100800 */
[----:B------:R-:W-:Y:S01]  /*caf0*/  ISETP.GE.AND P4, PT, R9, RZ, PT ;  /* 0x000000ff0900720c */ /* 0x000fe20003f86270 */
[----:B------:R-:W-:Y:S01]  /*cb00*/  @!P3 IMAD.MOV R37, RZ, RZ, -R37 ;  /* 0x000000ffff25b224 */ /* 0x000fe200078e0a25 */
[C---:B------:R-:W-:Y:S02]  /*cb10*/  SEL R24, R251.reuse, R40, !P0 ;  /* 0x00000028fb187207 */ /* 0x040fe40004000000 */
[----:B------:R-:W-:Y:S01]  /*cb20*/  SEL R9, R251, R29, !P0 ;  /* 0x0000001dfb097207 */ /* 0x000fe20004000000 */
[----:B------:R-:W3:Y:S01]  /*cb30*/  LDL R40, [R1+0x4e98] ;  /* 0x004e980001287983 */ /* 0x000ee20000100800 */
[----:B------:R-:W-:Y:S01]  /*cb40*/  @!P1 IMAD.MOV R51, RZ, RZ, -R51 ;  /* 0x000000ffff339224 */ /* 0x000fe200078e0a33 */
[----:B------:R-:W-:Y:S02]  /*cb50*/  ISETP.GE.AND P1, PT, R34, RZ, PT ;  /* 0x000000ff2200720c */ /* 0x000fe40003f26270 */
[----:B-----5:R-:W-:Y:S01]  /*cb60*/  ISETP.GE.AND P3, PT, R23, RZ, PT ;  /* 0x000000ff1700720c */ /* 0x020fe20003f66270 */
[----:B------:R-:W-:Y:S01]  /*cb70*/  @!P2 IMAD.MOV R52, RZ, RZ, -R52 ;  /* 0x000000ffff34a224 */ /* 0x000fe200078e0a34 */
[----:B------:R-:W5:Y:S01]  /*cb80*/  LDL R29, [R1+0x4ec4] ;  /* 0x004ec400011d7983 */ /* 0x000f620000100800 */
[----:B------:R-:W-:-:S02]  /*cb90*/  SEL R23, R251, R42, !P0 ;  /* 0x0000002afb177207 */ /* 0x000fc40004000000 */
[----:B----4-:R-:W-:Y:S01]  /*cba0*/  ISETP.GE.AND P2, PT, R36, RZ, PT ;  /* 0x000000ff2400720c */ /* 0x010fe20003f46270 */
[----:B------:R-:W4:Y:S05]  /*cbb0*/  LDL R42, [R1+0x4e94] ;  /* 0x004e9400012a7983 */ /* 0x000f2a0000100800 */
[----:B------:R-:W-:-:S07]  /*cbc0*/  @!P1 IMAD.MOV R53, RZ, RZ, -R53 ;  /* 0x000000ffff359224 */ /* 0x000fce00078e0a35 */
[----:B------:R-:W-:Y:S01]  /*cbd0*/  @!P2 IMAD.MOV R54, RZ, RZ, -R54 ;  /* 0x000000ffff36a224 */ /* 0x000fe200078e0a36 */
[----:B--2---:R-:W-:Y:S02]  /*cbe0*/  ISETP.GE.AND P1, PT, R5, RZ, PT ;  /* 0x000000ff0500720c */ /* 0x004fe40003f26270 */
[----:B------:R-:W2:Y:S01]  /*cbf0*/  LDL R5, [R1+0x4e88] ;  /* 0x004e880001057983 */ /* 0x000ea20000100800 */
[----:B---3--:R-:W-:-:S03]  /*cc00*/  ISETP.GE.AND P2, PT, R4, RZ, PT ;  /* 0x000000ff0400720c */ /* 0x008fc60003f46270 */
[----:B------:R-:W3:Y:S01]  /*cc10*/  LDL R4, [R1+0x4e84] ;  /* 0x004e840001047983 */ /* 0x000ee20000100800 */
[----:B------:R-:W-:Y:S01]  /*cc20*/  @!P4 IMAD.MOV R32, RZ, RZ, -R32 ;  /* 0x000000ffff20c224 */ /* 0x000fe200078e0a20 */
[----:B------:R-:W-:Y:S01]  /*cc30*/  ISETP.GE.AND P4, PT, R15, RZ, PT ;  /* 0x000000ff0f00720c */ /* 0x000fe20003f86270 */
[----:B------:R-:W-:Y:S01]  /*cc40*/  @!P3 IMAD.MOV R43, RZ, RZ, -R43 ;  /* 0x000000ffff2bb224 */ /* 0x000fe200078e0a2b */
[----:B------:R-:W-:-:S03]  /*cc50*/  SEL R30, R251, R46, !P0 ;  /* 0x0000002efb1e7207 */ /* 0x000fc60004000000 */
[----:B------:R-:W-:Y:S01]  /*cc60*/  @!P1 IMAD.MOV R57, RZ, RZ, -R57 ;  /* 0x000000ffff399224 */ /* 0x000fe200078e0a39 */
[----:B------:R-:W-:Y:S01]  /*cc70*/  ISETP.GE.AND P1, PT, R40, RZ, PT ;  /* 0x000000ff2800720c */ /* 0x000fe20003f26270 */
[----:B------:R-:W3:Y:S01]  /*cc80*/  LDL R46, [R1+0x4e80] ;  /* 0x004e8000012e7983 */ /* 0x000ee20000100800 */
[----:B------:R-:W-:Y:S01]  /*cc90*/  SEL R15, R251, R35, !P0 ;  /* 0x00000023fb0f7207 */ /* 0x000fe20004000000 */
[----:B------:R-:W-:Y:S01]  /*cca0*/  @!P2 IMAD.MOV R58, RZ, RZ, -R58 ;  /* 0x000000ffff3aa224 */ /* 0x000fe200078e0a3a */
[----:B-----5:R-:W-:Y:S01]  /*ccb0*/  ISETP.GE.AND P3, PT, R29, RZ, PT ;  /* 0x000000ff1d00720c */ /* 0x020fe20003f66270 */
[----:B------:R-:W5:Y:S01]  /*ccc0*/  LDL R35, [R1+0x4eac] ;  /* 0x004eac0001237983 */ /* 0x000f620000100800 */
[----:B------:R-:W-:Y:S02]  /*ccd0*/  SEL R29, R251, R48, !P0 ;  /* 0x00000030fb1d7207 */ /* 0x000fe40004000000 */
[----:B----4-:R-:W-:Y:S01]  /*cce0*/  ISETP.GE.AND P2, PT, R42, RZ, PT ;  /* 0x000000ff2a00720c */ /* 0x010fe20003f46270 */
[----:B------:R-:W4:Y:S04]  /*ccf0*/  LDL R48, [R1+0x4e7c] ;  /* 0x004e7c0001307983 */ /* 0x000f280000100800 */
[----:B------:R-:W-:-:S08]  /*cd00*/  @!P1 IMAD.MOV R59, RZ, RZ, -R59 ;  /* 0x000000ffff3b9224 */ /* 0x000fd000078e0a3b */
[----:B------:R-:W-:Y:S01]  /*cd10*/  @!P2 IMAD.MOV R60, RZ, RZ, -R60 ;  /* 0x000000ffff3ca224 */ /* 0x000fe200078e0a3c */
[----:B--2---:R-:W-:Y:S02]  /*cd20*/  ISETP.GE.AND P1, PT, R5, RZ, PT ;  /* 0x000000ff0500720c */ /* 0x004fe40003f26270 */
[----:B------:R-:W2:Y:S01]  /*cd30*/  LDL R5, [R1+0x4e70] ;  /* 0x004e700001057983 */ /* 0x000ea20000100800 */
[----:B---3--:R-:W-:-:S03]  /*cd40*/  ISETP.GE.AND P2, PT, R4, RZ, PT ;  /* 0x000000ff0400720c */ /* 0x008fc60003f46270 */
[----:B------:R-:W3:Y:S01]  /*cd50*/  LDL R4, [R1+0x4e6c] ;  /* 0x004e6c0001047983 */ /* 0x000ee20000100800 */
[----:B------:R-:W-:Y:S01]  /*cd60*/  @!P4 IMAD.MOV R38, RZ, RZ, -R38 ;  /* 0x000000ffff26c224 */ /* 0x000fe200078e0a26 */
[----:B------:R-:W-:Y:S01]  /*cd70*/  SEL R10, R251, R27, !P0 ;  /* 0x0000001bfb0a7207 */ /* 0x000fe20004000000 */
[----:B------:R-:W-:Y:S01]  /*cd80*/  @!P3 IMAD.MOV R49, RZ, RZ, -R49 ;  /* 0x000000ffff31b224 */ /* 0x000fe200078e0a31 */
[----:B------:R-:W-:Y:S01]  /*cd90*/  ISETP.GE.AND P4, PT, R21, RZ, PT ;  /* 0x000000ff1500720c */ /* 0x000fe20003f86270 */
[----:B------:R-:W3:Y:S01]  /*cda0*/  LDL R27, [R1+0x4ec0] ;  /* 0x004ec000011b7983 */ /* 0x000ee20000100800 */
[C---:B------:R-:W-:Y:S01]  /*cdb0*/  SEL R36, R251.reuse, R52, !P0 ;  /* 0x00000034fb247207 */ /* 0x040fe20004000000 */
[----:B------:R-:W-:Y:S01]  /*cdc0*/  @!P1 IMAD.MOV R63, RZ, RZ, -R63 ;  /* 0x000000ffff3f9224 */ /* 0x000fe200078e0a3f */
[----:B------:R-:W-:Y:S01]  /*cdd0*/  ISETP.GE.AND P1, PT, R46, RZ, PT ;  /* 0x000000ff2e00720c */ /* 0x000fe20003f26270 */
[----:B------:R-:W3:Y:S01]  /*cde0*/  LDL R52, [R1+0x4e68] ;  /* 0x004e680001347983 */ /* 0x000ee20000100800 */
[----:B------:R-:W-:Y:S01]  /*cdf0*/  SEL R21, R251, R41, !P0 ;  /* 0x00000029fb157207 */ /* 0x000fe20004000000 */
[----:B------:R-:W-:Y:S01]  /*ce00*/  @!P2 IMAD.MOV R64, RZ, RZ, -R64 ;  /* 0x000000ffff40a224 */ /* 0x000fe200078e0a40 */
[----:B-----5:R-:W-:Y:S01]  /*ce10*/  ISETP.GE.AND P3, PT, R35, RZ, PT ;  /* 0x000000ff2300720c */ /* 0x020fe20003f66270 */
[----:B------:R-:W5:Y:S01]  /*ce20*/  LDL R41, [R1+0x4e90] ;  /* 0x004e900001297983 */ /* 0x000f620000100800 */
[----:B------:R-:W-:-:S02]  /*ce30*/  SEL R35, R251, R54, !P0 ;  /* 0x00000036fb237207 */ /* 0x000fc40004000000 */
        /* <DEDUP_REMOVED lines=48> */
[C---:B------:R-:W-:Y:S02]  /*d140*/  SEL R28, R251.reuse, R45, !P0 ;  /* 0x0000002dfb1c7207 */ /* 0x040fe40004000000 */
[----:B------:R-:W4:Y:S01]  /*d150*/  LDL R45, [R1+0x4e74] ;  /* 0x004e7400012d7983 */ /* 0x000f220000100800 */
[----:B------:R-:W-:-:S03]  /*d160*/  SEL R34, R251, R51, !P0 ;  /* 0x00000033fb227207 */ /* 0x000fc60004000000 */
[----:B------:R-:W4:Y:S01]  /*d170*/  LDL R51, [R1+0x4e5c] ;  /* 0x004e5c0001337983 */ /* 0x000f220000100800 */
[----:B------:R-:W-:-:S03]  /*d180*/  SEL R40, R251, R57, !P0 ;  /* 0x00000039fb287207 */ /* 0x000fc60004000000 */
[----:B------:R-:W4:Y:S01]  /*d190*/  LDL R57, [R1+0x4e44] ;  /* 0x004e440001397983 */ /* 0x000f220000100800 */
[----:B--2---:R-:W-:-:S03]  /*d1a0*/  ISETP.GE.AND P1, PT, R5, RZ, PT ;  /* 0x000000ff0500720c */ /* 0x004fc60003f26270 */
        /* <DEDUP_REMOVED lines=8> */
[----:B------:R-:W-:Y:S01]  /*d230*/  @!P1 IMAD.MOV R81, RZ, RZ, -R81 ;  /* 0x000000ffff519224 */ /* 0x000fe200078e0a51 */
[----:B------:R-:W-:Y:S02]  /*d240*/  ISETP.GE.AND P1, PT, R64, RZ, PT ;  /* 0x000000ff4000720c */ /* 0x000fe40003f26270 */
        /* <DEDUP_REMOVED lines=9> */
[----:B------:R-:W-:Y:S02]  /*d2e0*/  SEL R46, R251, R63, !P0 ;  /* 0x0000003ffb2e7207 */ /* 0x000fe40004000000 */
[----:B------:R-:W4:Y:S01]  /*d2f0*/  LDL R63, [R1+0x4e2c] ;  /* 0x004e2c00013f7983 */ /* 0x000f220000100800 */
[----:B------:R-:W-:Y:S01]  /*d300*/  @!P4 IMAD.MOV R62, RZ, RZ, -R62 ;  /* 0x000000ffff3ec224 */ /* 0x000fe200078e0a3e */
[----:B------:R-:W-:Y:S02]  /*d310*/  ISETP.GE.AND P4, PT, R45, RZ, PT ;  /* 0x000000ff2d00720c */ /* 0x000fe40003f86270 */
[----:B------:R-:W-:Y:S02]  /*d320*/  SEL R45, R251, R65, !P0 ;  /* 0x00000041fb2d7207 */ /* 0x000fe40004000000 */
[----:B------:R-:W4:Y:S09]  /*d330*/  LDL R65, [R1+0x4e30] ;  /* 0x004e300001417983 */ /* 0x000f320000100800 */
[----:B------:R-:W-:Y:S01]  /*d340*/  @!P4 IMAD.MOV R68, RZ, RZ, -R68 ;  /* 0x000000ffff44c224 */ /* 0x000fe200078e0a44 */
[----:B------:R-:W-:-:S02]  /*d350*/  ISETP.GE.AND P4, PT, R51, RZ, PT ;  /* 0x000000ff3300720c */ /* 0x000fc40003f86270 */
[----:B------:R-:W-:Y:S02]  /*d360*/  SEL R51, R251, R71, !P0 ;  /* 0x00000047fb337207 */ /* 0x000fe40004000000 */
[----:B------:R-:W4:Y:S09]  /*d370*/  LDL R71, [R1+0x4e18] ;  /* 0x004e180001477983 */ /* 0x000f320000100800 */
[----:B------:R-:W-:Y:S01]  /*d380*/  @!P4 IMAD.MOV R74, RZ, RZ, -R74 ;  /* 0x000000ffff4ac224 */ /* 0x000fe200078e0a4a */
[----:B------:R-:W-:-:S02]  /*d390*/  ISETP.GE.AND P4, PT, R57, RZ, PT ;  /* 0x000000ff3900720c */ /* 0x000fc40003f86270 */
[----:B------:R-:W-:Y:S02]  /*d3a0*/  SEL R57, R251, R77, !P0 ;  /* 0x0000004dfb397207 */ /* 0x000fe40004000000 */
[----:B------:R-:W4:Y:S01]  /*d3b0*/  LDL R77, [R1+0x4e00] ;  /* 0x004e0000014d7983 */ /* 0x000f220000100800 */
[----:B--2---:R-:W-:-:S03]  /*d3c0*/  ISETP.GE.AND P1, PT, R5, RZ, PT ;  /* 0x000000ff0500720c */ /* 0x004fc60003f26270 */
[----:B------:R-:W2:Y:S01]  /*d3d0*/  LDL R5, [R1+0x4e10] ;  /* 0x004e100001057983 */ /* 0x000ea20000100800 */
[----:B---3--:R-:W-:-:S03]  /*d3e0*/  ISETP.GE.AND P2, PT, R4, RZ, PT ;  /* 0x000000ff0400720c */ /* 0x008fc60003f46270 */
[----:B------:R-:W3:Y:S01]  /*d3f0*/  LDL R4, [R1+0x4e0c] ;  /* 0x004e0c0001047983 */ /* 0x000ee20000100800 */
[----:B------:R-:W-:Y:S01]  /*d400*/  @!P3 IMAD.MOV R73, RZ, RZ, -R73 ;  /* 0x000000ffff49b224 */ /* 0x000fe200078e0a49 */
[----:B------:R-:W-:Y:S02]  /*d410*/  SEL R60, R251, R76, !P0 ;  /* 0x0000004cfb3c7207 */ /* 0x000fe40004000000 */
[----:B------:R-:W3:Y:S02]  /*d420*/  LDL R76, [R1+0x4e08] ;  /* 0x004e0800014c7983 */ /* 0x000ee40000100800 */
[----:B------:R-:W-:Y:S01]  /*d430*/  @!P1 IMAD.MOV R87, RZ, RZ, -R87 ;  /* 0x000000ffff579224 */ /* 0x000fe200078e0a57 */
[----:B------:R-:W-:Y:S02]  /*d440*/  ISETP.GE.AND P1, PT, R70, RZ, PT ;  /* 0x000000ff4600720c */ /* 0x000fe40003f26270 */
[----:B-----5:R-:W-:Y:S01]  /*d450*/  ISETP.GE.AND P3, PT, R59, RZ, PT ;  /* 0x000000ff3b00720c */ /* 0x020fe20003f66270 */
[----:B------:R-:W-:Y:S01]  /*d460*/  @!P2 IMAD.MOV R88, RZ, RZ, -R88 ;  /* 0x000000ffff58a224 */ /* 0x000fe200078e0a58 */
[----:B------:R-:W-:-:S02]  /*d470*/  SEL R59, R251, R78, !P0 ;  /* 0x0000004efb3b7207 */ /* 0x000fc40004000000 */
[----:B----4-:R-:W-:Y:S01]  /*d480*/  ISETP.GE.AND P2, PT, R72, RZ, PT ;  /* 0x000000ff4800720c */ /* 0x010fe20003f46270 */
[----:B------:R-:W4:Y:S06]  /*d490*/  LDL R78, [R1+0x4e04] ;  /* 0x004e0400014e7983 */ /* 0x000f2c0000100800 */
[----:B------:R-:W-:-:S06]  /*d4a0*/  @!P1 IMAD.MOV R89, RZ, RZ, -R89 ;  /* 0x000000ffff599224 */ /* 0x000fcc00078e0a59 */
[----:B------:R-:W-:Y:S02]  /*d4b0*/  @!P2 IMAD.MOV R90, RZ, RZ, -R90 ;  /* 0x000000ffff5aa224 */ /* 0x000fe400078e0a5a */
[----:B------:R-:W-:Y:S01]  /*d4c0*/  @!P4 IMAD.MOV R80, RZ, RZ, -R80 ;  /* 0x000000ffff50c224 */ /* 0x000fe200078e0a50 */
[----:B------:R-:W-:Y:S02]  /*d4d0*/  ISETP.GE.AND P4, PT, R63, RZ, PT ;  /* 0x000000ff3f00720c */ /* 0x000fe40003f86270 */
[C---:B------:R-:W-:Y:S02]  /*d4e0*/  SEL R63, R251.reuse, R83, !P0 ;  /* 0x00000053fb3f7207 */ /* 0x040fe40004000000 */
[----:B------:R-:W5:Y:S01]  /*d4f0*/  LDL R83, [R1+0x4dec] ;  /* 0x004dec0001537983 */ /* 0x000f620000100800 */
[----:B------:R-:W-:Y:S01]  /*d500*/  SEL R64, R251, R81, !P0 ;  /* 0x00000051fb407207 */ /* 0x000fe20004000000 */
[----:B------:R-:W-:Y:S02]  /*d510*/  @!P3 IMAD.MOV R79, RZ, RZ, -R79 ;  /* 0x000000ffff4fb224 */ /* 0x000fe400078e0a4f */
[----:B------:R-:W5:Y:S01]  /*d520*/  LDL R81, [R1+0x4de8] ;  /* 0x004de80001517983 */ /* 0x000f620000100800 */
[----:B------:R-:W-:-:S02]  /*d530*/  ISETP.GE.AND P3, PT, R65, RZ, PT ;  /* 0x000000ff4100720c */ /* 0x000fc40003f66270 */
[C---:B------:R-:W-:Y:S02]  /*d540*/  SEL R65, R251.reuse, R84, !P0 ;  /* 0x00000054fb417207 */ /* 0x040fe40004000000 */
[----:B------:R-:W5:Y:S01]  /*d550*/  LDL R84, [R1+0x4df0] ;  /* 0x004df00001547983 */ /* 0x000f620000100800 */
[----:B------:R-:W-:-:S03]  /*d560*/  SEL R52, R251, R69, !P0 ;  /* 0x00000045fb347207 */ /* 0x000fc60004000000 */
[----:B------:R-:W5:Y:S01]  /*d570*/  LDL R69, [R1+0x4e14] ;  /* 0x004e140001457983 */ /* 0x000f620000100800 */
[----:B------:R-:W-:-:S03]  /*d580*/  SEL R58, R251, R75, !P0 ;  /* 0x0000004bfb3a7207 */ /* 0x000fc60004000000 */
[----:B------:R-:W5:Y:S01]  /*d590*/  LDL R75, [R1+0x4dfc] ;  /* 0x004dfc00014b7983 */ /* 0x000f620000100800 */
[----:B------:R-:W-:Y:S01]  /*d5a0*/  @!P3 IMAD.MOV R85, RZ, RZ, -R85 ;  /* 0x000000ffff55b224 */ /* 0x000fe200078e0a55 */
[----:B------:R-:W-:-:S13]  /*d5b0*/  ISETP.GE.AND P3, PT, R71, RZ, PT ;  /* 0x000000ff4700720c */ /* 0x000fda0003f66270 */
[----:B------:R-:W-:Y:S01]  /*d5c0*/  @!P3 IMAD.MOV R91, RZ, RZ, -R91 ;  /* 0x000000ffff5bb224 */ /* 0x000fe200078e0a5b */
[----:B------:R-:W-:Y:S02]  /*d5d0*/  ISETP.GE.AND P3, PT, R77, RZ, PT ;  /* 0x000000ff4d00720c */ /* 0x000fe40003f66270 */
[----:B------:R-:W5:Y:S01]  /*d5e0*/  LDL R77, [R1+0x4de4] ;  /* 0x004de400014d7983 */ /* 0x000f620000100800 */
[----:B--2---:R-:W-:-:S03]  /*d5f0*/  ISETP.GE.AND P1, PT, R5, RZ, PT ;  /* 0x000000ff0500720c */ /* 0x004fc60003f26270 */
[----:B------:R-:W2:Y:S01]  /*d600*/  LDL R5, [R1+0x4df8] ;  /* 0x004df80001057983 */ /* 0x000ea20000100800 */
[----:B---3--:R-:W-:-:S03]  /*d610*/  ISETP.GE.AND P2, PT, R4, RZ, PT ;  /* 0x000000ff0400720c */ /* 0x008fc60003f46270 */
[----:B------:R-:W3:Y:S06]  /*d620*/  LDL R4, [R1+0x4df4] ;  /* 0x004df40001047983 */ /* 0x000eec0000100800 */
[----:B------:R-:W-:Y:S01]  /*d630*/  @!P1 IMAD.MOV R93, RZ, RZ, -R93 ;  /* 0x000000ffff5d9224 */ /* 0x000fe200078e0a5d */
[----:B------:R-:W-:-:S03]  /*d640*/  ISETP.GE.AND P1, PT, R76, RZ, PT ;  /* 0x000000ff4c00720c */ /* 0x000fc60003f26270 */
[----:B------:R-:W-:Y:S01]  /*d650*/  @!P2 IMAD.MOV R94, RZ, RZ, -R94 ;  /* 0x000000ffff5ea224 */ /* 0x000fe200078e0a5e */
[----:B----4-:R-:W-:Y:S02]  /*d660*/  ISETP.GE.AND P2, PT, R78, RZ, PT ;  /* 0x000000ff4e00720c */ /* 0x010fe40003f46270 */
[C---:B-1----:R-:W-:Y:S02]  /*d670*/  SEL R7, R251.reuse, R25, !P0 ;  /* 0x00000019fb077207 */ /* 0x042fe40004000000 */
[----:B------:R-:W-:-:S05]  /*d680*/  SEL R8, R251, R26, !P0 ;  /* 0x0000001afb087207 */ /* 0x000fca0004000000 */
[----:B------:R-:W-:Y:S02]  /*d690*/  @!P1 IMAD.MOV R95, RZ, RZ, -R95 ;  /* 0x000000ffff5f9224 */ /* 0x000fe400078e0a5f */
[----:B------:R-:W-:Y:S01]  /*d6a0*/  IMAD R7, R7, UR12, RZ ;  /* 0x0000000c07077c24 */ /* 0x000fe2000f8e02ff */
[----:B------:R-:W1:Y:S01]  /*d6b0*/  LDCU UR12, c[0x0][0x3b0] ;  /* 0x00007600ff0c77ac */ /* 0x000e620008000800 */
[----:B------:R-:W-:Y:S02]  /*d6c0*/  @!P2 IMAD.MOV R96, RZ, RZ, -R96 ;  /* 0x000000ffff60a224 */ /* 0x000fe400078e0a60 */
[----:B------:R-:W-:Y:S01]  /*d6d0*/  IMAD R8, R8, UR11, RZ ;  /* 0x0000000b08087c24 */ /* 0x000fe2000f8e02ff */
[----:B------:R-:W4:Y:S01]  /*d6e0*/  LDCU UR11, c[0x0][0x3b0] ;  /* 0x00007600ff0b77ac */ /* 0x000f220008000800 */
[----:B------:R-:W-:Y:S01]  /*d6f0*/  @!P3 IMAD.MOV R97, RZ, RZ, -R97 ;  /* 0x000000ffff61b224 */ /* 0x000fe200078e0a61 */
[----:B-----5:R-:W-:Y:S01]  /*d700*/  ISETP.GE.AND P3, PT, R81, RZ, PT ;  /* 0x000000ff5100720c */ /* 0x020fe20003f66270 */
[----:B------:R-:W-:Y:S01]  /*d710*/  @!P4 IMAD.MOV R86, RZ, RZ, -R86 ;  /* 0x000000ffff56c224 */ /* 0x000fe200078e0a56 */
[----:B------:R-:W-:-:S13]  /*d720*/  ISETP.GE.AND P4, PT, R69, RZ, PT ;  /* 0x000000ff4500720c */ /* 0x000fda0003f86270 */
[----:B------:R-:W-:Y:S01]  /*d730*/  @!P4 IMAD.MOV R92, RZ, RZ, -R92 ;  /* 0x000000ffff5cc224 */ /* 0x000fe200078e0a5c */
[----:B------:R-:W-:-:S13]  /*d740*/  ISETP.GE.AND P4, PT, R75, RZ, PT ;  /* 0x000000ff4b00720c */ /* 0x000fda0003f86270 */
[----:B------:R-:W-:Y:S01]  /*d750*/  @!P4 IMAD.MOV R98, RZ, RZ, -R98 ;  /* 0x000000ffff62c224 */ /* 0x000fe200078e0a62 */
[----:B------:R-:W-:Y:S02]  /*d760*/  ISETP.GE.AND P4, PT, R77, RZ, PT ;  /* 0x000000ff4d00720c */ /* 0x000fe40003f86270 */
[----:B--2---:R-:W-:Y:S02]  /*d770*/  ISETP.GE.AND P1, PT, R5, RZ, PT ;  /* 0x000000ff0500720c */ /* 0x004fe40003f26270 */
[----:B------:R-:W2:Y:S01]  /*d780*/  LDL R5, [R1+0x4de0] ;  /* 0x004de00001057983 */ /* 0x000ea20000100800 */
[----:B---3--:R-:W-:-:S03]  /*d790*/  ISETP.GE.AND P2, PT, R4, RZ, PT ;  /* 0x000000ff0400720c */ /* 0x008fc60003f46270 */
[----:B------:R-:W3:Y:S07]  /*d7a0*/  LDL R4, [R1+0x4ddc] ;  /* 0x004ddc0001047983 */ /* 0x000eee0000100800 */
[----:B------:R-:W-:-:S03]  /*d7b0*/  @!P1 IMAD.MOV R99, RZ, RZ, -R99 ;  /* 0x000000ffff639224 */ /* 0x000fc600078e0a63 */
[----:B------:R-:W-:Y:S02]  /*d7c0*/  @!P2 IMAD.MOV R100, RZ, RZ, -R100 ;  /* 0x000000ffff64a224 */ /* 0x000fe400078e0a64 */
[----:B------:R-:W-:Y:S02]  /*d7d0*/  SEL R99, R251, R99, !P0 ;  /* 0x00000063fb637207 */ /* 0x000fe40004000000 */
[----:B------:R-:W-:Y:S02]  /*d7e0*/  ISETP.GE.AND P2, PT, R83, RZ, PT ;  /* 0x000000ff5300720c */ /* 0x000fe40003f46270 */
[----:B------:R-:W-:Y:S01]  /*d7f0*/  SEL R100, R251, R100, !P0 ;  /* 0x00000064fb647207 */ /* 0x000fe20004000000 */
[----:B-1----:R-:W-:Y:S01]  /*d800*/  IMAD R83, R99, UR12, RZ ;  /* 0x0000000c63537c24 */ /* 0x002fe2000f8e02ff */
[----:B------:R-:W-:Y:S01]  /*d810*/  ISETP.GE.AND P1, PT, R84, RZ, PT ;  /* 0x000000ff5400720c */ /* 0x000fe20003f26270 */
[----:B------:R-:W-:Y:S01]  /*d820*/  IMAD R12, R12, UR9, RZ ;  /* 0x000000090c0c7c24 */ /* 0x000fe2000f8e02ff */
[----:B------:R-:W1:Y:S01]  /*d830*/  LDCU UR9, c[0x0][0x3b0] ;  /* 0x00007600ff0977ac */ /* 0x000e620008000800 */
[----:B----4-:R-:W-:Y:S01]  /*d840*/  IMAD R81, R100, UR11, RZ ;  /* 0x0000000b64517c24 */ /* 0x010fe2000f8e02ff */
[----:B------:R4:W-:Y:S01]  /*d850*/  STL [R1], R83 ;  /* 0x0000005301007387 */ /* 0x0009e20000100800 */
[----:B------:R-:W-:Y:S01]  /*d860*/  SEL R13, R251, R31, !P0 ;  /* 0x0000001ffb0d7207 */ /* 0x000fe20004000000 */
[----:B------:R-:W-:Y:S01]  /*d870*/  IMAD R9, R9, UR8, RZ ;  /* 0x0000000809097c24 */ /* 0x000fe2000f8e02ff */
[----:B------:R-:W-:Y:S01]  /*d880*/  SEL R14, R251, R32, !P0 ;  /* 0x00000020fb0e7207 */ /* 0x000fe20004000000 */
[----:B------:R-:W5:Y:S01]  /*d890*/  LDL R84, [R1+0x4dd8] ;  /* 0x004dd80001547983 */ /* 0x000f620000100800 */
[----:B------:R-:W-:Y:S01]  /*d8a0*/  @!P2 IMAD.MOV R102, RZ, RZ, -R102 ;  /* 0x000000ffff66a224 */ /* 0x000fe200078e0a66 */
[----:B------:R-:W1:Y:S02]  /*d8b0*/  LDCU UR8, c[0x0][0x3b0] ;  /* 0x00007600ff0877ac */ /* 0x000e640008000800 */
[----:B------:R1:W-:Y:S01]  /*d8c0*/  STL [R1+0x24], R81 ;  /* 0x0000245101007387 */ /* 0x0003e20000100800 */
[----:B------:R-:W-:-:S02]  /*d8d0*/  @!P1 IMAD.MOV R101, RZ, RZ, -R101 ;  /* 0x000000ffff659224 */ /* 0x000fc400078e0a65 */
[----:B------:R-:W-:Y:S01]  /*d8e0*/  IMAD R11, R11, UR7, RZ ;  /* 0x000000070b0b7c24 */ /* 0x000fe2000f8e02ff */
[----:B----4-:R-:W4:Y:S01]  /*d8f0*/  LDL R83, [R1+0x4dd4] ;  /* 0x004dd40001537983 */ /* 0x010f220000100800 */
[----:B------:R-:W2:Y:S03]  /*d900*/  LDCU UR7, c[0x0][0x3b0] ;  /* 0x00007600ff0777ac */ /* 0x000ea60008000800 */
[----:B------:R-:W4:Y:S01]  /*d910*/  LDL R77, [R1+0x4dcc] ;  /* 0x004dcc00014d7983 */ /* 0x000f220000100800 */
[----:B------:R-:W-:Y:S02]  /*d920*/  @!P3 IMAD.MOV R103, RZ, RZ, -R103 ;  /* 0x000000ffff67b224 */ /* 0x000fe400078e0a67 */
[----:B------:R-:W-:Y:S01]  /*d930*/  IMAD R16, R16, UR76, RZ ;  /* 0x0000004c10107c24 */ /* 0x000fe2000f8e02ff */
[----:B-1----:R-:W4:Y:S01]  /*d940*/  LDL R81, [R1+0x4dd0] ;  /* 0x004dd00001517983 */ /* 0x002f220000100800 */
[----:B------:R-:W-:Y:S01]  /*d950*/  IMAD R13, R13, UR6, RZ ;  /* 0x000000060d0d7c24 */ /* 0x000fe2000f8e02ff */
[----:B------:R-:W1:Y:S01]  /*d960*/  LDCU UR6, c[0x0][0x3b0] ;  /* 0x00007600ff0677ac */ /* 0x000e620008000800 */
[----:B------:R-:W-:Y:S01]  /*d970*/  IMAD R14, R14, UR42, RZ ;  /* 0x0000002a0e0e7c24 */ /* 0x000fe2000f8e02ff */
[----:B------:R-:W1:Y:S01]  /*d980*/  LDCU UR42, c[0x0][0x3b0] ;  /* 0x00007600ff2a77ac */ /* 0x000e620008000800 */
[C---:B------:R-:W-:Y:S01]  /*d990*/  SEL R102, R251.reuse, R102, !P0 ;  /* 0x00000066fb667207 */ /* 0x040fe20004000000 */
[----:B------:R-:W-:Y:S01]  /*d9a0*/  @!P4 IMAD.MOV R104, RZ, RZ, -R104 ;  /* 0x000000ffff68c224 */ /* 0x000fe200078e0a68 */
[C---:B------:R-:W-:Y:S01]  /*d9b0*/  SEL R32, R251.reuse, R50, !P0 ;  /* 0x00000032fb207207 */ /* 0x040fe20004000000 */
[----:B------:R-:W1:Y:S01]  /*d9c0*/  LDCU UR76, c[0x0][0x3b0] ;  /* 0x00007600ff4c77ac */ /* 0x000e620008000800 */
[----:B------:R-:W-:-:S02]  /*d9d0*/  SEL R50, R251, R68, !P0 ;  /* 0x00000044fb327207 */ /* 0x000fc40004000000 */
[C---:B------:R-:W-:Y:S01]  /*d9e0*/  SEL R68, R251.reuse, R86, !P0 ;  /* 0x00000056fb447207 */ /* 0x040fe20004000000 */
[----:B------:R-:W-:Y:S01]  /*d9f0*/  IMAD R86, R102, UR9, RZ ;  /* 0x0000000966567c24 */ /* 0x000fe2000f8e02ff */
[C---:B------:R-:W-:Y:S01]  /*da00*/  SEL R103, R251.reuse, R103, !P0 ;  /* 0x00000067fb677207 */ /* 0x040fe20004000000 */
[----:B------:R-:W-:Y:S01]  /*da10*/  IMAD R18, R18, UR75, RZ ;  /* 0x0000004b12127c24 */ /* 0x000fe2000f8e02ff */
[C---:B------:R-:W-:Y:S01]  /*da20*/  SEL R104, R251.reuse, R104, !P0 ;  /* 0x00000068fb687207 */ /* 0x040fe20004000000 */
[----:B------:R-:W1:Y:S01]  /*da30*/  LDCU UR75, c[0x0][0x3b0] ;  /* 0x00007600ff4b77ac */ /* 0x000e620008000800 */
[----:B------:R-:W-:Y:S01]  /*da40*/  SEL R19, R251, R37, !P0 ;  /* 0x00000025fb137207 */ /* 0x000fe20004000000 */
[----:B------:R-:W-:Y:S01]  /*da50*/  IMAD R15, R15, UR74, RZ ;  /* 0x0000004a0f0f7c24 */ /* 0x000fe2000f8e02ff */
[----:B------:R-:W-:Y:S01]  /*da60*/  SEL R20, R251, R38, !P0 ;  /* 0x00000026fb147207 */ /* 0x000fe20004000000 */
[----:B------:R-:W1:Y:S01]  /*da70*/  LDCU UR74, c[0x0][0x3b0] ;  /* 0x00007600ff4a77ac */ /* 0x000e620008000800 */
[----:B------:R-:W-:-:S02]  /*da80*/  IMAD R17, R17, UR73, RZ ;  /* 0x0000004911117c24 */ /* 0x000fc4000f8e02ff */
[----:B------:R-:W-:Y:S01]  /*da90*/  IMAD R22, R22, UR70, RZ ;  /* 0x0000004616167c24 */ /* 0x000fe2000f8e02ff */
[----:B------:R-:W1:Y:S01]  /*daa0*/  LDCU UR73, c[0x0][0x3b0] ;  /* 0x00007600ff4977ac */ /* 0x000e620008000800 */
[----:B------:R-:W-:Y:S01]  /*dab0*/  IMAD R24, R24, UR69, RZ ;  /* 0x0000004518187c24 */ /* 0x000fe2000f8e02ff */
[----:B------:R-:W-:Y:S01]  /*dac0*/  SEL R25, R251, R43, !P0 ;  /* 0x0000002bfb197207 */ /* 0x000fe20004000000 */
[----:B------:R-:W-:Y:S01]  /*dad0*/  IMAD R21, R21, UR68, RZ ;  /* 0x0000004415157c24 */ /* 0x000fe2000f8e02ff */
[----:B------:R-:W1:Y:S01]  /*dae0*/  LDCU UR70, c[0x0][0x3b0] ;  /* 0x00007600ff4677ac */ /* 0x000e620008000800 */
[----:B------:R-:W-:Y:S01]  /*daf0*/  SEL R26, R251, R44, !P0 ;  /* 0x0000002cfb1a7207 */ /* 0x000fe20004000000 */
[----:B------:R-:W-:Y:S02]  /*db00*/  IMAD R23, R23, UR67, RZ ;  /* 0x0000004317177c24 */ /* 0x000fe4000f8e02ff */
[----:B------:R-:W-:Y:S01]  /*db10*/  IMAD R28, R28, UR64, RZ ;  /* 0x000000401c1c7c24 */ /* 0x000fe2000f8e02ff */
[----:B------:R-:W1:Y:S01]  /*db20*/  LDCU UR69, c[0x0][0x3b0] ;  /* 0x00007600ff4577ac */ /* 0x000e620008000800 */
[----:B------:R-:W-:-:S02]  /*db30*/  IMAD R30, R30, UR63, RZ ;  /* 0x0000003f1e1e7c24 */ /* 0x000fc4000f8e02ff */
[----:B------:R-:W-:Y:S01]  /*db40*/  IMAD R27, R27, UR62, RZ ;  /* 0x0000003e1b1b7c24 */ /* 0x000fe2000f8e02ff */
[----:B------:R-:W1:Y:S01]  /*db50*/  LDCU UR68, c[0x0][0x3b0] ;  /* 0x00007600ff4477ac */ /* 0x000e620008000800 */
[----:B------:R-:W-:Y:S02]  /*db60*/  IMAD R29, R29, UR61, RZ ;  /* 0x0000003d1d1d7c24 */ /* 0x000fe4000f8e02ff */
[----:B------:R-:W-:Y:S01]  /*db70*/  IMAD R34, R34, UR58, RZ ;  /* 0x0000003a22227c24 */ /* 0x000fe2000f8e02ff */
[----:B------:R-:W1:Y:S01]  /*db80*/  LDCU UR67, c[0x0][0x3b0] ;  /* 0x00007600ff4377ac */ /* 0x000e620008000800 */
        /* <DEDUP_REMOVED lines=8> */
[----:B------:R-:W-:Y:S01]  /*dc10*/  SEL R31, R251, R49, !P0 ;  /* 0x00000031fb1f7207 */ /* 0x000fe20004000000 */
[----:B------:R-:W-:Y:S01]  /*dc20*/  IMAD R41, R41, UR49, RZ ;  /* 0x0000003129297c24 */ /* 0x000fe2000f8e02ff */
[----:B------:R-:W1:Y:S01]  /*dc30*/  LDCU UR62, c[0x0][0x3b0] ;  /* 0x00007600ff3e77ac */ /* 0x000e620008000800 */
[C---:B------:R-:W-:Y:S02]  /*dc40*/  SEL R70, R251.reuse, R87, !P0 ;  /* 0x00000057fb467207 */ /* 0x040fe40004000000 */
[----:B------:R-:W-:-:S02]  /*dc50*/  SEL R69, R251, R89, !P0 ;  /* 0x00000059fb457207 */ /* 0x000fc40004000000 */
[C---:B------:R-:W-:Y:S01]  /*dc60*/  SEL R72, R251.reuse, R88, !P0 ;  /* 0x00000058fb487207 */ /* 0x040fe20004000000 */
[----:B------:R-:W-:Y:S01]  /*dc70*/  IMAD R6, R6, UR15, RZ ;  /* 0x0000000f06067c24 */ /* 0x000fe2000f8e02ff */
[----:B------:R-:W1:Y:S01]  /*dc80*/  LDCU UR61, c[0x0][0x3b0] ;  /* 0x00007600ff3d77ac */ /* 0x000e620008000800 */
[C---:B------:R-:W-:Y:S01]  /*dc90*/  SEL R71, R251.reuse, R90, !P0 ;  /* 0x0000005afb477207 */ /* 0x040fe20004000000 */
[----:B------:R-:W-:Y:S01]  /*dca0*/  IMAD R2, R2, UR14, RZ ;  /* 0x0000000e02027c24 */ /* 0x000fe2000f8e02ff */
[C---:B------:R-:W-:Y:S02]  /*dcb0*/  SEL R75, R251.reuse, R95, !P0 ;  /* 0x0000005ffb4b7207 */ /* 0x040fe40004000000 */
[----:B------:R-:W-:Y:S01]  /*dcc0*/  SEL R66, R251, R82, !P0 ;  /* 0x00000052fb427207 */ /* 0x000fe20004000000 */
[----:B------:R-:W-:Y:S01]  /*dcd0*/  IMAD R45, R45, UR44, RZ ;  /* 0x0000002c2d2d7c24 */ /* 0x000fe2000f8e02ff */
[----:B------:R-:W1:Y:S01]  /*dce0*/  LDCU UR58, c[0x0][0x3b0] ;  /* 0x00007600ff3a77ac */ /* 0x000e620008000800 */
[----:B------:R-:W-:-:S02]  /*dcf0*/  SEL R78, R251, R96, !P0 ;  /* 0x00000060fb4e7207 */ /* 0x000fc40004000000 */
[----:B------:R-:W-:Y:S01]  /*dd00*/  SEL R76, R251, R93, !P0 ;  /* 0x0000005dfb4c7207 */ /* 0x000fe20004000000 */
        /* <DEDUP_REMOVED lines=8> */
[----:B--2---:R-:W-:-:S02]  /*dd90*/  ISETP.GE.AND P1, PT, R5, RZ, PT ;  /* 0x000000ff0500720c */ /* 0x004fc40003f26270 */
[----:B---3--:R-:W-:Y:S01]  /*dda0*/  ISETP.GE.AND P2, PT, R4, RZ, PT ;  /* 0x000000ff0400720c */ /* 0x008fe20003f46270 */
[----:B------:R-:W2:Y:S01]  /*ddb0*/  LDL R5, [R1+0x4dc8] ;  /* 0x004dc80001057983 */ /* 0x000ea20000100800 */
[----:B----4-:R-:W-:-:S03]  /*ddc0*/  ISETP.GE.AND P3, PT, R81, RZ, PT ;  /* 0x000000ff5100720c */ /* 0x010fc60003f66270 */
[----:B------:R-:W3:Y:S06]  /*ddd0*/  LDL R4, [R1+0x4dc4] ;  /* 0x004dc40001047983 */ /* 0x000eec0000100800 */
[----:B------:R-:W-:Y:S01]  /*dde0*/  @!P1 IMAD.MOV R105, RZ, RZ, -R105 ;  /* 0x000000ffff699224 */ /* 0x000fe200078e0a69 */
[----:B------:R-:W-:Y:S01]  /*ddf0*/  ISETP.GE.AND P4, PT, R77, RZ, PT ;  /* 0x000000ff4d00720c */ /* 0x000fe20003f86270 */
[----:B------:R-:W-:Y:S01]  /*de00*/  @!P2 IMAD.MOV R106, RZ, RZ, -R106 ;  /* 0x000000ffff6aa224 */ /* 0x000fe200078e0a6a */
[----:B------:R4:W-:Y:S01]  /*de10*/  STL [R1+0x20], R86 ;  /* 0x0000205601007387 */ /* 0x0009e20000100800 */
[----:B------:R-:W-:Y:S01]  /*de20*/  IMAD R19, R19, UR72, RZ ;  /* 0x0000004813137c24 */ /* 0x000fe2000f8e02ff */
[C---:B------:R-:W-:Y:S01]  /*de30*/  SEL R105, R251.reuse, R105, !P0 ;  /* 0x00000069fb697207 */ /* 0x040fe20004000000 */
[----:B------:R-:W2:Y:S01]  /*de40*/  LDCU UR72, c[0x0][0x3b0] ;  /* 0x00007600ff4877ac */ /* 0x000ea20008000800 */
[----:B------:R-:W-:-:S02]  /*de50*/  SEL R106, R251, R106, !P0 ;  /* 0x0000006afb6a7207 */ /* 0x000fc40004000000 */
[----:B-----5:R-:W-:Y:S01]  /*de60*/  ISETP.GE.AND P1, PT, R84, RZ, PT ;  /* 0x000000ff5400720c */ /* 0x020fe20003f26270 */
[----:B------:R-:W-:Y:S01]  /*de70*/  IMAD R84, R104, UR7, RZ ;  /* 0x0000000768547c24 */ /* 0x000fe2000f8e02ff */
[----:B------:R-:W-:Y:S01]  /*de80*/  ISETP.GE.AND P2, PT, R83, RZ, PT ;  /* 0x000000ff5300720c */ /* 0x000fe20003f46270 */
[----:B------:R-:W-:Y:S01]  /*de90*/  IMAD R20, R20, UR71, RZ ;  /* 0x0000004714147c24 */ /* 0x000fe2000f8e02ff */
[----:B------:R-:W5:Y:S01]  /*dea0*/  LDCU UR71, c[0x0][0x3b0] ;  /* 0x00007600ff4777ac */ /* 0x000f620008000800 */
[----:B----4-:R-:W-:Y:S02]  /*deb0*/  IMAD R86, R103, UR8, RZ ;  /* 0x0000000867567c24 */ /* 0x010fe4000f8e02ff */
[----:B-1----:R-:W-:Y:S02]  /*dec0*/  IMAD R83, R105, UR6, RZ ;  /* 0x0000000669537c24 */ /* 0x002fe4000f8e02ff */
[----:B------:R-:W-:Y:S01]  /*ded0*/  IMAD R32, R32, UR59, RZ ;  /* 0x0000003b20207c24 */ /* 0x000fe2000f8e02ff */
[----:B------:R-:W-:Y:S01]  /*dee0*/  STL [R1+0x28], R86 ;  /* 0x0000285601007387 */ /* 0x000fe20000100800 */
[----:B------:R-:W-:Y:S01]  /*def0*/  IMAD R81, R106, UR42, RZ ;  /* 0x0000002a6a517c24 */ /* 0x000fe2000f8e02ff */
[----:B------:R-:W1:Y:S02]  /*df00*/  LDCU UR59, c[0x0][0x3b0] ;  /* 0x00007600ff3b77ac */ /* 0x000e640008000800 */
[----:B------:R4:W-:Y:S01]  /*df10*/  STL [R1+0x2c], R84 ;  /* 0x00002c5401007387 */ /* 0x0009e20000100800 */
[----:B------:R-:W-:Y:S01]  /*df20*/  @!P1 IMAD.MOV R107, RZ, RZ, -R107 ;  /* 0x000000ffff6b9224 */ /* 0x000fe200078e0a6b */
[C---:B------:R-:W-:Y:S01]  /*df30*/  SEL R37, R251.reuse, R55, !P0 ;  /* 0x00000037fb257207 */ /* 0x040fe20004000000 */
[----:B------:R-:W-:Y:S01]  /*df40*/  @!P2 IMAD.MOV R108, RZ, RZ, -R108 ;  /* 0x000000ffff6ca224 */ /* 0x000fe200078e0a6c */
[----:B------:R1:W-:Y:S01]  /*df50*/  STL [R1+0x38], R83 ;  /* 0x0000385301007387 */ /* 0x0003e20000100800 */
[----:B------:R-:W-:Y:S01]  /*df60*/  @!P3 IMAD.MOV R109, RZ, RZ, -R109 ;  /* 0x000000ffff6db224 */ /* 0x000fe200078e0a6d */
[----:B------:R-:W-:Y:S01]  /*df70*/  SEL R38, R251, R56, !P0 ;  /* 0x00000038fb267207 */ /* 0x000fe20004000000 */
[----:B------:R-:W-:Y:S01]  /*df80*/  @!P4 IMAD.MOV R110, RZ, RZ, -R110 ;  /* 0x000000ffff6ec224 */ /* 0x000fe200078e0a6e */
[----:B------:R-:W2:Y:S01]  /*df90*/  LDCU UR56, c[0x0][0x3b0] ;  /* 0x00007600ff3877ac */ /* 0x000ea20008000800 */
[----:B----4-:R-:W4:Y:S01]  /*dfa0*/  LDL R84, [R1+0x4dc0] ;  /* 0x004dc00001547983 */ /* 0x010f220000100800 */
[----:B------:R-:W-:Y:S01]  /*dfb0*/  IMAD R25, R25, UR66, RZ ;  /* 0x0000004219197c24 */ /* 0x000fe2000f8e02ff */
[C---:B------:R-:W-:Y:S01]  /*dfc0*/  SEL R107, R251.reuse, R107, !P0 ;  /* 0x0000006bfb6b7207 */ /* 0x040fe20004000000 */
[----:B------:R-:W2:Y:S01]  /*dfd0*/  LDCU UR66, c[0x0][0x3b0] ;  /* 0x00007600ff4277ac */ /* 0x000ea20008000800 */
[----:B------:R5:W-:Y:S01]  /*dfe0*/  STL [R1+0x40], R81 ;  /* 0x0000405101007387 */ /* 0x000be20000100800 */
[----:B------:R-:W-:Y:S01]  /*dff0*/  IMAD R26, R26, UR65, RZ ;  /* 0x000000411a1a7c24 */ /* 0x000fe2000f8e02ff */
[----:B------:R-:W-:Y:S01]  /*e000*/  SEL R108, R251, R108, !P0 ;  /* 0x0000006cfb6c7207 */ /* 0x000fe20004000000 */
[----:B------:R-:W-:Y:S01]  /*e010*/  IMAD R86, R107, UR76, RZ ;  /* 0x0000004c6b567c24 */ /* 0x000fe2000f8e02ff */
[----:B-1----:R-:W4:Y:S01]  /*e020*/  LDL R83, [R1+0x4dbc] ;  /* 0x004dbc0001537983 */ /* 0x002f220000100800 */
[C---:B------:R-:W-:Y:S01]  /*e030*/  SEL R109, R251.reuse, R109, !P0 ;  /* 0x0000006dfb6d7207 */ /* 0x040fe20004000000 */
[----:B------:R-:W1:Y:S02]  /*e040*/  LDCU UR65, c[0x0][0x3b0] ;  /* 0x00007600ff4177ac */ /* 0x000e640008000800 */
[----:B------:R-:W4:Y:S01]  /*e050*/  LDL R77, [R1+0x4db4] ;  /* 0x004db400014d7983 */ /* 0x000f220000100800 */
[----:B------:R-:W-:Y:S01]  /*e060*/  SEL R110, R251, R110, !P0 ;  /* 0x0000006efb6e7207 */ /* 0x000fe20004000000 */
[----:B------:R-:W-:Y:S01]  /*e070*/  IMAD R31, R31, UR60, RZ ;  /* 0x0000003c1f1f7c24 */ /* 0x000fe2000f8e02ff */
[----:B------:R-:W1:Y:S01]  /*e080*/  LDCU UR60, c[0x0][0x3b0] ;  /* 0x00007600ff3c77ac */ /* 0x000e620008000800 */
[----:B-----5:R-:W5:Y:S01]  /*e090*/  LDL R81, [R1+0x4db8] ;  /* 0x004db80001517983 */ /* 0x020f620000100800 */
[----:B------:R-:W1:Y:S01]  /*e0a0*/  LDCU UR55, c[0x0][0x3b0] ;  /* 0x00007600ff3777ac */ /* 0x000e620008000800 */
[----:B------:R-:W1:Y:S01]  /*e0b0*/  LDCU UR52, c[0x0][0x3b0] ;  /* 0x00007600ff3477ac */ /* 0x000e620008000800 */
[C---:B------:R-:W-:Y:S01]  /*e0c0*/  SEL R43, R251.reuse, R61, !P0 ;  /* 0x0000003dfb2b7207 */ /* 0x040fe20004000000 */
[----:B------:R-:W1:Y:S01]  /*e0d0*/  LDCU UR51, c[0x0][0x3b0] ;  /* 0x00007600ff3377ac */ /* 0x000e620008000800 */
[----:B------:R-:W1:Y:S01]  /*e0e0*/  LDCU UR50, c[0x0][0x3b0] ;  /* 0x00007600ff3277ac */ /* 0x000e620008000800 */
[----:B------:R-:W1:Y:S01]  /*e0f0*/  LDCU UR49, c[0x0][0x3b0] ;  /* 0x00007600ff3177ac */ /* 0x000e620008000800 */
[----:B------:R-:W-:-:S02]  /*e100*/  SEL R44, R251, R62, !P0 ;  /* 0x0000003efb2c7207 */ /* 0x000fc40004000000 */
[----:B------:R-:W-:Y:S01]  /*e110*/  SEL R49, R251, R67, !P0 ;  /* 0x00000043fb317207 */ /* 0x000fe20004000000 */
[----:B------:R-:W1:Y:S01]  /*e120*/  LDCU UR15, c[0x0][0x3b0] ;  /* 0x00007600ff0f77ac */ /* 0x000e620008000800 */
[----:B------:R-:W1:Y:S01]  /*e130*/  LDCU UR14, c[0x0][0x3b0] ;  /* 0x00007600ff0e77ac */ /* 0x000e620008000800 */
[----:B------:R-:W-:Y:S01]  /*e140*/  IMAD R75, R75, UR16, RZ ;  /* 0x000000104b4b7c24 */ /* 0x000fe2000f8e02ff */
[----:B------:R-:W-:Y:S01]  /*e150*/  SEL R82, R251, R98, !P0 ;  /* 0x00000062fb527207 */ /* 0x000fe20004000000 */
[----:B------:R-:W1:Y:S01]  /*e160*/  LDCU UR44, c[0x0][0x3b0] ;  /* 0x00007600ff2c77ac */ /* 0x000e620008000800 */
[----:B------:R-:W1:Y:S01]  /*e170*/  LDCU UR46, c[0x0][0x3b0] ;  /* 0x00007600ff2e77ac */ /* 0x000e620008000800 */
[----:B------:R-:W1:Y:S01]  /*e180*/  LDCU UR45, c[0x0][0x3b0] ;  /* 0x00007600ff2d77ac */ /* 0x000e620008000800 */
[----:B------:R-:W1:Y:S01]  /*e190*/  LDCU UR13, c[0x0][0x3b0] ;  /* 0x00007600ff0d77ac */ /* 0x000e620008000800 */
[----:B------:R-:W-:Y:S02]  /*e1a0*/  IMAD R50, R50, UR77, RZ ;  /* 0x0000004d32327c24 */ /* 0x000fe4000f8e02ff */
[----:B------:R-:W-:Y:S01]  /*e1b0*/  IMAD R68, R68, UR25, RZ ;  /* 0x0000001944447c24 */ /* 0x000fe2000f8e02ff */
[----:B------:R-:W1:Y:S01]  /*e1c0*/  LDCU UR43, c[0x0][0x3b0] ;  /* 0x00007600ff2b77ac */ /* 0x000e620008000800 */
        /* <DEDUP_REMOVED lines=17> */
[----:B--2---:R-:W-:Y:S02]  /*e2e0*/  ISETP.GE.AND P1, PT, R5, RZ, PT ;  /* 0x000000ff0500720c */ /* 0x004fe40003f26270 */
[----:B---3--:R-:W-:Y:S01]  /*e2f0*/  ISETP.GE.AND P2, PT, R4, RZ, PT ;  /* 0x000000ff0400720c */ /* 0x008fe20003f46270 */
[----:B------:R-:W2:Y:S10]  /*e300*/  LDL R5, [R1+0x4db0] ;  /* 0x004db00001057983 */ /* 0x000eb40000100800 */
[----:B------:R-:W-:-:S02]  /*e310*/  @!P1 IMAD.MOV R111, RZ, RZ, -R111 ;  /* 0x000000ffff6f9224 */ /* 0x000fc400078e0a6f */
[----:B------:R-:W-:Y:S01]  /*e320*/  IMAD R37, R37, UR54, RZ ;  /* 0x0000003625257c24 */ /* 0x000fe2000f8e02ff */
[----:B------:R-:W3:Y:S01]  /*e330*/  LDL R4, [R1+0x4dac] ;  /* 0x004dac0001047983 */ /* 0x000ee20000100800 */
[----:B------:R-:W1:Y:S03]  /*e340*/  LDCU UR54, c[0x0][0x3b0] ;  /* 0x00007600ff3677ac */ /* 0x000e660008000800 */
[----:B------:R1:W-:Y:S01]  /*e350*/  STL [R1+0x30], R86 ;  /* 0x0000305601007387 */ /* 0x0003e20000100800 */
[C---:B------:R-:W-:Y:S01]  /*e360*/  SEL R111, R251.reuse, R111, !P0 ;  /* 0x0000006ffb6f7207 */ /* 0x040fe20004000000 */
[----:B------:R-:W-:Y:S01]  /*e370*/  IMAD R38, R38, UR53, RZ ;  /* 0x0000003526267c24 */ /* 0x000fe2000f8e02ff */
[----:B------:R-:W2:Y:S01]  /*e380*/  LDCU UR53, c[0x0][0x3b0] ;  /* 0x00007600ff3577ac */ /* 0x000ea20008000800 */
[----:B------:R-:W-:Y:S01]  /*e390*/  @!P2 IMAD.MOV R112, RZ, RZ, -R112 ;  /* 0x000000ffff70a224 */ /* 0x000fe200078e0a70 */
[----:B------:R-:W-:-:S02]  /*e3a0*/  SEL R56, R251, R74, !P0 ;  /* 0x0000004afb387207 */ /* 0x000fc40004000000 */
[C---:B------:R-:W-:Y:S01]  /*e3b0*/  SEL R55, R251.reuse, R73, !P0 ;  /* 0x00000049fb377207 */ /* 0x040fe20004000000 */
[----:B------:R-:W-:Y:S01]  /*e3c0*/  IMAD R58, R58, UR36, RZ ;  /* 0x000000243a3a7c24 */ /* 0x000fe2000f8e02ff */
[----:B------:R-:W2:Y:S01]  /*e3d0*/  LDCU UR76, c[0x0][0x3b0] ;  /* 0x00007600ff4c77ac */ /* 0x000ea20008000800 */
[----:B-1----:R-:W-:Y:S01]  /*e3e0*/  IMAD R86, R108, UR75, RZ ;  /* 0x0000004b6c567c24 */ /* 0x002fe2000f8e02ff */
[----:B------:R-:W-:Y:S02]  /*e3f0*/  SEL R112, R251, R112, !P0 ;  /* 0x00000070fb707207 */ /* 0x000fe40004000000 */
[----:B-----5:R-:W-:Y:S02]  /*e400*/  ISETP.GE.AND P3, PT, R81, RZ, PT ;  /* 0x000000ff5100720c */ /* 0x020fe40003f66270 */
[----:B------:R1:W-:Y:S01]  /*e410*/  STL [R1+0x3c], R86 ;  /* 0x00003c5601007387 */ /* 0x0003e20000100800 */
[----:B----4-:R-:W-:Y:S01]  /*e420*/  ISETP.GE.AND P1, PT, R84, RZ, PT ;  /* 0x000000ff5400720c */ /* 0x010fe20003f26270 */
[----:B------:R-:W-:Y:S01]  /*e430*/  IMAD R84, R110, UR73, RZ ;  /* 0x000000496e547c24 */ /* 0x000fe2000f8e02ff */
[----:B------:R-:W-:Y:S01]  /*e440*/  ISETP.GE.AND P2, PT, R83, RZ, PT ;  /* 0x000000ff5300720c */ /* 0x000fe20003f46270 */
[----:B------:R-:W-:Y:S01]  /*e450*/  IMAD R83, R111, UR72, RZ ;  /* 0x000000486f537c24 */ /* 0x000fe2000f8e02ff */
[----:B------:R-:W-:Y:S01]  /*e460*/  ISETP.GE.AND P4, PT, R77, RZ, PT ;  /* 0x000000ff4d00720c */ /* 0x000fe20003f86270 */
[----:B------:R-:W-:-:S02]  /*e470*/  IMAD R81, R112, UR71, RZ ;  /* 0x0000004770517c24 */ /* 0x000fc4000f8e02ff */
[----:B------:R-:W-:Y:S01]  /*e480*/  IMAD R43, R43, UR48, RZ ;  /* 0x000000302b2b7c24 */ /* 0x000fe2000f8e02ff */
[----:B------:R-:W4:Y:S01]  /*e490*/  LDCU UR48, c[0x0][0x3b0] ;  /* 0x00007600ff3077ac */ /* 0x000f220008000800 */
[----:B-1----:R-:W-:Y:S02]  /*e4a0*/  IMAD R86, R109, UR74, RZ ;  /* 0x0000004a6d567c24 */ /* 0x002fe4000f8e02ff */
[----:B------:R-:W-:Y:S01]  /*e4b0*/  @!P3 IMAD.MOV R115, RZ, RZ, -R115 ;  /* 0x000000ffff73b224 */ /* 0x000fe200078e0a73 */
[C---:B------:R-:W-:Y:S01]  /*e4c0*/  SEL R62, R251.reuse, R80, !P0 ;  /* 0x00000050fb3e7207 */ /* 0x040fe20004000000 */
[----:B------:R-:W-:Y:S01]  /*e4d0*/  @!P1 IMAD.MOV R113, RZ, RZ, -R113 ;  /* 0x000000ffff719224 */ /* 0x000fe200078e0a71 */
[----:B------:R1:W-:Y:S01]  /*e4e0*/  STL [R1+0x44], R86 ;  /* 0x0000445601007387 */ /* 0x0003e20000100800 */
[----:B------:R-:W-:Y:S01]  /*e4f0*/  @!P2 IMAD.MOV R114, RZ, RZ, -R114 ;  /* 0x000000ffff72a224 */ /* 0x000fe200078e0a72 */
[C---:B------:R-:W-:Y:S01]  /*e500*/  SEL R61, R251.reuse, R79, !P0 ;  /* 0x0000004ffb3d7207 */ /* 0x040fe20004000000 */
[----:B------:R-:W-:Y:S01]  /*e510*/  @!P4 IMAD.MOV R116, RZ, RZ, -R116 ;  /* 0x000000ffff74c224 */ /* 0x000fe200078e0a74 */
[----:B------:R5:W-:Y:S01]  /*e520*/  STL [R1+0x48], R84 ;  /* 0x0000485401007387 */ /* 0x000be20000100800 */
[----:B------:R-:W-:Y:S01]  /*e530*/  IMAD R44, R44, UR47, RZ ;  /* 0x0000002f2c2c7c24 */ /* 0x000fe2000f8e02ff */
[----:B------:R-:W-:Y:S01]  /*e540*/  SEL R113, R251, R113, !P0 ;  /* 0x00000071fb717207 */ /* 0x000fe20004000000 */
[----:B------:R-:W2:Y:S01]  /*e550*/  LDCU UR47, c[0x0][0x3b0] ;  /* 0x00007600ff2f77ac */ /* 0x000ea20008000800 */
[----:B------:R4:W-:Y:S01]  /*e560*/  STL [R1+0x50], R83 ;  /* 0x0000505301007387 */ /* 0x0009e20000100800 */
[----:B------:R-:W-:Y:S01]  /*e570*/  IMAD R49, R49, UR4, RZ ;  /* 0x0000000431317c24 */ /* 0x000fe2000f8e02ff */
[----:B------:R-:W-:Y:S01]  /*e580*/  SEL R114, R251, R114, !P0 ;  /* 0x00000072fb727207 */ /* 0x000fe20004000000 */
[----:B-1----:R-:W-:Y:S01]  /*e590*/  IMAD R86, R113, UR70, RZ ;  /* 0x0000004671567c24 */ /* 0x002fe2000f8e02ff */
[C---:B------:R-:W-:Y:S01]  /*e5a0*/  SEL R115, R251.reuse, R115, !P0 ;  /* 0x00000073fb737207 */ /* 0x040fe20004000000 */
[----:B------:R-:W1:Y:S01]  /*e5b0*/  LDCU UR4, c[0x0][0x3b0] ;  /* 0x00007600ff0477ac */ /* 0x000e620008000800 */
[----:B-----5:R-:W5:Y:S01]  /*e5c0*/  LDL R84, [R1+0x4da8] ;  /* 0x004da80001547983 */ /* 0x020f620000100800 */
[----:B------:R-:W-:Y:S01]  /*e5d0*/  SEL R116, R251, R116, !P0 ;  /* 0x00000074fb747207 */ /* 0x000fe20004000000 */
[----:B------:R-:W-:Y:S01]  /*e5e0*/  IMAD R56, R56, UR37, RZ ;  /* 0x0000002538387c24 */ /* 0x000fe2000f8e02ff */
[----:B------:R-:W1:Y:S01]  /*e5f0*/  LDCU UR37, c[0x0][0x3b0] ;  /* 0x00007600ff2577ac */ /* 0x000e620008000800 */
[----:B------:R1:W-:Y:S01]  /*e600*/  STL [R1+0x58], R81 ;  /* 0x0000585101007387 */ /* 0x0003e20000100800 */
[----:B------:R-:W-:Y:S01]  /*e610*/  IMAD R55, R55, UR38, RZ ;  /* 0x0000002637377c24 */ /* 0x000fe2000f8e02ff */
[----:B------:R-:W2:Y:S02]  /*e620*/  LDCU UR38, c[0x0][0x3b0] ;  /* 0x00007600ff2677ac */ /* 0x000ea40008000800 */
[----:B----4-:R-:W4:Y:S01]  /*e630*/  LDL R83, [R1+0x4da4] ;  /* 0x004da40001537983 */ /* 0x010f220000100800 */
[----:B------:R-:W-:-:S02]  /*e640*/  SEL R73, R251, R91, !P0 ;  /* 0x0000005bfb497207 */ /* 0x000fc40004000000 */
[C---:B------:R-:W-:Y:S01]  /*e650*/  SEL R74, R251.reuse, R92, !P0 ;  /* 0x0000005cfb4a7207 */ /* 0x040fe20004000000 */
[----:B------:R-:W4:Y:S01]  /*e660*/  LDL R77, [R1+0x4d9c] ;  /* 0x004d9c00014d7983 */ /* 0x000f220000100800 */
[----:B------:R-:W2:Y:S03]  /*e670*/  LDCU UR16, c[0x0][0x3b0] ;  /* 0x00007600ff1077ac */ /* 0x000ea60008000800 */
[----:B-1----:R-:W4:Y:S01]  /*e680*/  LDL R81, [R1+0x4da0] ;  /* 0x004da00001517983 */ /* 0x002f220000100800 */
[----:B------:R-:W-:Y:S01]  /*e690*/  IMAD R78, R78, UR15, RZ ;  /* 0x0000000f4e4e7c24 */ /* 0x000fe2000f8e02ff */
[----:B------:R-:W-:Y:S01]  /*e6a0*/  SEL R67, R251, R85, !P0 ;  /* 0x00000055fb437207 */ /* 0x000fe20004000000 */
[----:B------:R-:W-:Y:S01]  /*e6b0*/  IMAD R82, R82, UR13, RZ ;  /* 0x0000000d52527c24 */ /* 0x000fe2000f8e02ff */
[----:B------:R-:W1:Y:S01]  /*e6c0*/  LDCU UR77, c[0x0][0x3b0] ;  /* 0x00007600ff4d77ac */ /* 0x000e620008000800 */
        /* <DEDUP_REMOVED lines=8> */
[----:B------:R-:W-:-:S02]  /*e750*/  IMAD R70, R70, UR24, RZ ;  /* 0x0000001846467c24 */ /* 0x000fc4000f8e02ff */
[----:B------:R-:W-:Y:S01]  /*e760*/  IMAD R72, R72, UR23, RZ ;  /* 0x0000001748487c24 */ /* 0x000fe2000f8e02ff */
[----:B------:R-:W1:Y:S01]  /*e770*/  LDCU UR10, c[0x0][0x3b0] ;  /* 0x00007600ff0a77ac */ /* 0x000e620008000800 */
[----:B------:R-:W-:Y:S02]  /*e780*/  IMAD R69, R69, UR22, RZ ;  /* 0x0000001645457c24 */ /* 0x000fe4000f8e02ff */
[----:B------:R-:W-:Y:S01]  /*e790*/  IMAD R71, R71, UR21, RZ ;  /* 0x0000001547477c24 */ /* 0x000fe2000f8e02ff */
[----:B------:R-:W1:Y:S01]  /*e7a0*/  LDCU UR5, c[0x0][0x3b0] ;  /* 0x00007600ff0577ac */ /* 0x000e620008000800 */
        /* <DEDUP_REMOVED lines=9> */
[----:B--2---:R-:W-:-:S02]  /*e840*/  ISETP.GE.AND P1, PT, R5, RZ, PT ;  /* 0x000000ff0500720c */ /* 0x004fc40003f26270 */
[----:B---3--:R-:W-:Y:S01]  /*e850*/  ISETP.GE.AND P2, PT, R4, RZ, PT ;  /* 0x000000ff0400720c */ /* 0x008fe20003f46270 */
[----:B------:R-:W2:Y:S01]  /*e860*/  LDL R5, [R1+0x4d98] ;  /* 0x004d980001057983 */ /* 0x000ea20000100800 */
[----:B------:R-:W-:Y:S01]  /*e870*/  IMAD R62, R62, UR31, RZ ;  /* 0x0000001f3e3e7c24 */ /* 0x000fe2000f8e02ff */
[----:B------:R-:W3:Y:S02]  /*e880*/  LDCU UR31, c[0x0][0x3b0] ;  /* 0x00007600ff1f77ac */ /* 0x000ee40008000800 */
[----:B------:R-:W3:Y:S01]  /*e890*/  LDL R4, [R1+0x4d94] ;  /* 0x004d940001047983 */ /* 0x000ee20000100800 */
[----:B------:R-:W-:Y:S01]  /*e8a0*/  IMAD R73, R73, UR20, RZ ;  /* 0x0000001449497c24 */ /* 0x000fe2000f8e02ff */
[----:B------:R-:W1:Y:S04]  /*e8b0*/  LDCU UR20, c[0x0][0x3b0] ;  /* 0x00007600ff1477ac */ /* 0x000e680008000800 */
[----:B------:R-:W-:Y:S01]  /*e8c0*/  @!P1 IMAD.MOV R117, RZ, RZ, -R117 ;  /* 0x000000ffff759224 */ /* 0x000fe200078e0a75 */
[----:B------:R1:W-:Y:S01]  /*e8d0*/  STL [R1+0x4c], R86 ;  /* 0x00004c5601007387 */ /* 0x0003e20000100800 */
[----:B------:R-:W-:Y:S01]  /*e8e0*/  IMAD R74, R74, UR19, RZ ;  /* 0x000000134a4a7c24 */ /* 0x000fe2000f8e02ff */
[----:B------:R-:W2:Y:S01]  /*e8f0*/  LDCU UR19, c[0x0][0x3b0] ;  /* 0x00007600ff1377ac */ /* 0x000ea20008000800 */
[----:B------:R-:W-:Y:S01]  /*e900*/  @!P2 IMAD.MOV R118, RZ, RZ, -R118 ;  /* 0x000000ffff76a224 */ /* 0x000fe200078e0a76 */
[----:B------:R-:W-:-:S02]  /*e910*/  SEL R117, R251, R117, !P0 ;  /* 0x00000075fb757207 */ /* 0x000fc40004000000 */
[C---:B------:R-:W-:Y:S01]  /*e920*/  SEL R79, R251.reuse, R94, !P0 ;  /* 0x0000005efb4f7207 */ /* 0x040fe20004000000 */
[----:B------:R-:W2:Y:S01]  /*e930*/  LDCU UR15, c[0x0][0x3b0] ;  /* 0x00007600ff0f77ac */ /* 0x000ea20008000800 */
[----:B-1----:R-:W-:Y:S01]  /*e940*/  IMAD R86, R114, UR69, RZ ;  /* 0x0000004572567c24 */ /* 0x002fe2000f8e02ff */
[C---:B------:R-:W-:Y:S01]  /*e950*/  SEL R118, R251.reuse, R118, !P0 ;  /* 0x00000076fb767207 */ /* 0x040fe20004000000 */
[----:B------:R-:W1:Y:S03]  /*e960*/  LDCU UR13, c[0x0][0x3b0] ;  /* 0x00007600ff0d77ac */ /* 0x000e660008000800 */
[----:B------:R1:W-:Y:S01]  /*e970*/  STL [R1+0x54], R86 ;  /* 0x0000545601007387 */ /* 0x0003e20000100800 */
[----:B------:R-:W-:Y:S01]  /*e980*/  SEL R80, R251, R97, !P0 ;  /* 0x00000061fb507207 */ /* 0x000fe20004000000 */
[----:B------:R-:W-:Y:S01]  /*e990*/  IMAD R61, R61, UR32, RZ ;  /* 0x000000203d3d7c24 */ /* 0x000fe2000f8e02ff */
[----:B------:R-:W1:Y:S01]  /*e9a0*/  LDCU UR70, c[0x0][0x3b0] ;  /* 0x00007600ff4677ac */ /* 0x000e620008000800 */
[----:B----4-:R-:W-:Y:S01]  /*e9b0*/  ISETP.GE.AND P3, PT, R81, RZ, PT ;  /* 0x000000ff5100720c */ /* 0x010fe20003f66270 */
[----:B-1----:R-:W-:Y:S01]  /*e9c0*/  IMAD R86, R115, UR68, RZ ;  /* 0x0000004473567c24 */ /* 0x002fe2000f8e02ff */
[----:B-----5:R-:W-:Y:S01]  /*e9d0*/  ISETP.GE.AND P1, PT, R84, RZ, PT ;  /* 0x000000ff5400720c */ /* 0x020fe20003f26270 */
[----:B------:R-:W-:Y:S01]  /*e9e0*/  IMAD R84, R116, UR67, RZ ;  /* 0x0000004374547c24 */ /* 0x000fe2000f8e02ff */
[----:B------:R-:W-:Y:S01]  /*e9f0*/  ISETP.GE.AND P2, PT, R83, RZ, PT ;  /* 0x000000ff5300720c */ /* 0x000fe20003f46270 */
[----:B------:R-:W-:Y:S01]  /*ea00*/  IMAD R83, R117, UR66, RZ ;  /* 0x0000004275537c24 */ /* 0x000fe2000f8e02ff */
[----:B------:R-:W-:Y:S01]  /*ea10*/  STL [R1+0x5c], R86 ;  /* 0x00005c5601007387 */ /* 0x000fe20000100800 */
[----:B------:R-:W-:Y:S01]  /*ea20*/  IMAD R81, R118, UR65, RZ ;  /* 0x0000004176517c24 */ /* 0x000fe2000f8e02ff */
[----:B------:R-:W-:Y:S01]  /*ea30*/  ISETP.GE.AND P4, PT, R77, RZ, PT ;  /* 0x000000ff4d00720c */ /* 0x000fe20003f86270 */
[----:B------:R-:W-:Y:S01]  /*ea40*/  IMAD R79, R79, UR17, RZ ;  /* 0x000000114f4f7c24 */ /* 0x000fe2000f8e02ff */
[----:B------:R1:W-:Y:S01]  /*ea50*/  STL [R1+0x60], R84 ;  /* 0x0000605401007387 */ /* 0x0003e20000100800 */
[----:B------:R-:W4:Y:S03]  /*ea60*/  LDCU UR17, c[0x0][0x3b0] ;  /* 0x00007600ff1177ac */ /* 0x000f260008000800 */
[----:B------:R5:W-:Y:S01]  /*ea70*/  STL [R1+0x68], R83 ;  /* 0x0000685301007387 */ /* 0x000be20000100800 */
[----:B------:R-:W-:Y:S01]  /*ea80*/  @!P1 IMAD.MOV R119, RZ, RZ, -R119 ;  /* 0x000000ffff779224 */ /* 0x000fe200078e0a77 */
[C---:B------:R-:W-:Y:S01]  /*ea90*/  SEL R85, R251.reuse, R101, !P0 ;  /* 0x00000065fb557207 */ /* 0x040fe20004000000 */
[----:B------:R-:W-:Y:S01]  /*eaa0*/  @!P2 IMAD.MOV R120, RZ, RZ, -R120 ;  /* 0x000000ffff78a224 */ /* 0x000fe200078e0a78 */
[----:B------:R-:W2:Y:S01]  /*eab0*/  LDCU UR32, c[0x0][0x3b0] ;  /* 0x00007600ff2077ac */ /* 0x000ea20008000800 */
[----:B-1----:R-:W4:Y:S01]  /*eac0*/  LDL R84, [R1+0x4d90] ;  /* 0x004d900001547983 */ /* 0x002f220000100800 */
[----:B------:R-:W-:Y:S01]  /*ead0*/  @!P3 IMAD.MOV R121, RZ, RZ, -R121 ;  /* 0x000000ffff79b224 */ /* 0x000fe200078e0a79 */
[----:B------:R-:W1:Y:S02]  /*eae0*/  LDCU UR22, c[0x0][0x3b0] ;  /* 0x00007600ff1677ac */ /* 0x000e640008000800 */
[----:B------:R1:W-:Y:S01]  /*eaf0*/  STL [R1+0x74], R81 ;  /* 0x0000745101007387 */ /* 0x0003e20000100800 */
[----:B------:R-:W-:Y:S01]  /*eb00*/  IMAD R80, R80, UR14, RZ ;  /* 0x0000000e50507c24 */ /* 0x000fe2000f8e02ff */
[C---:B------:R-:W-:Y:S01]  /*eb10*/  SEL R119, R251.reuse, R119, !P0 ;  /* 0x00000077fb777207 */ /* 0x040fe20004000000 */
[----:B------:R-:W-:Y:S01]  /*eb20*/  @!P4 IMAD.MOV R122, RZ, RZ, -R122 ;  /* 0x000000ffff7ac224 */ /* 0x000fe200078e0a7a */
[----:B-----5:R-:W5:Y:S01]  /*eb30*/  LDL R83, [R1+0x4d8c] ;  /* 0x004d8c0001537983 */ /* 0x020f620000100800 */
[----:B------:R-:W-:Y:S01]  /*eb40*/  SEL R120, R251, R120, !P0 ;  /* 0x00000078fb787207 */ /* 0x000fe20004000000 */
[----:B------:R-:W2:Y:S02]  /*eb50*/  LDCU UR14, c[0x0][0x3b0] ;  /* 0x00007600ff0e77ac */ /* 0x000ea40008000800 */
[----:B------:R-:W4:Y:S01]  /*eb60*/  LDL R77, [R1+0x4d84] ;  /* 0x004d8400014d7983 */ /* 0x000f220000100800 */
[----:B------:R-:W-:Y:S01]  /*eb70*/  IMAD R67, R67, UR26, RZ ;  /* 0x0000001a43437c24 */ /* 0x000fe2000f8e02ff */
[----:B------:R-:W2:Y:S02]  /*eb80*/  LDCU UR23, c[0x0][0x3b0] ;  /* 0x00007600ff1777ac */ /* 0x000ea40008000800 */
[----:B-1----:R-:W4:Y:S01]  /*eb90*/  LDL R81, [R1+0x4d88] ;  /* 0x004d880001517983 */ /* 0x002f220000100800 */
[----:B------:R-:W-:Y:S01]  /*eba0*/  IMAD R86, R119, UR64, RZ ;  /* 0x0000004077567c24 */ /* 0x000fe2000f8e02ff */
[C---:B------:R-:W-:Y:S01]  /*ebb0*/  SEL R121, R251.reuse, R121, !P0 ;  /* 0x00000079fb797207 */ /* 0x040fe20004000000 */
[----:B------:R-:W1:Y:S01]  /*ebc0*/  LDCU UR26, c[0x0][0x3b0] ;  /* 0x00007600ff1a77ac */ /* 0x000e620008000800 */
[----:B------:R-:W-:Y:S01]  /*ebd0*/  SEL R122, R251, R122, !P0 ;  /* 0x0000007afb7a7207 */ /* 0x000fe20004000000 */
        /* <DEDUP_REMOVED lines=17> */
[----:B------:R-:W-:Y:S01]  /*ecf0*/  IMAD.MOV.U32 R119, RZ, RZ, R238 ;  /* 0x000000ffff777224 */ /* 0x000fe200078e00ee */
[----:B------:R-:W-:Y:S01]  /*ed00*/  SEL R123, R251, R123, !P0 ;  /* 0x0000007bfb7b7207 */ /* 0x000fe20004000000 */
[----:B------:R-:W-:Y:S01]  /*ed10*/  IMAD R85, R85, UR10, RZ ;  /* 0x0000000a55557c24 */ /* 0x000fe2000f8e02ff */
[----:B------:R-:W-:Y:S01]  /*ed20*/  SEL R124, R251, R124, !P0 ;  /* 0x0000007cfb7c7207 */ /* 0x000fe20004000000 */
[----:B------:R-:W1:Y:S01]  /*ed30*/  LDCU UR10, c[0x0][0x3b0] ;  /* 0x00007600ff0a77ac */ /* 0x000e620008000800 */
[----:B------:R-:W1:Y:S01]  /*ed40*/  LDCU UR64, c[0x0][0x3b0] ;  /* 0x00007600ff4077ac */ /* 0x000e620008000800 */
[----:B----4-:R-:W-:Y:S01]  /*ed50*/  IMAD R86, R120, UR63, RZ ;  /* 0x0000003f78567c24 */ /* 0x010fe2000f8e02ff */
[----:B------:R-:W-:Y:S01]  /*ed60*/  ISETP.GE.AND P1, PT, R84, RZ, PT ;  /* 0x000000ff5400720c */ /* 0x000fe20003f26270 */
[----:B------:R-:W-:Y:S01]  /*ed70*/  IMAD R84, R122, UR61, RZ ;  /* 0x0000003d7a547c24 */ /* 0x000fe2000f8e02ff */
[----:B-----5:R-:W-:Y:S01]  /*ed80*/  ISETP.GE.AND P2, PT, R83, RZ, PT ;  /* 0x000000ff5300720c */ /* 0x020fe20003f46270 */
[----:B------:R-:W-:Y:S01]  /*ed90*/  IMAD R81, R124, UR59, RZ ;  /* 0x0000003b7c517c24 */ /* 0x000fe2000f8e02ff */
[----:B------:R4:W-:Y:S01]  /*eda0*/  STL [R1+0x6c], R86 ;  /* 0x00006c5601007387 */ /* 0x0009e20000100800 */
[----:B------:R-:W-:Y:S01]  /*edb0*/  IMAD R83, R123, UR60, RZ ;  /* 0x0000003c7b537c24 */ /* 0x000fe2000f8e02ff */
[----:B------:R-:W5:Y:S07]  /*edc0*/  LDCU UR63, c[0x0][0x3b0] ;  /* 0x00007600ff3f77ac */ /* 0x000f6e0008000800 */
[----:B------:R-:W-:Y:S01]  /*edd0*/  @!P1 IMAD.MOV R125, RZ, RZ, -R125 ;  /* 0x000000ffff7d9224 */ /* 0x000fe200078e0a7d */
[----:B------:R-:W1:Y:S01]  /*ede0*/  LDCU UR60, c[0x0][0x3b0] ;  /* 0x00007600ff3c77ac */ /* 0x000e620008000800 */
[----:B----4-:R-:W-:-:S02]  /*edf0*/  IMAD R86, R121, UR62, RZ ;  /* 0x0000003e79567c24 */ /* 0x010fc4000f8e02ff */
[----:B------:R-:W-:Y:S01]  /*ee00*/  @!P2 IMAD.MOV R126, RZ, RZ, -R126 ;  /* 0x000000ffff7ea224 */ /* 0x000fe200078e0a7e */
[----:B------:R-:W-:Y:S01]  /*ee10*/  SEL R125, R251, R125, !P0 ;  /* 0x0000007dfb7d7207 */ /* 0x000fe20004000000 */
[----:B------:R-:W-:Y:S01]  /*ee20*/  @!P3 IMAD.MOV R127, RZ, RZ, -R127 ;  /* 0x000000ffff7fb224 */ /* 0x000fe200078e0a7f */
[----:B------:R-:W-:Y:S01]  /*ee30*/  STL [R1+0x7c], R86 ;  /* 0x00007c5601007387 */ /* 0x000fe20000100800 */
[----:B------:R-:W-:Y:S01]  /*ee40*/  @!P4 IMAD.MOV R128, RZ, RZ, -R128 ;  /* 0x000000ffff80c224 */ /* 0x000fe200078e0a80 */
[----:B------:R-:W4:Y:S02]  /*ee50*/  LDCU UR59, c[0x0][0x3b0] ;  /* 0x00007600ff3b77ac */ /* 0x000f240008000800 */
[----:B------:R1:W-:Y:S01]  /*ee60*/  STL [R1+0x84], R84 ;  /* 0x0000845401007387 */ /* 0x0003e20000100800 */
[----:B------:R-:W-:Y:S01]  /*ee70*/  IMAD.MOV.U32 R122, RZ, RZ, R235 ;  /* 0x000000ffff7a7224 */ /* 0x000fe200078e00eb */
[----:B------:R-:W2:Y:S02]  /*ee80*/  LDCU UR62, c[0x0][0x3b0] ;  /* 0x00007600ff3e77ac */ /* 0x000ea40008000800 */
[----:B------:R4:W-:Y:S01]  /*ee90*/  STL [R1+0x4fc], R83 ;  /* 0x0004fc5301007387 */ /* 0x0009e20000100800 */
[----:B------:R-:W-:Y:S01]  /*eea0*/  IMAD.MOV.U32 R120, RZ, RZ, R237 ;  /* 0x000000ffff787224 */ /* 0x000fe200078e00ed */
[----:B------:R-:W2:Y:S02]  /*eeb0*/  LDCU UR61, c[0x0][0x3b0] ;  /* 0x00007600ff3d77ac */ /* 0x000ea40008000800 */
[----:B-1----:R-:W5:Y:S04]  /*eec0*/  LDL R84, [R1+0x4d78] ;  /* 0x004d780001547983 */ /* 0x002f680000100800 */
[----:B------:R1:W-:Y:S04]  /*eed0*/  STL [R1+0x508], R81 ;  /* 0x0005085101007387 */ /* 0x0003e80000100800 */
[----:B----4-:R-:W4:Y:S04]  /*eee0*/  LDL R83, [R1+0x4d74] ;  /* 0x004d740001537983 */ /* 0x010f280000100800 */
[----:B------:R-:W4:Y:S04]  /*eef0*/  LDL R77, [R1+0x4d6c] ;  /* 0x004d6c00014d7983 */ /* 0x000f280000100800 */
[----:B-1----:R-:W4:Y:S01]  /*ef00*/  LDL R81, [R1+0x4d70] ;  /* 0x004d700001517983 */ /* 0x002f220000100800 */
[----:B------:R-:W-:Y:S01]  /*ef10*/  IMAD R86, R125, UR58, RZ ;  /* 0x0000003a7d567c24 */ /* 0x000fe2000f8e02ff */
[----:B------:R-:W-:-:S02]  /*ef20*/  SEL R126, R251, R126, !P0 ;  /* 0x0000007efb7e7207 */ /* 0x000fc40004000000 */
[C---:B------:R-:W-:Y:S02]  /*ef30*/  SEL R127, R251.reuse, R127, !P0 ;  /* 0x0000007ffb7f7207 */ /* 0x040fe40004000000 */
[----:B------:R-:W-:Y:S02]  /*ef40*/  SEL R128, R251, R128, !P0 ;  /* 0x00000080fb807207 */ /* 0x000fe40004000000 */
[----:B--2---:R-:W-:Y:S02]  /*ef50*/  ISETP.GE.AND P1, PT, R5, RZ, PT ;  /* 0x000000ff0500720c */ /* 0x004fe40003f26270 */
[----:B---3--:R-:W-:Y:S01]  /*ef60*/  ISETP.GE.AND P2, PT, R4, RZ, PT ;  /* 0x000000ff0400720c */ /* 0x008fe20003f46270 */
[----:B------:R-:W2:Y:S10]  /*ef70*/  LDL R5, [R1+0x4d68] ;  /* 0x004d680001057983 */ /* 0x000eb40000100800 */
[----:B------:R-:W-:Y:S01]  /*ef80*/  @!P1 IMAD.MOV R129, RZ, RZ, -R129 ;  /* 0x000000ffff819224 */ /* 0x000fe200078e0a81 */
[----:B------:R-:W1:Y:S01]  /*ef90*/  LDCU UR58, c[0x0][0x3b0] ;  /* 0x00007600ff3a77ac */ /* 0x000e620008000800 */
[----:B------:R-:W3:Y:S04]  /*efa0*/  LDL R4, [R1+0x4d64] ;  /* 0x004d640001047983 */ /* 0x000ee80000100800 */
[----:B------:R1:W-:Y:S01]  /*efb0*/  STL [R1+0x4f8], R86 ;  /* 0x0004f85601007387 */ /* 0x0003e20000100800 */
[----:B------:R-:W-:Y:S01]  /*efc0*/  SEL R129, R251, R129, !P0 ;  /* 0x00000081fb817207 */ /* 0x000fe20004000000 */
[----:B------:R-:W-:-:S02]  /*efd0*/  @!P2 IMAD.MOV R130, RZ, RZ, -R130 ;  /* 0x000000ffff82a224 */ /* 0x000fc400078e0a82 */
[----:B-1----:R-:W-:-:S03]  /*efe0*/  IMAD R86, R126, UR57, RZ ;  /* 0x000000397e567c24 */ /* 0x002fc6000f8e02ff */
[----:B------:R-:W-:Y:S02]  /*eff0*/  SEL R130, R251, R130, !P0 ;  /* 0x00000082fb827207 */ /* 0x000fe40004000000 */
[----:B-----5:R-:W-:Y:S01]  /*f000*/  ISETP.GE.AND P1, PT, R84, RZ, PT ;  /* 0x000000ff5400720c */ /* 0x020fe20003f26270 */
[----:B------:R1:W-:Y:S01]  /*f010*/  STL [R1+0x504], R86 ;  /* 0x0005045601007387 */ /* 0x0003e20000100800 */
[----:B------:R-:W-:Y:S01]  /*f020*/  IMAD R84, R128, UR55, RZ ;  /* 0x0000003780547c24 */ /* 0x000fe2000f8e02ff */
[----:B------:R-:W5:Y:S01]  /*f030*/  LDCU UR57, c[0x0][0x3b0] ;  /* 0x00007600ff3977ac */ /* 0x000f620008000800 */
[----:B----4-:R-:W-:Y:S01]  /*f040*/  ISETP.GE.AND P2, PT, R83, RZ, PT ;  /* 0x000000ff5300720c */ /* 0x010fe20003f46270 */
[----:B------:R-:W-:Y:S01]  /*f050*/  IMAD R83, R129, UR54, RZ ;  /* 0x0000003681537c24 */ /* 0x000fe2000f8e02ff */
[----:B------:R-:W4:Y:S01]  /*f060*/  LDCU UR55, c[0x0][0x3b0] ;  /* 0x00007600ff3777ac */ /* 0x000f220008000800 */
[----:B-1----:R-:W-:Y:S01]  /*f070*/  IMAD R86, R127, UR56, RZ ;  /* 0x000000387f567c24 */ /* 0x002fe2000f8e02ff */
[----:B------:R-:W-:Y:S01]  /*f080*/  ISETP.GE.AND P3, PT, R81, RZ, PT ;  /* 0x000000ff5100720c */ /* 0x000fe20003f66270 */
[----:B------:R-:W-:-:S03]  /*f090*/  IMAD R81, R130, UR53, RZ ;  /* 0x0000003582517c24 */ /* 0x000fc6000f8e02ff */
[----:B------:R-:W-:Y:S01]  /*f0a0*/  STL [R1+0x510], R86 ;  /* 0x0005105601007387 */ /* 0x000fe20000100800 */
[----:B------:R-:W-:Y:S01]  /*f0b0*/  ISETP.GE.AND P4, PT, R77, RZ, PT ;  /* 0x000000ff4d00720c */ /* 0x000fe20003f86270 */
[----:B------:R-:W-:Y:S01]  /*f0c0*/  @!P1 IMAD.MOV R131, RZ, RZ, -R131 ;  /* 0x000000ffff839224 */ /* 0x000fe200078e0a83 */
[----:B------:R-:W1:Y:S01]  /*f0d0*/  LDCU UR56, c[0x0][0x3b0] ;  /* 0x00007600ff3877ac */ /* 0x000e620008000800 */
[----:B------:R4:W-:Y:S01]  /*f0e0*/  STL [R1+0x51c], R84 ;  /* 0x00051c5401007387 */ /* 0x0009e20000100800 */
[----:B------:R-:W-:Y:S02]  /*f0f0*/  @!P2 IMAD.MOV R132, RZ, RZ, -R132 ;  /* 0x000000ffff84a224 */ /* 0x000fe400078e0a84 */
[----:B------:R-:W-:Y:S01]  /*f100*/  IMAD.MOV.U32 R129, RZ, RZ, R228 ;  /* 0x000000ffff817224 */ /* 0x000fe200078e00e4 */
[----:B------:R1:W-:Y:S01]  /*f110*/  STL [R1+0x52c], R83 ;  /* 0x00052c5301007387 */ /* 0x0003e20000100800 */
[----:B------:R-:W-:Y:S01]  /*f120*/  IMAD.MOV.U32 R128, RZ, RZ, R229 ;  /* 0x000000ffff807224 */ /* 0x000fe200078e00e5 */
[----:B------:R-:W2:Y:S02]  /*f130*/  LDCU UR54, c[0x0][0x3b0] ;  /* 0x00007600ff3677ac */ /* 0x000ea40008000800 */
[----:B----4-:R-:W4:Y:S01]  /*f140*/  LDL R84, [R1+0x4d60] ;  /* 0x004d600001547983 */ /* 0x010f220000100800 */
[----:B------:R-:W-:Y:S01]  /*f150*/  @!P3 IMAD.MOV R133, RZ, RZ, -R133 ;  /* 0x000000ffff85b224 */ /* 0x000fe200078e0a85 */
[----:B------:R-:W2:Y:S02]  /*f160*/  LDCU UR53, c[0x0][0x3b0] ;  /* 0x00007600ff3577ac */ /* 0x000ea40008000800 */
[----:B------:R5:W-:Y:S04]  /*f170*/  STL [R1+0x538], R81 ;  /* 0x0005385101007387 */ /* 0x000be80000100800 */
[----:B-1----:R-:W4:Y:S04]  /*f180*/  LDL R83, [R1+0x4d5c] ;  /* 0x004d5c0001537983 */ /* 0x002f280000100800 */
[----:B------:R-:W4:Y:S04]  /*f190*/  LDL R77, [R1+0x4d54] ;  /* 0x004d5400014d7983 */ /* 0x000f280000100800 */
[----:B-----5:R-:W5:Y:S01]  /*f1a0*/  LDL R81, [R1+0x4d58] ;  /* 0x004d580001517983 */ /* 0x020f620000100800 */
[----:B------:R-:W-:-:S02]  /*f1b0*/  SEL R131, R251, R131, !P0 ;  /* 0x00000083fb837207 */ /* 0x000fc40004000000 */
[----:B------:R-:W-:-:S03]  /*f1c0*/  SEL R132, R251, R132, !P0 ;  /* 0x00000084fb847207 */ /* 0x000fc60004000000 */
[----:B------:R-:W-:Y:S02]  /*f1d0*/  IMAD R86, R131, UR52, RZ ;  /* 0x0000003483567c24 */ /* 0x000fe4000f8e02ff */
[----:B------:R-:W-:Y:S01]  /*f1e0*/  @!P4 IMAD.MOV R134, RZ, RZ, -R134 ;  /* 0x000000ffff86c224 */ /* 0x000fe200078e0a86 */
[----:B------:R-:W-:Y:S02]  /*f1f0*/  SEL R133, R251, R133, !P0 ;  /* 0x00000085fb857207 */ /* 0x000fe40004000000 */
[----:B--2---:R-:W-:Y:S02]  /*f200*/  ISETP.GE.AND P1, PT, R5, RZ, PT ;  /* 0x000000ff0500720c */ /* 0x004fe40003f26270 */
[----:B---3--:R-:W-:Y:S01]  /*f210*/  ISETP.GE.AND P2, PT, R4, RZ, PT ;  /* 0x000000ff0400720c */ /* 0x008fe20003f46270 */
[----:B------:R-:W2:Y:S01]  /*f220*/  LDL R5, [R1+0x4d50] ;  /* 0x004d500001057983 */ /* 0x000ea20000100800 */
[----:B-----5:R-:W-:-:S03]  /*f230*/  ISETP.GE.AND P3, PT, R81, RZ, PT ;  /* 0x000000ff5100720c */ /* 0x020fc60003f66270 */
[----:B------:R-:W3:Y:S06]  /*f240*/  LDL R4, [R1+0x4d4c] ;  /* 0x004d4c0001047983 */ /* 0x000eec0000100800 */
[----:B------:R-:W-:Y:S01]  /*f250*/  @!P1 IMAD.MOV R135, RZ, RZ, -R135 ;  /* 0x000000ffff879224 */ /* 0x000fe200078e0a87 */
[----:B------:R-:W1:Y:S01]  /*f260*/  LDCU UR52, c[0x0][0x3b0] ;  /* 0x00007600ff3477ac */ /* 0x000e620008000800 */
[----:B------:R5:W-:Y:S01]  /*f270*/  STL [R1+0x528], R86 ;  /* 0x0005285601007387 */ /* 0x000be20000100800 */
[C---:B------:R-:W-:Y:S02]  /*f280*/  SEL R134, R251.reuse, R134, !P0 ;  /* 0x00000086fb867207 */ /* 0x040fe40004000000 */
[----:B------:R-:W-:Y:S01]  /*f290*/  SEL R135, R251, R135, !P0 ;  /* 0x00000087fb877207 */ /* 0x000fe20004000000 */
[----:B------:R-:W-:-:S02]  /*f2a0*/  @!P2 IMAD.MOV R136, RZ, RZ, -R136 ;  /* 0x000000ffff88a224 */ /* 0x000fc400078e0a88 */
[----:B-----5:R-:W-:Y:S01]  /*f2b0*/  IMAD R86, R132, UR51, RZ ;  /* 0x0000003384567c24 */ /* 0x020fe2000f8e02ff */
[----:B----4-:R-:W-:Y:S01]  /*f2c0*/  ISETP.GE.AND P1, PT, R84, RZ, PT ;  /* 0x000000ff5400720c */ /* 0x010fe20003f26270 */
[----:B------:R-:W-:Y:S01]  /*f2d0*/  IMAD R84, R134, UR49, RZ ;  /* 0x0000003186547c24 */ /* 0x000fe2000f8e02ff */
[----:B------:R-:W-:Y:S02]  /*f2e0*/  ISETP.GE.AND P2, PT, R83, RZ, PT ;  /* 0x000000ff5300720c */ /* 0x000fe40003f46270 */
[----:B------:R-:W-:Y:S01]  /*f2f0*/  SEL R136, R251, R136, !P0 ;  /* 0x00000088fb887207 */ /* 0x000fe20004000000 */
[----:B------:R4:W-:Y:S01]  /*f300*/  STL [R1+0x534], R86 ;  /* 0x0005345601007387 */ /* 0x0009e20000100800 */
[----:B------:R-:W-:Y:S01]  /*f310*/  IMAD R83, R135, UR48, RZ ;  /* 0x0000003087537c24 */ /* 0x000fe2000f8e02ff */
[----:B------:R-:W-:Y:S01]  /*f320*/  ISETP.GE.AND P4, PT, R77, RZ, PT ;  /* 0x000000ff4d00720c */ /* 0x000fe20003f86270 */
[----:B------:R-:W-:Y:S01]  /*f330*/  @!P3 IMAD.MOV R139, RZ, RZ, -R139 ;  /* 0x000000ffff8bb224 */ /* 0x000fe200078e0a8b */
[----:B------:R-:W5:Y:S04]  /*f340*/  LDCU UR51, c[0x0][0x3b0] ;  /* 0x00007600ff3377ac */ /* 0x000f680008000800 */
[----:B------:R-:W-:Y:S01]  /*f350*/  @!P1 IMAD.MOV R137, RZ, RZ, -R137 ;  /* 0x000000ffff899224 */ /* 0x000fe200078e0a89 */
[----:B------:R-:W1:Y:S01]  /*f360*/  LDCU UR49, c[0x0][0x3b0] ;  /* 0x00007600ff3177ac */ /* 0x000e620008000800 */
[----:B----4-:R-:W-:-:S02]  /*f370*/  IMAD R86, R133, UR50, RZ ;  /* 0x0000003285567c24 */ /* 0x010fc4000f8e02ff */
[----:B------:R-:W-:Y:S01]  /*f380*/  IMAD R81, R136, UR47, RZ ;  /* 0x0000002f88517c24 */ /* 0x000fe2000f8e02ff */
[----:B------:R-:W4:Y:S02]  /*f390*/  LDCU UR48, c[0x0][0x3b0] ;  /* 0x00007600ff3077ac */ /* 0x000f240008000800 */
[----:B------:R-:W-:Y:S01]  /*f3a0*/  STL [R1+0x540], R86 ;  /* 0x0005405601007387 */ /* 0x000fe20000100800 */
[----:B------:R-:W-:Y:S02]  /*f3b0*/  @!P2 IMAD.MOV R138, RZ, RZ, -R138 ;  /* 0x000000ffff8aa224 */ /* 0x000fe400078e0a8a */
[----:B------:R-:W-:Y:S01]  /*f3c0*/  @!P4 IMAD.MOV R140, RZ, RZ, -R140 ;  /* 0x000000ffff8cc224 */ /* 0x000fe200078e0a8c */
[----:B------:R-:W-:Y:S01]  /*f3d0*/  STL [R1+0x544], R84 ;  /* 0x0005445401007387 */ /* 0x000fe20000100800 */
[----:B--2---:R-:W-:-:S03]  /*f3e0*/  ISETP.GE.AND P1, PT, R5, RZ, PT ;  /* 0x000000ff0500720c */ /* 0x004fc60003f26270 */
[----:B------:R2:W-:Y:S01]  /*f3f0*/  STL [R1+0x54c], R83 ;  /* 0x00054c5301007387 */ /* 0x0005e20000100800 */
[C---:B------:R-:W-:Y:S02]  /*f400*/  SEL R139, R251.reuse, R139, !P0 ;  /* 0x0000008bfb8b7207 */ /* 0x040fe40004000000 */
[----:B------:R-:W-:Y:S01]  /*f410*/  SEL R137, R251, R137, !P0 ;  /* 0x00000089fb897207 */ /* 0x000fe20004000000 */
[----:B------:R-:W-:Y:S01]  /*f420*/  IMAD.MOV.U32 R136, RZ, RZ, R221 ;  /* 0x000000ffff887224 */ /* 0x000fe200078e00dd */
[----:B------:R-:W1:Y:S01]  /*f430*/  LDCU UR50, c[0x0][0x3b0] ;  /* 0x00007600ff3277ac */ /* 0x000e620008000800 */
[----:B------:R-:W-:Y:S02]  /*f440*/  IMAD.MOV.U32 R133, RZ, RZ, R224 ;  /* 0x000000ffff857224 */ /* 0x000fe400078e00e0 */
[----:B------:R-:W-:Y:S01]  /*f450*/  IMAD.MOV.U32 R132, RZ, RZ, R225 ;  /* 0x000000ffff847224 */ /* 0x000fe200078e00e1 */
[----:B------:R-:W1:Y:S01]  /*f460*/  LDCU UR47, c[0x0][0x3b0] ;  /* 0x00007600ff2f77ac */ /* 0x000e620008000800 */
[----:B--2---:R-:W2:Y:S04]  /*f470*/  LDL R83, [R1+0x4d48] ;  /* 0x004d480001537983 */ /* 0x004ea80000100800 */
[----:B------:R4:W-:Y:S04]  /*f480*/  STL [R1+0x550], R81 ;  /* 0x0005505101007387 */ /* 0x0009e80000100800 */
[----:B------:R-:W5:Y:S04]  /*f490*/  LDL R84, [R1+0x4d3c] ;  /* 0x004d3c0001547983 */ /* 0x000f680000100800 */
[----:B------:R-:W5:Y:S04]  /*f4a0*/  LDL R86, [R1+0x4d44] ;  /* 0x004d440001567983 */ /* 0x000f680000100800 */
[----:B----4-:R-:W4:Y:S04]  /*f4b0*/  LDL R81, [R1+0x4d38] ;  /* 0x004d380001517983 */ /* 0x010f280000100800 */
[----:B------:R-:W4:Y:S04]  /*f4c0*/  LDL R77, [R1+0x4d34] ;  /* 0x004d3400014d7983 */ /* 0x000f280000100800 */
[----:B------:R-:W4:Y:S04]  /*f4d0*/  LDL R87, [R1+0x4d40] ;  /* 0x004d400001577983 */ /* 0x000f280000100800 */
[----:B------:R-:W4:Y:S04]  /*f4e0*/  LDL R89, [R1+0x4d30] ;  /* 0x004d300001597983 */ /* 0x000f280000100800 */
[----:B------:R-:W4:Y:S01]  /*f4f0*/  LDL R88, [R1+0x4d2c] ;  /* 0x004d2c0001587983 */ /* 0x000f220000100800 */
[----:B------:R-:W-:Y:S01]  /*f500*/  IMAD.MOV.U32 R5, RZ, RZ, R142 ;  /* 0x000000ffff057224 */ /* 0x000fe200078e008e */
[----:B---3--:R-:W-:Y:S01]  /*f510*/  ISETP.GE.AND P2, PT, R4, RZ, PT ;  /* 0x000000ff0400720c */ /* 0x008fe20003f46270 */
[----:B------:R-:W-:-:S04]  /*f520*/  IMAD.MOV.U32 R4, RZ, RZ, R141 ;  /* 0x000000ffff047224 */ /* 0x000fc800078e008d */
[----:B------:R-:W-:-:S08]  /*f530*/  @!P1 IMAD.MOV R4, RZ, RZ, -R4 ;  /* 0x000000ffff049224 */ /* 0x000fd000078e0a04 */
[----:B------:R-:W-:Y:S01]  /*f540*/  @!P2 IMAD.MOV R5, RZ, RZ, -R5 ;  /* 0x000000ffff05a224 */ /* 0x000fe200078e0a05 */
[----:B--2---:R-:W-:Y:S02]  /*f550*/  ISETP.GE.AND P1, PT, R83, RZ, PT ;  /* 0x000000ff5300720c */ /* 0x004fe40003f26270 */
[----:B-----5:R-:W-:Y:S02]  /*f560*/  ISETP.GE.AND P4, PT, R84, RZ, PT ;  /* 0x000000ff5400720c */ /* 0x020fe40003f86270 */
[----:B------:R-:W2:Y:S09]  /*f570*/  LDL R84, [R1+0x4d24] ;  /* 0x004d240001547983 */ /* 0x000eb20000100800 */
[----:B------:R-:W-:Y:S01]  /*f580*/  @!P1 IMAD.MOV R143, RZ, RZ, -R143 ;  /* 0x000000ffff8f9224 */ /* 0x000fe200078e0a8f */
[----:B----4-:R-:W-:-:S02]  /*f590*/  ISETP.GE.AND P1, PT, R81, RZ, PT ;  /* 0x000000ff5100720c */ /* 0x010fc40003f26270 */
[----:B------:R-:W3:Y:S01]  /*f5a0*/  LDL R81, [R1+0x4d20] ;  /* 0x004d200001517983 */ /* 0x000ee20000100800 */
[----:B------:R-:W-:-:S13]  /*f5b0*/  ISETP.GE.AND P2, PT, R86, RZ, PT ;  /* 0x000000ff5600720c */ /* 0x000fda0003f46270 */
[----:B------:R-:W-:Y:S01]  /*f5c0*/  @!P2 IMAD.MOV R144, RZ, RZ, -R144 ;  /* 0x000000ffff90a224 */ /* 0x000fe200078e0a90 */
[----:B------:R-:W-:Y:S02]  /*f5d0*/  ISETP.GE.AND P2, PT, R77, RZ, PT ;  /* 0x000000ff4d00720c */ /* 0x000fe40003f46270 */
[----:B------:R-:W4:Y:S01]  /*f5e0*/  LDL R77, [R1+0x4d1c] ;  /* 0x004d1c00014d7983 */ /* 0x000f220000100800 */
[----:B------:R-:W-:Y:S02]  /*f5f0*/  ISETP.GE.AND P3, PT, R87, RZ, PT ;  /* 0x000000ff5700720c */ /* 0x000fe40003f66270 */
[----:B------:R-:W-:Y:S01]  /*f600*/  SEL R4, R251, R4, !P0 ;  /* 0x00000004fb047207 */ /* 0x000fe20004000000 */
[----:B------:R-:W5:Y:S01]  /*f610*/  LDL R87, [R1+0x4d28] ;  /* 0x004d280001577983 */ /* 0x000f620000100800 */
[----:B------:R-:W-:-:S06]  /*f620*/  @!P1 IMAD.MOV R147, RZ, RZ, -R147 ;  /* 0x000000ffff939224 */ /* 0x000fcc00078e0a93 */
[----:B------:R-:W-:Y:S02]  /*f630*/  @!P2 IMAD.MOV R148, RZ, RZ, -R148 ;  /* 0x000000ffff94a224 */ /* 0x000fe400078e0a94 */
[----:B------:R-:W-:Y:S01]  /*f640*/  IMAD R86, R4, UR4, RZ ;  /* 0x0000000404567c24 */ /* 0x000fe2000f8e02ff */
[----:B------:R-:W-:Y:S01]  /*f650*/  ISETP.GE.AND P1, PT, R89, RZ, PT ;  /* 0x000000ff5900720c */ /* 0x000fe20003f26270 */
[----:B------:R-:W-:Y:S01]  /*f660*/  @!P4 IMAD.MOV R146, RZ, RZ, -R146 ;  /* 0x000000ffff92c224 */ /* 0x000fe200078e0a92 */
[C---:B------:R-:W-:Y:S01]  /*f670*/  SEL R4, R251.reuse, R148, !P0 ;  /* 0x00000094fb047207 */ /* 0x040fe20004000000 */
[----:B------:R-:W4:Y:S01]  /*f680*/  LDL R89, [R1+0x4d18] ;  /* 0x004d180001597983 */ /* 0x000f220000100800 */
[----:B------:R-:W-:Y:S01]  /*f690*/  ISETP.GE.AND P2, PT, R88, RZ, PT ;  /* 0x000000ff5800720c */ /* 0x000fe20003f46270 */
[----:B------:R-:W-:Y:S01]  /*f6a0*/  @!P3 IMAD.MOV R145, RZ, RZ, -R145 ;  /* 0x000000ffff91b224 */ /* 0x000fe200078e0a91 */
[----:B------:R-:W-:Y:S01]  /*f6b0*/  SEL R147, R251, R147, !P0 ;  /* 0x00000093fb937207 */ /* 0x000fe20004000000 */
[----:B------:R-:W-:-:S02]  /*f6c0*/  IMAD R4, R4, UR37, RZ ;  /* 0x0000002504047c24 */ /* 0x000fc4000f8e02ff */
[----:B------:R-:W-:Y:S01]  /*f6d0*/  IMAD R142, R139, UR44, RZ ;  /* 0x0000002c8b8e7c24 */ /* 0x000fe2000f8e02ff */
[----:B------:R-:W-:Y:S01]  /*f6e0*/  SEL R138, R251, R138, !P0 ;  /* 0x0000008afb8a7207 */ /* 0x000fe20004000000 */
[----:B------:R-:W-:Y:S01]  /*f6f0*/  IMAD R104, R137, UR46, RZ ;  /* 0x0000002e89687c24 */ /* 0x000fe2000f8e02ff */
[----:B------:R1:W-:Y:S01]  /*f700*/  STL [R1+0x560], R4 ;  /* 0x0005600401007387 */ /* 0x0003e20000100800 */
[----:B------:R-:W-:Y:S02]  /*f710*/  @!P1 IMAD.MOV R149, RZ, RZ, -R149 ;  /* 0x000000ffff959224 */ /* 0x000fe400078e0a95 */
[----:B------:R-:W-:Y:S01]  /*f720*/  IMAD.MOV.U32 R135, RZ, RZ, R222 ;  /* 0x000000ffff877224 */ /* 0x000fe200078e00de */
[----:B------:R-:W4:Y:S01]  /*f730*/  LDL R88, [R1+0x4d14] ;  /* 0x004d140001587983 */ /* 0x000f220000100800 */
[----:B------:R-:W-:Y:S02]  /*f740*/  @!P2 IMAD.MOV R150, RZ, RZ, -R150 ;  /* 0x000000ffff96a224 */ /* 0x000fe400078e0a96 */
[----:B------:R-:W-:-:S02]  /*f750*/  IMAD.MOV.U32 R131, RZ, RZ, R226 ;  /* 0x000000ffff837224 */ /* 0x000fc400078e00e2 */
[----:B------:R-:W-:Y:S02]  /*f760*/  IMAD.MOV.U32 R134, RZ, RZ, R223 ;  /* 0x000000ffff867224 */ /* 0x000fe400078e00df */
[----:B------:R-:W-:Y:S02]  /*f770*/  IMAD.MOV.U32 R130, RZ, RZ, R227 ;  /* 0x000000ffff827224 */ /* 0x000fe400078e00e3 */
[----:B------:R-:W-:Y:S02]  /*f780*/  IMAD.MOV.U32 R125, RZ, RZ, R232 ;  /* 0x000000ffff7d7224 */ /* 0x000fe400078e00e8 */
[----:B------:R-:W-:Y:S01]  /*f790*/  IMAD.MOV.U32 R124, RZ, RZ, R233 ;  /* 0x000000ffff7c7224 */ /* 0x000fe200078e00e9 */
[----:B------:R-:W-:Y:S01]  /*f7a0*/  SEL R5, R251, R5, !P0 ;  /* 0x00000005fb057207 */ /* 0x000fe20004000000 */
[----:B------:R-:W-:Y:S02]  /*f7b0*/  IMAD.MOV.U32 R127, RZ, RZ, R230 ;  /* 0x000000ffff7f7224 */ /* 0x000fe400078e00e6 */
[----:B------:R-:W-:-:S02]  /*f7c0*/  IMAD.MOV.U32 R123, RZ, RZ, R234 ;  /* 0x000000ffff7b7224 */ /* 0x000fc400078e00ea */
[----:B------:R-:W-:Y:S02]  /*f7d0*/  IMAD.MOV.U32 R126, RZ, RZ, R231 ;  /* 0x000000ffff7e7224 */ /* 0x000fe400078e00e7 */
[----:B------:R-:W-:Y:S01]  /*f7e0*/  IMAD.MOV.U32 R121, RZ, RZ, R236 ;  /* 0x000000ffff797224 */ /* 0x000fe200078e00ec */
[----:B------:R-:W-:Y:S01]  /*f7f0*/  SEL R140, R251, R140, !P0 ;  /* 0x0000008cfb8c7207 */ /* 0x000fe20004000000 */
[----:B------:R-:W1:Y:S01]  /*f800*/  LDCU UR4, c[0x0][0x3b0] ;  /* 0x00007600ff0477ac */ /* 0x000e620008000800 */
[----:B--2---:R-:W-:Y:S02]  /*f810*/  ISETP.GE.AND P4, PT, R84, RZ, PT ;  /* 0x000000ff5400720c */ /* 0x004fe40003f86270 */
[----:B-----5:R-:W-:Y:S01]  /*f820*/  ISETP.GE.AND P3, PT, R87, RZ, PT ;  /* 0x000000ff5700720c */ /* 0x020fe20003f66270 */
[----:B------:R-:W2:Y:S01]  /*f830*/  LDL R84, [R1+0x4d0c] ;  /* 0x004d0c0001547983 */ /* 0x000ea20000100800 */
[----:B---3--:R-:W-:Y:S01]  /*f840*/  ISETP.GE.AND P1, PT, R81, RZ, PT ;  /* 0x000000ff5100720c */ /* 0x008fe20003f26270 */
[----:B------:R-:W-:Y:S01]  /*f850*/  IMAD R148, R147, UR38, RZ ;  /* 0x0000002693947c24 */ /* 0x000fe2000f8e02ff */
[----:B------:R-:W-:Y:S01]  /*f860*/  SEL R143, R251, R143, !P0 ;  /* 0x0000008ffb8f7207 */ /* 0x000fe20004000000 */
[----:B------:R-:W3:Y:S01]  /*f870*/  LDL R81, [R1+0x4d08] ;  /* 0x004d080001517983 */ /* 0x000ee20000100800 */
[----:B----4-:R-:W-:Y:S01]  /*f880*/  ISETP.GE.AND P2, PT, R77, RZ, PT ;  /* 0x000000ff4d00720c */ /* 0x010fe20003f46270 */
[----:B-1----:R-:W-:Y:S01]  /*f890*/  IMAD.MOV.U32 R4, RZ, RZ, R155 ;  /* 0x000000ffff047224 */ /* 0x002fe200078e009b */
[C---:B------:R-:W-:Y:S01]  /*f8a0*/  SEL R144, R251.reuse, R144, !P0 ;  /* 0x00000090fb907207 */ /* 0x040fe20004000000 */
[----:B------:R-:W4:Y:S01]  /*f8b0*/  LDL R77, [R1+0x4d04] ;  /* 0x004d0400014d7983 */ /* 0x000f220000100800 */
[----:B------:R-:W-:Y:S01]  /*f8c0*/  IMAD.MOV.U32 R139, RZ, RZ, R177 ;  /* 0x000000ffff8b7224 */ /* 0x000fe200078e00b1 */
[C---:B------:R-:W-:Y:S01]  /*f8d0*/  SEL R145, R251.reuse, R145, !P0 ;  /* 0x00000091fb917207 */ /* 0x040fe20004000000 */
[----:B------:R-:W-:Y:S01]  /*f8e0*/  @!P4 IMAD.MOV R152, RZ, RZ, -R152 ;  /* 0x000000ffff98c224 */ /* 0x000fe200078e0a98 */
[----:B------:R-:W5:Y:S01]  /*f8f0*/  LDL R87, [R1+0x4d10] ;  /* 0x004d100001577983 */ /* 0x000f620000100800 */
[----:B------:R-:W-:Y:S01]  /*f900*/  IMAD R141, R138, UR45, RZ ;  /* 0x0000002d8a8d7c24 */ /* 0x000fe2000f8e02ff */
[----:B------:R-:W-:Y:S01]  /*f910*/  SEL R146, R251, R146, !P0 ;  /* 0x00000092fb927207 */ /* 0x000fe20004000000 */
[----:B------:R-:W-:Y:S01]  /*f920*/  @!P1 IMAD.MOV R153, RZ, RZ, -R153 ;  /* 0x000000ffff999224 */ /* 0x000fe200078e0a99 */
[----:B------:R-:W-:Y:S01]  /*f930*/  ISETP.GE.AND P1, PT, R89, RZ, PT ;  /* 0x000000ff5900720c */ /* 0x000fe20003f26270 */
[----:B------:R-:W-:Y:S01]  /*f940*/  @!P3 IMAD.MOV R151, RZ, RZ, -R151 ;  /* 0x000000ffff97b224 */ /* 0x000fe200078e0a97 */
[----:B------:R-:W5:Y:S01]  /*f950*/  LDL R89, [R1+0x4d00] ;  /* 0x004d000001597983 */ /* 0x000f620000100800 */
[----:B------:R-:W-:Y:S01]  /*f960*/  @!P2 IMAD.MOV R154, RZ, RZ, -R154 ;  /* 0x000000ffff9aa224 */ /* 0x000fe200078e0a9a */
[----:B------:R-:W-:Y:S01]  /*f970*/  SEL R147, R251, R149, !P0 ;  /* 0x00000095fb937207 */ /* 0x000fe20004000000 */
[----:B------:R-:W-:Y:S01]  /*f980*/  IMAD.MOV.U32 R137, RZ, RZ, R220 ;  /* 0x000000ffff897224 */ /* 0x000fe200078e00dc */
[----:B------:R-:W1:Y:S01]  /*f990*/  LDCU UR38, c[0x0][0x3b0] ;  /* 0x00007600ff2677ac */ /* 0x000e620008000800 */
[----:B------:R-:W-:Y:S01]  /*f9a0*/  ISETP.GE.AND P2, PT, R88, RZ, PT ;  /* 0x000000ff5800720c */ /* 0x000fe20003f46270 */
[----:B------:R-:W1:Y:S01]  /*f9b0*/  LDCU UR37, c[0x0][0x3b0] ;  /* 0x00007600ff2577ac */ /* 0x000e620008000800 */
[----:B------:R-:W5:Y:S04]  /*f9c0*/  LDL R88, [R1+0x4cfc] ;  /* 0x004cfc0001587983 */ /* 0x000f680000100800 */
[----:B------:R-:W-:Y:S01]  /*f9d0*/  @!P1 IMAD.MOV R4, RZ, RZ, -R4 ;  /* 0x000000ffff049224 */ /* 0x000fe200078e0a04 */
[----:B------:R-:W1:Y:S01]  /*f9e0*/  LDCU UR46, c[0x0][0x3b0] ;  /* 0x00007600ff2e77ac */ /* 0x000e620008000800 */
[----:B------:R-:W1:Y:S05]  /*f9f0*/  LDCU UR44, c[0x0][0x3b0] ;  /* 0x00007600ff2c77ac */ /* 0x000e6a0008000800 */
[----:B------:R-:W-:Y:S01]  /*fa00*/  @!P2 IMAD.MOV R156, RZ, RZ, -R156 ;  /* 0x000000ffff9ca224 */ /* 0x000fe200078e0a9c */
[----:B------:R-:W1:Y:S01]  /*fa10*/  LDCU UR45, c[0x0][0x3b0] ;  /* 0x00007600ff2d77ac */ /* 0x000e620008000800 */
[----:B--2---:R-:W-:-:S02]  /*fa20*/  ISETP.GE.AND P4, PT, R84, RZ, PT ;  /* 0x000000ff5400720c */ /* 0x004fc40003f86270 */
[----:B------:R-:W2:Y:S01]  /*fa30*/  LDL R84, [R1+0x4cf4] ;  /* 0x004cf40001547983 */ /* 0x000ea20000100800 */
[----:B---3--:R-:W-:-:S03]  /*fa40*/  ISETP.GE.AND P1, PT, R81, RZ, PT ;  /* 0x000000ff5100720c */ /* 0x008fc60003f26270 */
[----:B------:R-:W3:Y:S01]  /*fa50*/  LDL R81, [R1+0x4cf0] ;  /* 0x004cf00001517983 */ /* 0x000ee20000100800 */
[----:B----4-:R-:W-:-:S03]  /*fa60*/  ISETP.GE.AND P2, PT, R77, RZ, PT ;  /* 0x000000ff4d00720c */ /* 0x010fc60003f46270 */
[----:B------:R-:W4:Y:S01]  /*fa70*/  LDL R77, [R1+0x4cec] ;  /* 0x004cec00014d7983 */ /* 0x000f220000100800 */
[----:B-----5:R-:W-:-:S03]  /*fa80*/  ISETP.GE.AND P3, PT, R87, RZ, PT ;  /* 0x000000ff5700720c */ /* 0x020fc60003f66270 */
[----:B------:R-:W5:Y:S02]  /*fa90*/  LDL R87, [R1+0x4cf8] ;  /* 0x004cf80001577983 */ /* 0x000f640000100800 */
[----:B------:R-:W-:Y:S01]  /*faa0*/  @!P1 IMAD.MOV R159, RZ, RZ, -R159 ;  /* 0x000000ffff9f9224 */ /* 0x000fe200078e0a9f */
[----:B------:R-:W-:Y:S02]  /*fab0*/  ISETP.GE.AND P1, PT, R89, RZ, PT ;  /* 0x000000ff5900720c */ /* 0x000fe40003f26270 */
[C---:B------:R-:W-:Y:S01]  /*fac0*/  SEL R149, R251.reuse, R150, !P0 ;  /* 0x00000096fb957207 */ /* 0x040fe20004000000 */
[----:B------:R-:W5:Y:S01]  /*fad0*/  LDL R89, [R1+0x4ce8] ;  /* 0x004ce80001597983 */ /* 0x000f620000100800 */
[C---:B------:R-:W-:Y:S01]  /*fae0*/  SEL R150, R251.reuse, R151, !P0 ;  /* 0x00000097fb967207 */ /* 0x040fe20004000000 */
[----:B------:R-:W-:Y:S01]  /*faf0*/  @!P2 IMAD.MOV R160, RZ, RZ, -R160 ;  /* 0x000000ffffa0a224 */ /* 0x000fe200078e0aa0 */
[C---:B------:R-:W-:Y:S02]  /*fb00*/  SEL R151, R251.reuse, R152, !P0 ;  /* 0x00000098fb977207 */ /* 0x040fe40004000000 */
[----:B------:R-:W-:Y:S01]  /*fb10*/  SEL R152, R251, R4, !P0 ;  /* 0x00000004fb987207 */ /* 0x000fe20004000000 */
[----:B------:R-:W-:Y:S01]  /*fb20*/  IMAD.MOV.U32 R4, RZ, RZ, R161 ;  /* 0x000000ffff047224 */ /* 0x000fe200078e00a1 */
[----:B------:R-:W-:-:S02]  /*fb30*/  ISETP.GE.AND P2, PT, R88, RZ, PT ;  /* 0x000000ff5800720c */ /* 0x000fc40003f46270 */
[----:B------:R-:W5:Y:S01]  /*fb40*/  LDL R88, [R1+0x4ce4] ;  /* 0x004ce40001587983 */ /* 0x000f620000100800 */
[----:B------:R-:W-:Y:S02]  /*fb50*/  @!P1 IMAD.MOV R4, RZ, RZ, -R4 ;  /* 0x000000ffff049224 */ /* 0x000fe400078e0a04 */
[----:B------:R-:W-:-:S08]  /*fb60*/  @!P4 IMAD.MOV R158, RZ, RZ, -R158 ;  /* 0x000000ffff9ec224 */ /* 0x000fd000078e0a9e */
[----:B------:R-:W-:Y:S01]  /*fb70*/  @!P2 IMAD.MOV R162, RZ, RZ, -R162 ;  /* 0x000000ffffa2a224 */ /* 0x000fe200078e0aa2 */
[----:B--2---:R-:W-:Y:S02]  /*fb80*/  ISETP.GE.AND P4, PT, R84, RZ, PT ;  /* 0x000000ff5400720c */ /* 0x004fe40003f86270 */
[----:B------:R-:W2:Y:S01]  /*fb90*/  LDL R84, [R1+0x4cd8] ;  /* 0x004cd80001547983 */ /* 0x000ea20000100800 */
[----:B---3--:R-:W-:-:S03]  /*fba0*/  ISETP.GE.AND P1, PT, R81, RZ, PT ;  /* 0x000000ff5100720c */ /* 0x008fc60003f26270 */
[----:B------:R-:W3:Y:S01]  /*fbb0*/  LDL R81, [R1+0x4ce0] ;  /* 0x004ce00001517983 */ /* 0x000ee20000100800 */
[----:B----4-:R-:W-:-:S03]  /*fbc0*/  ISETP.GE.AND P2, PT, R77, RZ, PT ;  /* 0x000000ff4d00720c */ /* 0x010fc60003f46270 */
[----:B------:R-:W4:Y:S01]  /*fbd0*/  LDL R77, [R1+0x4cd4] ;  /* 0x004cd400014d7983 */ /* 0x000f220000100800 */
[----:B------:R-:W-:Y:S01]  /*fbe0*/  @!P3 IMAD.MOV R157, RZ, RZ, -R157 ;  /* 0x000000ffff9db224 */ /* 0x000fe200078e0a9d */
[----:B-----5:R-:W-:Y:S02]  /*fbf0*/  ISETP.GE.AND P3, PT, R87, RZ, PT ;  /* 0x000000ff5700720c */ /* 0x020fe40003f66270 */
[----:B------:R-:W5:Y:S01]  /*fc00*/  LDL R87, [R1+0x4cdc] ;  /* 0x004cdc0001577983 */ /* 0x000f620000100800 */
[----:B------:R-:W-:Y:S01]  /*fc10*/  SEL R154, R251, R154, !P0 ;  /* 0x0000009afb9a7207 */ /* 0x000fe20004000000 */
[----:B------:R-:W-:-:S04]  /*fc20*/  @!P1 IMAD.MOV R165, RZ, RZ, -R165 ;  /* 0x000000ffffa59224 */ /* 0x000fc800078e0aa5 */
[----:B------:R-:W-:Y:S01]  /*fc30*/  IMAD R155, R154, UR31, RZ ;  /* 0x0000001f9a9b7c24 */ /* 0x000fe2000f8e02ff */
[C---:B------:R-:W-:Y:S01]  /*fc40*/  SEL R154, R251.reuse, R156, !P0 ;  /* 0x0000009cfb9a7207 */ /* 0x040fe20004000000 */
[----:B------:R-:W-:Y:S01]  /*fc50*/  @!P2 IMAD.MOV R166, RZ, RZ, -R166 ;  /* 0x000000ffffa6a224 */ /* 0x000fe200078e0aa6 */
[C---:B------:R-:W-:Y:S01]  /*fc60*/  SEL R165, R251.reuse, R165, !P0 ;  /* 0x000000a5fba57207 */ /* 0x040fe20004000000 */
[----:B------:R-:W-:Y:S01]  /*fc70*/  @!P4 IMAD.MOV R164, RZ, RZ, -R164 ;  /* 0x000000ffffa4c224 */ /* 0x000fe200078e0aa4 */
[----:B------:R-:W-:Y:S01]  /*fc80*/  SEL R156, R251, R157, !P0 ;  /* 0x0000009dfb9c7207 */ /* 0x000fe20004000000 */
[----:B------:R-:W-:Y:S01]  /*fc90*/  @!P3 IMAD.MOV R163, RZ, RZ, -R163 ;  /* 0x000000ffffa3b224 */ /* 0x000fe200078e0aa3 */
[----:B------:R-:W-:Y:S01]  /*fca0*/  ISETP.GE.AND P1, PT, R89, RZ, PT ;  /* 0x000000ff5900720c */ /* 0x000fe20003f26270 */
[----:B------:R-:W-:Y:S01]  /*fcb0*/  IMAD.MOV.U32 R138, RZ, RZ, R219 ;  /* 0x000000ffff8a7224 */ /* 0x000fe200078e00db */
[----:B------:R-:W-:Y:S01]  /*fcc0*/  SEL R157, R251, R158, !P0 ;  /* 0x0000009efb9d7207 */ /* 0x000fe20004000000 */
[----:B------:R-:W-:Y:S01]  /*fcd0*/  IMAD R5, R5, UR77, RZ ;  /* 0x0000004d05057c24 */ /* 0x000fe2000f8e02ff */
[----:B------:R-:W-:Y:S01]  /*fce0*/  SEL R158, R251, R4, !P0 ;  /* 0x00000004fb9e7207 */ /* 0x000fe20004000000 */
[----:B------:R-:W-:Y:S01]  /*fcf0*/  IMAD R4, R165, UR20, RZ ;  /* 0x00000014a5047c24 */ /* 0x000fe2000f8e02ff */
[----:B------:R-:W-:-:S02]  /*fd00*/  ISETP.GE.AND P2, PT, R88, RZ, PT ;  /* 0x000000ff5800720c */ /* 0x000fc40003f46270 */
[C---:B------:R-:W-:Y:S01]  /*fd10*/  SEL R160, R251.reuse, R160, !P0 ;  /* 0x000000a0fba07207 */ /* 0x040fe20004000000 */
[----:B------:R-:W-:Y:S01]  /*fd20*/  IMAD R83, R140, UR43, RZ ;  /* 0x0000002b8c537c24 */ /* 0x000fe2000f8e02ff */
[C---:B------:R-:W-:Y:S01]  /*fd30*/  SEL R166, R251.reuse, R166, !P0 ;  /* 0x000000a6fba67207 */ /* 0x040fe20004000000 */
[----:B------:R1:W-:Y:S01]  /*fd40*/  STL [R1+0x564], R4 ;  /* 0x0005640401007387 */ /* 0x0003e20000100800 */
[C---:B------:R-:W-:Y:S01]  /*fd50*/  SEL R153, R251.reuse, R153, !P0 ;  /* 0x00000099fb997207 */ /* 0x040fe20004000000 */
[----:B------:R-:W-:Y:S01]  /*fd60*/  @!P1 IMAD.MOV R167, RZ, RZ, -R167 ;  /* 0x000000ffffa79224 */ /* 0x000fe200078e0aa7 */
[----:B------:R-:W-:Y:S01]  /*fd70*/  SEL R159, R251, R159, !P0 ;  /* 0x0000009ffb9f7207 */ /* 0x000fe20004000000 */
[----:B------:R-:W-:Y:S01]  /*fd80*/  IMAD R150, R150, UR34, RZ ;  /* 0x0000002296967c24 */ /* 0x000fe2000f8e02ff */
[----:B------:R-:W2:Y:S03]  /*fd90*/  LDCU UR34, c[0x0][0x3b0] ;  /* 0x00007600ff2277ac */ /* 0x000ea60008000800 */
[----:B------:R-:W-:Y:S01]  /*fda0*/  @!P2 IMAD.MOV R168, RZ, RZ, -R168 ;  /* 0x000000ffffa8a224 */ /* 0x000fe200078e0aa8 */
[----:B------:R-:W2:Y:S01]  /*fdb0*/  LDCU UR31, c[0x0][0x3b0] ;  /* 0x00007600ff1f77ac */ /* 0x000ea20008000800 */
[----:B-1----:R-:W-:-:S03]  /*fdc0*/  IMAD R4, R166, UR19, RZ ;  /* 0x00000013a6047c24 */ /* 0x002fc6000f8e02ff */
[----:B------:R-:W-:Y:S02]  /*fdd0*/  SEL R168, R251, R168, !P0 ;  /* 0x000000a8fba87207 */ /* 0x000fe40004000000 */
[----:B---3--:R-:W-:Y:S02]  /*fde0*/  ISETP.GE.AND P3, PT, R81, RZ, PT ;  /* 0x000000ff5100720c */ /* 0x008fe40003f66270 */
[----:B-----5:R-:W-:Y:S01]  /*fdf0*/  ISETP.GE.AND P4, PT, R87, RZ, PT ;  /* 0x000000ff5700720c */ /* 0x020fe20003f86270 */
[----:B------:R-:W3:Y:S01]  /*fe00*/  LDL R81, [R1+0x4cd0] ;  /* 0x004cd00001517983 */ /* 0x000ee20000100800 */
[----:B--2---:R-:W-:Y:S01]  /*fe10*/  ISETP.GE.AND P1, PT, R84, RZ, PT ;  /* 0x000000ff5400720c */ /* 0x004fe20003f26270 */
[----:B------:R-:W-:Y:S01]  /*fe20*/  IMAD R161, R160, UR25, RZ ;  /* 0x00000019a0a17c24 */ /* 0x000fe2000f8e02ff */
[----:B----4-:R-:W-:Y:S01]  /*fe30*/  ISETP.GE.AND P2, PT, R77, RZ, PT ;  /* 0x000000ff4d00720c */ /* 0x010fe20003f46270 */
[----:B------:R1:W-:Y:S06]  /*fe40*/  STL [R1+0x56c], R4 ;  /* 0x00056c0401007387 */ /* 0x0003ec0000100800 */
[----:B------:R-:W-:Y:S01]  /*fe50*/  @!P3 IMAD.MOV R169, RZ, RZ, -R169 ;  /* 0x000000ffffa9b224 */ /* 0x000fe200078e0aa9 */
[----:B------:R-:W-:Y:S01]  /*fe60*/  SEL R165, R251, R167, !P0 ;  /* 0x000000a7fba57207 */ /* 0x000fe20004000000 */
[----:B------:R-:W-:Y:S01]  /*fe70*/  IMAD R149, R149, UR35, RZ ;  /* 0x0000002395957c24 */ /* 0x000fe2000f8e02ff */
[----:B------:R-:W2:Y:S01]  /*fe80*/  LDL R84, [R1+0x4ccc] ;  /* 0x004ccc0001547983 */ /* 0x000ea20000100800 */
[----:B------:R-:W-:Y:S01]  /*fe90*/  IMAD R159, R159, UR26, RZ ;  /* 0x0000001a9f9f7c24 */ /* 0x000fe2000f8e02ff */
[----:B------:R-:W4:Y:S02]  /*fea0*/  LDCU UR20, c[0x0][0x3b0] ;  /* 0x00007600ff1477ac */ /* 0x000f240008000800 */
[----:B------:R-:W5:Y:S01]  /*feb0*/  LDL R91, [R1+0x4cc8] ;  /* 0x004cc800015b7983 */ /* 0x000f620000100800 */
[----:B------:R-:W-:Y:S01]  /*fec0*/  @!P4 IMAD.MOV R170, RZ, RZ, -R170 ;  /* 0x000000ffffaac224 */ /* 0x000fe200078e0aaa */
[----:B------:R-:W2:Y:S02]  /*fed0*/  LDCU UR19, c[0x0][0x3b0] ;  /* 0x00007600ff1377ac */ /* 0x000ea40008000800 */
[----:B------:R-:W4:Y:S01]  /*fee0*/  LDL R88, [R1+0x4cc4] ;  /* 0x004cc40001587983 */ /* 0x000f220000100800 */
[----:B------:R-:W-:Y:S01]  /*fef0*/  @!P1 IMAD.MOV R171, RZ, RZ, -R171 ;  /* 0x000000ffffab9224 */ /* 0x000fe200078e0aab */
[----:B------:R-:W-:Y:S01]  /*ff00*/  SEL R160, R251, R162, !P0 ;  /* 0x000000a2fba07207 */ /* 0x000fe20004000000 */
[----:B-1----:R-:W-:Y:S01]  /*ff10*/  IMAD R4, R168, UR17, RZ ;  /* 0x00000011a8047c24 */ /* 0x002fe2000f8e02ff */
[----:B------:R-:W4:Y:S01]  /*ff20*/  LDL R89, [R1+0x4cc0] ;  /* 0x004cc00001597983 */ /* 0x000f220000100800 */
[----:B------:R-:W-:Y:S01]  /*ff30*/  IMAD R157, R157, UR27, RZ ;  /* 0x0000001b9d9d7c24 */ /* 0x000fe2000f8e02ff */
[----:B------:R-:W1:Y:S02]  /*ff40*/  LDCU UR25, c[0x0][0x3b0] ;  /* 0x00007600ff1977ac */ /* 0x000e640008000800 */
[----:B------:R-:W4:Y:S01]  /*ff50*/  LDL R90, [R1+0x4cbc] ;  /* 0x004cbc00015a7983 */ /* 0x000f220000100800 */
[----:B------:R-:W-:Y:S01]  /*ff60*/  IMAD R152, R152, UR30, RZ ;  /* 0x0000001e98987c24 */ /* 0x000fe2000f8e02ff */
[----:B------:R-:W1:Y:S02]  /*ff70*/  LDCU UR43, c[0x0][0x3b0] ;  /* 0x00007600ff2b77ac */ /* 0x000e640008000800 */
[----:B------:R-:W4:Y:S01]  /*ff80*/  LDL R77, [R1+0x4cb8] ;  /* 0x004cb800014d7983 */ /* 0x000f220000100800 */
[C---:B------:R-:W-:Y:S01]  /*ff90*/  SEL R169, R251.reuse, R169, !P0 ;  /* 0x000000a9fba97207 */ /* 0x040fe20004000000 */
[----:B------:R-:W-:Y:S01]  /*ffa0*/  @!P2 IMAD.MOV R172, RZ, RZ, -R172 ;  /* 0x000000ffffaca224 */ /* 0x000fe200078e0aac */
[C---:B------:R-:W-:Y:S01]  /*ffb0*/  SEL R170, R251.reuse, R170, !P0 ;  /* 0x000000aafbaa7207 */ /* 0x040fe20004000000 */
[----:B------:R1:W-:Y:S01]  /*ffc0*/  STL [R1+0x568], R4 ;  /* 0x0005680401007387 */ /* 0x0003e20000100800 */
[----:B------:R-:W-:Y:S01]  /*ffd0*/  SEL R171, R251, R171, !P0 ;  /* 0x000000abfbab7207 */ /* 0x000fe20004000000 */
[----:B------:R-:W2:Y:S02]  /*ffe0*/  LDCU UR35, c[0x0][0x3b0] ;  /* 0x00007600ff2377ac */ /* 0x000ea40008000800 */
[----:B------:R-:W4:Y:S01]  /*fff0*/  LDL R92, [R1+0x4cb4] ;  /* 0x004cb400015c7983 */ /* 0x000f220000100800 */
[----:B------:R-:W2:Y:S01]  /*10000*/  LDCU UR26, c[0x0][0x3b0] ;  /* 0x00007600ff1a77ac */ /* 0x000ea20008000800 */
[----:B-1----:R-:W-:Y:S01]  /*10010*/  IMAD R4, R169, UR16, RZ ;  /* 0x00000010a9047c24 */ /* 0x002fe2000f8e02ff */
[----:B------:R-:W1:Y:S04]  /*10020*/  LDCU UR77, c[0x0][0x3b0] ;  /* 0x00007600ff4d77ac */ /* 0x000e680008000800 */
[----:B------:R1:W-:Y:S01]  /*10030*/  STL [R1+0x570], R4 ;  /* 0x0005700401007387 */ /* 0x0003e20000100800 */
[----:B---3--:R-:W-:Y:S01]  /*10040*/  ISETP.GE.AND P4, PT, R81, RZ, PT ;  /* 0x000000ff5100720c */ /* 0x008fe20003f86270 */
[----:B-1----:R-:W-:-:S02]  /*10050*/  IMAD R4, R170, UR15, RZ ;  /* 0x0000000faa047c24 */ /* 0x002fc4000f8e02ff */
[----:B------:R-:W3:Y:S01]  /*10060*/  LDL R81, [R1+0x4cb0] ;  /* 0x004cb00001517983 */ /* 0x000ee20000100800 */
[----:B--2---:R-:W-:-:S03]  /*10070*/  ISETP.GE.AND P6, PT, R84, RZ, PT ;  /* 0x000000ff5400720c */ /* 0x004fc60003fc6270 */
[----:B------:R1:W-:Y:S01]  /*10080*/  STL [R1+0x574], R4 ;  /* 0x0005740401007387 */ /* 0x0003e20000100800 */
[----:B-----5:R-:W-:-:S03]  /*10090*/  ISETP.GE.AND P1, PT, R91, RZ, PT ;  /* 0x000000ff5b00720c */ /* 0x020fc60003f26270 */
[----:B------:R-:W2:Y:S01]  /*100a0*/  LDL R84, [R1+0x4cac] ;  /* 0x004cac0001547983 */ /* 0x000ea20000100800 */
[----:B------:R-:W-:Y:S01]  /*100b0*/  SEL R162, R251, R163, !P0 ;  /* 0x000000a3fba27207 */ /* 0x000fe20004000000 */
[----:B------:R-:W5:Y:S02]  /*100c0*/  LDCU UR27, c[0x0][0x3b0] ;  /* 0x00007600ff1b77ac */ /* 0x000f640008000800 */
[----:B------:R-:W5:Y:S01]  /*100d0*/  LDL R87, [R1+0x4ca8] ;  /* 0x004ca80001577983 */ /* 0x000f620000100800 */
[----:B-1----:R-:W-:Y:S01]  /*100e0*/  IMAD R4, R171, UR14, RZ ;  /* 0x0000000eab047c24 */ /* 0x002fe2000f8e02ff */
[----:B----4-:R-:W-:Y:S01]  /*100f0*/  ISETP.GE.AND P2, PT, R88, RZ, PT ;  /* 0x000000ff5800720c */ /* 0x010fe20003f46270 */
[----:B------:R-:W-:Y:S01]  /*10100*/  IMAD R153, R153, UR32, RZ ;  /* 0x0000002099997c24 */ /* 0x000fe2000f8e02ff */
[----:B------:R-:W-:Y:S01]  /*10110*/  ISETP.GE.AND P3, PT, R89, RZ, PT ;  /* 0x000000ff5900720c */ /* 0x000fe20003f66270 */
[----:B------:R-:W-:Y:S01]  /*10120*/  IMAD R156, R156, UR28, RZ ;  /* 0x0000001c9c9c7c24 */ /* 0x000fe2000f8e02ff */
[----:B------:R1:W-:Y:S01]  /*10130*/  STL [R1+0x578], R4 ;  /* 0x0005780401007387 */ /* 0x0003e20000100800 */
[----:B------:R-:W-:Y:S01]  /*10140*/  ISETP.GE.AND P5, PT, R90, RZ, PT ;  /* 0x000000ff5a00720c */ /* 0x000fe20003fa6270 */
[----:B------:R-:W-:Y:S01]  /*10150*/  @!P1 IMAD.MOV R175, RZ, RZ, -R175 ;  /* 0x000000ffffaf9224 */ /* 0x000fe200078e0aaf */
[C---:B------:R-:W-:Y:S01]  /*10160*/  SEL R172, R251.reuse, R172, !P0 ;  /* 0x000000acfbac7207 */ /* 0x040fe20004000000 */
[----:B------:R-:W4:Y:S01]  /*10170*/  LDL R88, [R1+0x4ca4] ;  /* 0x004ca40001587983 */ /* 0x000f220000100800 */
[----:B------:R-:W-:Y:S01]  /*10180*/  @!P4 IMAD.MOV R173, RZ, RZ, -R173 ;  /* 0x000000ffffadc224 */ /* 0x000fe200078e0aad */
[----:B------:R-:W1:Y:S02]  /*10190*/  LDCU UR30, c[0x0][0x3b0] ;  /* 0x00007600ff1e77ac */ /* 0x000e640008000800 */
[----:B------:R-:W4:Y:S01]  /*101a0*/  LDL R89, [R1+0x4ca0] ;  /* 0x004ca00001597983 */ /* 0x000f220000100800 */
[----:B------:R-:W-:Y:S01]  /*101b0*/  IMAD.MOV.U32 R169, RZ, RZ, R104 ;  /* 0x000000ffffa97224 */ /* 0x000fe200078e0068 */
[----:B------:R-:W-:Y:S01]  /*101c0*/  SEL R163, R251, R164, !P0 ;  /* 0x000000a4fba37207 */ /* 0x000fe20004000000 */
[----:B------:R-:W-:Y:S01]  /*101d0*/  @!P3 IMAD.MOV R139, RZ, RZ, -R139 ;  /* 0x000000ffff8bb224 */ /* 0x000fe200078e0a8b */
[----:B------:R-:W4:Y:S01]  /*101e0*/  LDL R90, [R1+0x4c9c] ;  /* 0x004c9c00015a7983 */ /* 0x000f220000100800 */
[----:B------:R-:W-:Y:S01]  /*101f0*/  ISETP.GE.AND P1, PT, R92, RZ, PT ;  /* 0x000000ff5c00720c */ /* 0x000fe20003f26270 */
[----:B------:R-:W-:Y:S01]  /*10200*/  @!P6 IMAD.MOV R174, RZ, RZ, -R174 ;  /* 0x000000ffffaee224 */ /* 0x000fe200078e0aae */
[----:B------:R-:W1:Y:S01]  /*10210*/  LDCU UR32, c[0x0][0x3b0] ;  /* 0x00007600ff2077ac */ /* 0x000e620008000800 */
[----:B------:R-:W4:Y:S01]  /*10220*/  LDL R91, [R1+0x4c98] ;  /* 0x004c9800015b7983 */ /* 0x000f220000100800 */
[----:B------:R-:W-:-:S02]  /*10230*/  IMAD.MOV.U32 R170, RZ, RZ, R86 ;  /* 0x000000ffffaa7224 */ /* 0x000fc400078e0056 */
[----:B------:R-:W-:Y:S01]  /*10240*/  IMAD.MOV.U32 R171, RZ, RZ, R83 ;  /* 0x000000ffffab7224 */ /* 0x000fe200078e0053 */
[----:B------:R-:W4:Y:S01]  /*10250*/  LDL R92, [R1+0x4c8c] ;  /* 0x004c8c00015c7983 */ /* 0x000f220000100800 */
[----:B------:R-:W-:Y:S01]  /*10260*/  IMAD R145, R145, UR40, RZ ;  /* 0x0000002891917c24 */ /* 0x000fe2000f8e02ff */
[----:B------:R-:W1:Y:S02]  /*10270*/  LDCU UR28, c[0x0][0x3b0] ;  /* 0x00007600ff1c77ac */ /* 0x000e640008000800 */
        /* <DEDUP_REMOVED lines=12> */
[----:B------:R-:W4:Y:S04]  /*10340*/  LDL R97, [R1+0x4fa4] ;  /* 0x004fa40001617983 */ /* 0x000f280000100800 */
        /* <DEDUP_REMOVED lines=13> */
[----:B------:R-:W4:Y:S01]  /*10420*/  LDL R111, [R1+0x4fd0] ;  /* 0x004fd000016f7983 */ /* 0x000f220000100800 */
[----:B------:R-:W-:Y:S01]  /*10430*/  ISETP.GE.AND P4, PT, R77, RZ, PT ;  /* 0x000000ff4d00720c */ /* 0x000fe20003f86270 */
[----:B------:R-:W-:-:S02]  /*10440*/  IMAD.MOV.U32 R77, RZ, RZ, R176 ;  /* 0x000000ffff4d7224 */ /* 0x000fc400078e00b0 */
[----:B------:R-:W4:Y:S04]  /*10450*/  LDL R114, [R1+0x4fe0] ;  /* 0x004fe00001727983 */ /* 0x000f280000100800 */
[----:B------:R-:W4:Y:S01]  /*10460*/  LDL R115, [R1+0x4fe4] ;  /* 0x004fe40001737983 */ /* 0x000f220000100800 */
[----:B------:R-:W-:-:S03]  /*10470*/  @!P2 IMAD.MOV R77, RZ, RZ, -R77 ;  /* 0x000000ffff4da224 */ /* 0x000fc600078e0a4d */
[----:B------:R-:W4:Y:S04]  /*10480*/  LDL R113, [R1+0x4fe8] ;  /* 0x004fe80001717983 */ /* 0x000f280000100800 */
[----:B------:R-:W4:Y:S04]  /*10490*/  LDL R116, [R1+0x5024] ;  /* 0x0050240001747983 */ /* 0x000f280000100800 */
[----:B------:R-:W4:Y:S04]  /*104a0*/  LDL R118, [R1+0x506c] ;  /* 0x00506c0001767983 */ /* 0x000f280000100800 */
[----:B------:R-:W4:Y:S01]  /*104b0*/  LDL R117, [R1+0x5068] ;  /* 0x0050680001757983 */ /* 0x000f220000100800 */
[----:B-1----:R-:W-:-:S03]  /*104c0*/  IMAD R4, R172, UR13, RZ ;  /* 0x0000000dac047c24 */ /* 0x002fc6000f8e02ff */
[----:B------:R-:W4:Y:S04]  /*104d0*/  LDL R166, [R1+0x3464] ;  /* 0x0034640001a67983 */ /* 0x000f280000100800 */
[----:B------:R-:W4:Y:S04]  /*104e0*/  LDL R167, [R1+0x3460] ;  /* 0x0034600001a77983 */ /* 0x000f280000100800 */
[----:B------:R-:W4:Y:S01]  /*104f0*/  LDL R168, [R1+0x3454] ;  /* 0x0034540001a87983 */ /* 0x000f220000100800 */
[----:B------:R-:W-:-:S03]  /*10500*/  IMAD.MOV.U32 R104, RZ, RZ, R249 ;  /* 0x000000ffff687224 */ /* 0x000fc600078e00f9 */
[----:B------:R-:W4:Y:S04]  /*10510*/  LDL R177, [R1+0x345c] ;  /* 0x00345c0001b17983 */ /* 0x000f280000100800 */
[----:B------:R-:W4:Y:S01]  /*10520*/  LDL R164, [R1+0x4c90] ;  /* 0x004c900001a47983 */ /* 0x000f220000100800 */
[----:B--2---:R-:W-:Y:S01]  /*10530*/  ISETP.GE.AND P3, PT, R84, RZ, PT ;  /* 0x000000ff5400720c */ /* 0x004fe20003f66270 */
[----:B------:R-:W1:Y:S01]  /*10540*/  LDCU UR40, c[0x0][0x3b0] ;  /* 0x00007600ff2877ac */ /* 0x000e620008000800 */
[----:B---3--:R-:W-:Y:S01]  /*10550*/  ISETP.GE.AND P2, PT, R81, RZ, PT ;  /* 0x000000ff5100720c */ /* 0x008fe20003f46270 */
[----:B------:R-:W-:Y:S02]  /*10560*/  IMAD.MOV.U32 R81, RZ, RZ, R178 ;  /* 0x000000ffff517224 */ /* 0x000fe400078e00b2 */
[----:B------:R-:W-:Y:S01]  /*10570*/  IMAD.MOV.U32 R84, RZ, RZ, R179 ;  /* 0x000000ffff547224 */ /* 0x000fe200078e00b3 */
[----:B------:R-:W2:Y:S01]  /*10580*/  LDL R178, [R1+0x3458] ;  /* 0x0034580001b27983 */ /* 0x000ea20000100800 */
[----:B------:R-:W-:Y:S01]  /*10590*/  @!P5 IMAD.MOV R81, RZ, RZ, -R81 ;  /* 0x000000ffff51d224 */ /* 0x000fe200078e0a51 */
[----:B-----5:R-:W-:Y:S01]  /*105a0*/  ISETP.GE.AND P5, PT, R87, RZ, PT ;  /* 0x000000ff5700720c */ /* 0x020fe20003fa6270 */
[----:B------:R-:W-:Y:S01]  /*105b0*/  IMAD.MOV.U32 R87, RZ, RZ, R180 ;  /* 0x000000ffff577224 */ /* 0x000fe200078e00b4 */
[----:B------:R-:W3:Y:S01]  /*105c0*/  LDL R179, [R1+0x3444] ;  /* 0x0034440001b37983 */ /* 0x000ee20000100800 */
[----:B------:R-:W-:Y:S01]  /*105d0*/  @!P4 IMAD.MOV R84, RZ, RZ, -R84 ;  /* 0x000000ffff54c224 */ /* 0x000fe200078e0a54 */
[C---:B------:R-:W-:Y:S01]  /*105e0*/  SEL R140, R251.reuse, R173, !P0 ;  /* 0x000000adfb8c7207 */ /* 0x040fe20004000000 */
[----:B------:R-:W-:Y:S01]  /*105f0*/  @!P1 IMAD.MOV R87, RZ, RZ, -R87 ;  /* 0x000000ffff579224 */ /* 0x000fe200078e0a57 */
[----:B------:R-:W-:Y:S01]  /*10600*/  SEL R83, R251, R174, !P0 ;  /* 0x000000aefb537207 */ /* 0x000fe20004000000 */
[----:B------:R-:W-:Y:S01]  /*10610*/  IMAD.MOV.U32 R172, RZ, RZ, R5 ;  /* 0x000000ffffac7224 */ /* 0x000fe200078e0005 */
[----:B----4-:R-:W-:Y:S01]  /*10620*/  ISETP.GE.AND P4, PT, R88, RZ, PT ;  /* 0x000000ff5800720c */ /* 0x010fe20003f86270 */
[----:B------:R-:W-:Y:S01]  /*10630*/  IMAD.MOV.U32 R88, RZ, RZ, R181 ;  /* 0x000000ffff587224 */ /* 0x000fe200078e00b5 */
[----:B------:R-:W4:Y:S01]  /*10640*/  LDL R5, [R1+0x3450] ;  /* 0x0034500001057983 */ /* 0x000f220000100800 */
[----:B------:R-:W-:Y:S01]  /*10650*/  ISETP.GE.AND P1, PT, R89, RZ, PT ;  /* 0x000000ff5900720c */ /* 0x000fe20003f26270 */
[----:B------:R-:W-:Y:S01]  /*10660*/  IMAD.MOV.U32 R89, RZ, RZ, R182 ;  /* 0x000000ffff597224 */ /* 0x000fe200078e00b6 */
[C---:B------:R-:W-:Y:S01]  /*10670*/  SEL R86, R251.reuse, R175, !P0 ;  /* 0x000000affb567207 */ /* 0x040fe20004000000 */
[----:B------:R-:W-:Y:S01]  /*10680*/  @!P2 IMAD.MOV R88, RZ, RZ, -R88 ;  /* 0x000000ffff58a224 */ /* 0x000fe200078e0a58 */
[----:B------:R-:W-:Y:S01]  /*10690*/  ISETP.GE.AND P2, PT, R90, RZ, PT ;  /* 0x000000ff5a00720c */ /* 0x000fe20003f46270 */
[----:B------:R-:W-:Y:S01]  /*106a0*/  IMAD.MOV.U32 R90, RZ, RZ, R183 ;  /* 0x000000ffff5a7224 */ /* 0x000fe200078e00b7 */
[----:B------:R-:W-:Y:S01]  /*106b0*/  SEL R77, R251, R77, !P0 ;  /* 0x0000004dfb4d7207 */ /* 0x000fe20004000000 */
[----:B------:R-:W-:Y:S01]  /*106c0*/  @!P3 IMAD.MOV R89, RZ, RZ, -R89 ;  /* 0x000000ffff59b224 */ /* 0x000fe200078e0a59 */
[----:B------:R-:W-:Y:S01]  /*106d0*/  ISETP.GE.AND P3, PT, R91, RZ, PT ;  /* 0x000000ff5b00720c */ /* 0x000fe20003f66270 */
[----:B------:R-:W-:Y:S01]  /*106e0*/  IMAD.MOV.U32 R91, RZ, RZ, R184 ;  /* 0x000000ffff5b7224 */ /* 0x000fe200078e00b8 */
[----:B------:R-:W-:Y:S01]  /*106f0*/  SEL R139, R251, R139, !P0 ;  /* 0x0000008bfb8b7207 */ /* 0x000fe20004000000 */
[----:B------:R-:W-:Y:S01]  /*10700*/  @!P5 IMAD.MOV R90, RZ, RZ, -R90 ;  /* 0x000000ffff5ad224 */ /* 0x000fe200078e0a5a */
[----:B------:R-:W-:Y:S01]  /*10710*/  ISETP.GE.AND P5, PT, R92, RZ, PT ;  /* 0x000000ff5c00720c */ /* 0x000fe20003fa6270 */
[----:B------:R-:W-:Y:S01]  /*10720*/  IMAD.MOV.U32 R92, RZ, RZ, R185 ;  /* 0x000000ffff5c7224 */ /* 0x000fe200078e00b9 */
[----:B------:R-:W5:Y:S01]  /*10730*/  LDCU UR33, c[0x0][0x3b0] ;  /* 0x00007600ff2177ac */ /* 0x000f620008000800 */
[----:B------:R-:W-:Y:S01]  /*10740*/  @!P4 IMAD.MOV R91, RZ, RZ, -R91 ;  /* 0x000000ffff5bc224 */ /* 0x000fe200078e0a5b */
[----:B------:R-:W-:Y:S01]  /*10750*/  ISETP.GE.AND P4, PT, R93, RZ, PT ;  /* 0x000000ff5d00720c */ /* 0x000fe20003f86270 */
[----:B------:R-:W-:Y:S01]  /*10760*/  IMAD.MOV.U32 R93, RZ, RZ, R186 ;  /* 0x000000ffff5d7224 */ /* 0x000fe200078e00ba */
[----:B------:R-:W1:Y:S01]  /*10770*/  LDCU UR29, c[0x0][0x3b0] ;  /* 0x00007600ff1d77ac */ /* 0x000e620008000800 */
        /* <DEDUP_REMOVED lines=14> */
[----:B------:R-:W-:-:S02]  /*10860*/  IMAD.MOV.U32 R97, RZ, RZ, R190 ;  /* 0x000000ffff617224 */ /* 0x000fc400078e00be */
[----:B------:R-:W-:Y:S01]  /*10870*/  @!P4 IMAD.MOV R96, RZ, RZ, -R96 ;  /* 0x000000ffff60c224 */ /* 0x000fe200078e0a60 */
[----:B------:R-:W-:Y:S01]  /*10880*/  ISETP.GE.AND P4, PT, R98, RZ, PT ;  /* 0x000000ff6200720c */ /* 0x000fe20003f86270 */
[----:B------:R-:W-:Y:S02]  /*10890*/  IMAD.MOV.U32 R98, RZ, RZ, R191 ;  /* 0x000000ffff627224 */ /* 0x000fe400078e00bf */
[----:B------:R-:W-:Y:S01]  /*108a0*/  @!P1 IMAD.MOV R97, RZ, RZ, -R97 ;  /* 0x000000ffff619224 */ /* 0x000fe200078e0a61 */
[----:B------:R-:W-:Y:S01]  /*108b0*/  ISETP.GE.AND P1, PT, R99, RZ, PT ;  /* 0x000000ff6300720c */ /* 0x000fe20003f26270 */
[----:B------:R-:W-:Y:S02]  /*108c0*/  IMAD.MOV.U32 R99, RZ, RZ, R192 ;  /* 0x000000ffff637224 */ /* 0x000fe400078e00c0 */
[----:B------:R-:W-:Y:S01]  /*108d0*/  @!P2 IMAD.MOV R98, RZ, RZ, -R98 ;  /* 0x000000ffff62a224 */ /* 0x000fe200078e0a62 */
[----:B------:R-:W-:Y:S01]  /*108e0*/  ISETP.GE.AND P2, PT, R100, RZ, PT ;  /* 0x000000ff6400720c */ /* 0x000fe20003f46270 */
[----:B------:R-:W-:-:S02]  /*108f0*/  @!P3 IMAD.MOV R99, RZ, RZ, -R99 ;  /* 0x000000ffff63b224 */ /* 0x000fc400078e0a63 */
[----:B------:R-:W-:Y:S01]  /*10900*/  IMAD.MOV.U32 R100, RZ, RZ, R193 ;  /* 0x000000ffff647224 */ /* 0x000fe200078e00c1 */
[----:B------:R-:W-:Y:S01]  /*10910*/  ISETP.GE.AND P3, PT, R101, RZ, PT ;  /* 0x000000ff6500720c */ /* 0x000fe20003f66270 */
[----:B------:R-:W-:Y:S02]  /*10920*/  IMAD.MOV.U32 R101, RZ, RZ, R194 ;  /* 0x000000ffff657224 */ /* 0x000fe400078e00c2 */
[----:B------:R-:W-:Y:S01]  /*10930*/  @!P5 IMAD.MOV R100, RZ, RZ, -R100 ;  /* 0x000000ffff64d224 */ /* 0x000fe200078e0a64 */
[----:B------:R-:W-:Y:S01]  /*10940*/  ISETP.GE.AND P5, PT, R102, RZ, PT ;  /* 0x000000ff6600720c */ /* 0x000fe20003fa6270 */
[----:B------:R-:W-:Y:S02]  /*10950*/  @!P4 IMAD.MOV R101, RZ, RZ, -R101 ;  /* 0x000000ffff65c224 */ /* 0x000fe400078e0a65 */
[----:B------:R-:W-:Y:S01]  /*10960*/  IMAD.MOV.U32 R102, RZ, RZ, R195 ;  /* 0x000000ffff667224 */ /* 0x000fe200078e00c3 */
[----:B------:R-:W-:Y:S01]  /*10970*/  ISETP.GE.AND P4, PT, R103, RZ, PT ;  /* 0x000000ff6700720c */ /* 0x000fe20003f86270 */
[----:B------:R-:W-:-:S02]  /*10980*/  IMAD.MOV.U32 R103, RZ, RZ, R196 ;  /* 0x000000ffff677224 */ /* 0x000fc400078e00c4 */
[----:B------:R-:W-:Y:S01]  /*10990*/  @!P1 IMAD.MOV R102, RZ, RZ, -R102 ;  /* 0x000000ffff669224 */ /* 0x000fe200078e0a66 */
[----:B------:R-:W-:Y:S01]  /*109a0*/  ISETP.GE.AND P1, PT, R105, RZ, PT ;  /* 0x000000ff6900720c */ /* 0x000fe20003f26270 */
[----:B------:R-:W-:Y:S01]  /*109b0*/  @!P2 IMAD.MOV R103, RZ, RZ, -R103 ;  /* 0x000000ffff67a224 */ /* 0x000fe200078e0a67 */
[----:B------:R-:W-:Y:S01]  /*109c0*/  ISETP.GE.AND P2, PT, R107, RZ, PT ;  /* 0x000000ff6b00720c */ /* 0x000fe20003f46270 */
[----:B------:R-:W-:-:S10]  /*109d0*/  IMAD.MOV.U32 R105, RZ, RZ, R197 ;  /* 0x000000ffff697224 */ /* 0x000fd400078e00c5 */
[----:B------:R-:W-:Y:S01]  /*109e0*/  @!P1 IMAD.MOV R200, RZ, RZ, -R200 ;  /* 0x000000ffffc89224 */ /* 0x000fe200078e0ac8 */
[----:B------:R-:W-:Y:S02]  /*109f0*/  ISETP.GE.AND P1, PT, R110, RZ, PT ;  /* 0x000000ff6e00720c */ /* 0x000fe40003f26270 */
[----:B------:R-:W2:Y:S01]  /*10a00*/  LDL R110, [R1+0x4ff4] ;  /* 0x004ff400016e7983 */ /* 0x000ea20000100800 */
[----:B------:R-:W-:Y:S01]  /*10a10*/  @!P2 IMAD.MOV R201, RZ, RZ, -R201 ;  /* 0x000000ffffc9a224 */ /* 0x000fe200078e0ac9 */
[----:B------:R-:W-:Y:S02]  /*10a20*/  ISETP.GE.AND P2, PT, R108, RZ, PT ;  /* 0x000000ff6c00720c */ /* 0x000fe40003f46270 */
[----:B------:R-:W3:Y:S01]  /*10a30*/  LDL R108, [R1+0x4ff8] ;  /* 0x004ff800016c7983 */ /* 0x000ee20000100800 */
[----:B------:R-:W-:Y:S01]  /*10a40*/  @!P3 IMAD.MOV R105, RZ, RZ, -R105 ;  /* 0x000000ffff69b224 */ /* 0x000fe200078e0a69 */
[----:B------:R-:W-:Y:S01]  /*10a50*/  ISETP.GE.AND P3, PT, R109, RZ, PT ;  /* 0x000000ff6d00720c */ /* 0x000fe20003f66270 */
[----:B------:R-:W-:-:S04]  /*10a60*/  IMAD.MOV.U32 R107, RZ, RZ, R198 ;  /* 0x000000ffff6b7224 */ /* 0x000fc800078e00c6 */
[----:B------:R-:W-:Y:S01]  /*10a70*/  @!P5 IMAD.MOV R107, RZ, RZ, -R107 ;  /* 0x000000ffff6bd224 */ /* 0x000fe200078e0a6b */
[----:B------:R-:W-:Y:S02]  /*10a80*/  ISETP.GE.AND P5, PT, R112, RZ, PT ;  /* 0x000000ff7000720c */ /* 0x000fe40003fa6270 */
[----:B------:R-:W4:Y:S01]  /*10a90*/  LDL R112, [R1+0x4fec] ;  /* 0x004fec0001707983 */ /* 0x000f220000100800 */
[----:B------:R-:W-:-:S04]  /*10aa0*/  IMAD.MOV.U32 R109, RZ, RZ, R199 ;  /* 0x000000ffff6d7224 */ /* 0x000fc800078e00c7 */
[----:B------:R-:W-:Y:S01]  /*10ab0*/  @!P3 IMAD.MOV R202, RZ, RZ, -R202 ;  /* 0x000000ffffcab224 */ /* 0x000fe200078e0aca */
[----:B------:R-:W-:Y:S02]  /*10ac0*/  ISETP.GE.AND P3, PT, R106, RZ, PT ;  /* 0x000000ff6a00720c */ /* 0x000fe40003f66270 */
[----:B------:R-:W5:Y:S01]  /*10ad0*/  LDL R106, [R1+0x4ffc] ;  /* 0x004ffc00016a7983 */ /* 0x000f620000100800 */
[----:B------:R-:W-:Y:S01]  /*10ae0*/  @!P4 IMAD.MOV R109, RZ, RZ, -R109 ;  /* 0x000000ffff6dc224 */ /* 0x000fe200078e0a6d */
[----:B------:R-:W-:Y:S02]  /*10af0*/  ISETP.GE.AND P4, PT, R111, RZ, PT ;  /* 0x000000ff6f00720c */ /* 0x000fe40003f86270 */
[----:B------:R-:W5:Y:S01]  /*10b00*/  LDL R111, [R1+0x4ff0] ;  /* 0x004ff000016f7983 */ /* 0x000f620000100800 */
[----:B------:R-:W-:Y:S01]  /*10b10*/  @!P5 IMAD.MOV R203, RZ, RZ, -R203 ;  /* 0x000000ffffcbd224 */ /* 0x000fe200078e0acb */
[----:B------:R-:W-:Y:S02]  /*10b20*/  ISETP.GE.AND P5, PT, R114, RZ, PT ;  /* 0x000000ff7200720c */ /* 0x000fe40003fa6270 */
[----:B------:R-:W5:Y:S07]  /*10b30*/  LDL R114, [R1+0x5000] ;  /* 0x0050000001727983 */ /* 0x000f6e0000100800 */
[----:B------:R-:W-:Y:S01]  /*10b40*/  @!P4 IMAD.MOV R204, RZ, RZ, -R204 ;  /* 0x000000ffffccc224 */ /* 0x000fe200078e0acc */
[----:B------:R-:W-:-:S02]  /*10b50*/  ISETP.GE.AND P4, PT, R115, RZ, PT ;  /* 0x000000ff7300720c */ /* 0x000fc40003f86270 */
[----:B------:R-:W5:Y:S01]  /*10b60*/  LDL R115, [R1+0x5004] ;  /* 0x0050040001737983 */ /* 0x000f620000100800 */
[----:B------:R-:W-:Y:S01]  /*10b70*/  @!P1 IMAD.MOV R205, RZ, RZ, -R205 ;  /* 0x000000ffffcd9224 */ /* 0x000fe200078e0acd */
[----:B------:R-:W-:Y:S02]  /*10b80*/  ISETP.GE.AND P1, PT, R113, RZ, PT ;  /* 0x000000ff7100720c */ /* 0x000fe40003f26270 */
[----:B------:R-:W5:Y:S01]  /*10b90*/  LDL R113, [R1+0x5008] ;  /* 0x0050080001717983 */ /* 0x000f620000100800 */
[----:B------:R-:W-:-:S06]  /*10ba0*/  @!P5 IMAD.MOV R208, RZ, RZ, -R208 ;  /* 0x000000ffffd0d224 */ /* 0x000fcc00078e0ad0 */
[----:B------:R-:W-:Y:S02]  /*10bb0*/  @!P4 IMAD.MOV R209, RZ, RZ, -R209 ;  /* 0x000000ffffd1c224 */ /* 0x000fe400078e0ad1 */
[----:B------:R-:W-:Y:S02]  /*10bc0*/  @!P2 IMAD.MOV R206, RZ, RZ, -R206 ;  /* 0x000000ffffcea224 */ /* 0x000fe400078e0ace */
[----:B------:R-:W-:Y:S02]  /*10bd0*/  @!P1 IMAD.MOV R210, RZ, RZ, -R210 ;  /* 0x000000ffffd29224 */ /* 0x000fe400078e0ad2 */
[----:B------:R-:W-:Y:S01]  /*10be0*/  @!P3 IMAD.MOV R207, RZ, RZ, -R207 ;  /* 0x000000ffffcfb224 */ /* 0x000fe200078e0acf */
[----:B--2---:R-:W-:Y:S02]  /*10bf0*/  ISETP.GE.AND P5, PT, R110, RZ, PT ;  /* 0x000000ff6e00720c */ /* 0x004fe40003fa6270 */
[----:B------:R-:W2:Y:S01]  /*10c00*/  LDL R110, [R1+0x5014] ;  /* 0x00501400016e7983 */ /* 0x000ea20000100800 */
[----:B---3--:R-:W-:-:S03]  /*10c10*/  ISETP.GE.AND P4, PT, R108, RZ, PT ;  /* 0x000000ff6c00720c */ /* 0x008fc60003f86270 */
[----:B------:R-:W3:Y:S01]  /*10c20*/  LDL R108, [R1+0x5018] ;  /* 0x00501800016c7983 */ /* 0x000ee20000100800 */
[----:B----4-:R-:W-:-:S03]  /*10c30*/  ISETP.GE.AND P2, PT, R112, RZ, PT ;  /* 0x000000ff7000720c */ /* 0x010fc60003f46270 */
[----:B------:R-:W4:Y:S01]  /*10c40*/  LDL R112, [R1+0x500c] ;  /* 0x00500c0001707983 */ /* 0x000f220000100800 */
[----:B-----5:R-:W-:-:S03]  /*10c50*/  ISETP.GE.AND P1, PT, R106, RZ, PT ;  /* 0x000000ff6a00720c */ /* 0x020fc60003f26270 */
[----:B------:R-:W5:Y:S01]  /*10c60*/  LDL R106, [R1+0x501c] ;  /* 0x00501c00016a7983 */ /* 0x000f620000100800 */
[----:B------:R-:W-:-:S03]  /*10c70*/  ISETP.GE.AND P3, PT, R111, RZ, PT ;  /* 0x000000ff6f00720c */ /* 0x000fc60003f66270 */
[----:B------:R-:W5:Y:S02]  /*10c80*/  LDL R111, [R1+0x5010] ;  /* 0x00501000016f7983 */ /* 0x000f640000100800 */
[----:B------:R-:W-:Y:S01]  /*10c90*/  @!P2 IMAD.MOV R211, RZ, RZ, -R211 ;  /* 0x000000ffffd3a224 */ /* 0x000fe200078e0ad3 */
[----:B------:R-:W-:Y:S02]  /*10ca0*/  ISETP.GE.AND P2, PT, R114, RZ, PT ;  /* 0x000000ff7200720c */ /* 0x000fe40003f46270 */
[----:B------:R-:W5:Y:S05]  /*10cb0*/  LDL R114, [R1+0x5020] ;  /* 0x0050200001727983 */ /* 0x000f6a0000100800 */
[----:B------:R-:W-:Y:S01]  /*10cc0*/  @!P3 IMAD.MOV R212, RZ, RZ, -R212 ;  /* 0x000000ffffd4b224 */ /* 0x000fe200078e0ad4 */
[----:B------:R-:W-:Y:S01]  /*10cd0*/  ISETP.GE.AND P3, PT, R115, RZ, PT ;  /* 0x000000ff7300720c */ /* 0x000fe20003f66270 */
[----:B------:R-:W-:Y:S01]  /*10ce0*/  @!P5 IMAD.MOV R213, RZ, RZ, -R213 ;  /* 0x000000ffffd5d224 */ /* 0x000fe200078e0ad5 */
[----:B------:R-:W5:Y:S01]  /*10cf0*/  LDL R115, [R1+0x5064] ;  /* 0x0050640001737983 */ /* 0x000f620000100800 */
[----:B------:R-:W-:-:S03]  /*10d00*/  ISETP.GE.AND P5, PT, R113, RZ, PT ;  /* 0x000000ff7100720c */ /* 0x000fc60003fa6270 */
        /* <DEDUP_REMOVED lines=51> */
[----:B------:R-:W-:Y:S02]  /*11040*/  IMAD.MOV.U32 R176, RZ, RZ, R4 ;  /* 0x000000ffffb07224 */ /* 0x000fe400078e0004 */
[----:B------:R-:W5:Y:S01]  /*11050*/  LDL R4, [R1+0x344c] ;  /* 0x00344c0001047983 */ /* 0x000f620000100800 */
[----:B------:R-:W-:Y:S02]  /*11060*/  @!P1 IMAD.MOV R127, RZ, RZ, -R127 ;  /* 0x000000ffff7f9224 */ /* 0x000fe400078e0a7f */
[----:B------:R-:W-:Y:S02]  /*11070*/  @!P4 IMAD.MOV R123, RZ, RZ, -R123 ;  /* 0x000000ffff7bc224 */ /* 0x000fe400078e0a7b */
[----:B------:R-:W-:Y:S01]  /*11080*/  @!P2 IMAD.MOV R126, RZ, RZ, -R126 ;  /* 0x000000ffff7ea224 */ /* 0x000fe200078e0a7e */
[----:B--2---:R-:W-:-:S02]  /*11090*/  ISETP.GE.AND P3, PT, R110, RZ, PT ;  /* 0x000000ff6e00720c */ /* 0x004fc40003f66270 */
        /* <DEDUP_REMOVED lines=10> */
[----:B------:R-:W-:Y:S01]  /*11140*/  ISETP.GE.AND P1, PT, R118, RZ, PT ;  /* 0x000000ff7600720c */ /* 0x000fe20003f26270 */
[----:B------:R-:W-:Y:S02]  /*11150*/  IMAD.MOV.U32 R118, RZ, RZ, R239 ;  /* 0x000000ffff767224 */ /* 0x000fe400078e00ef */
[----:B------:R-:W-:Y:S01]  /*11160*/  @!P5 IMAD.MOV R119, RZ, RZ, -R119 ;  /* 0x000000ffff77d224 */ /* 0x000fe200078e0a77 */
[----:B------:R-:W-:Y:S01]  /*11170*/  ISETP.GE.AND P5, PT, R115, RZ, PT ;  /* 0x000000ff7300720c */ /* 0x000fe20003fa6270 */
[----:B------:R-:W-:Y:S02]  /*11180*/  @!P4 IMAD.MOV R118, RZ, RZ, -R118 ;  /* 0x000000ffff76c224 */ /* 0x000fe400078e0a76 */
[----:B------:R-:W-:Y:S01]  /*11190*/  @!P2 IMAD.MOV R121, RZ, RZ, -R121 ;  /* 0x000000ffff79a224 */ /* 0x000fe200078e0a79 */
[----:B------:R-:W-:-:S02]  /*111a0*/  ISETP.GE.AND P4, PT, R114, RZ, PT ;  /* 0x000000ff7200720c */ /* 0x000fc40003f86270 */
[----:B------:R-:W-:Y:S01]  /*111b0*/  ISETP.GE.AND P2, PT, R117, RZ, PT ;  /* 0x000000ff7500720c */ /* 0x000fe20003f46270 */
[----:B------:R-:W-:Y:S02]  /*111c0*/  IMAD.MOV.U32 R117, RZ, RZ, R240 ;  /* 0x000000ffff757224 */ /* 0x000fe400078e00f0 */
[----:B------:R-:W-:Y:S02]  /*111d0*/  IMAD.MOV.U32 R114, RZ, RZ, R243 ;  /* 0x000000ffff727224 */ /* 0x000fe400078e00f3 */
[----:B------:R-:W-:Y:S01]  /*111e0*/  @!P1 IMAD.MOV R117, RZ, RZ, -R117 ;  /* 0x000000ffff759224 */ /* 0x000fe200078e0a75 */
[----:B------:R-:W-:Y:S01]  /*111f0*/  ISETP.GE.AND P1, PT, R113, RZ, PT ;  /* 0x000000ff7100720c */ /* 0x000fe20003f26270 */
[----:B------:R-:W-:Y:S02]  /*11200*/  IMAD.MOV.U32 R113, RZ, RZ, R244 ;  /* 0x000000ffff717224 */ /* 0x000fe400078e00f4 */
[----:B------:R-:W-:Y:S02]  /*11210*/  @!P5 IMAD.MOV R114, RZ, RZ, -R114 ;  /* 0x000000ffff72d224 */ /* 0x000fe400078e0a72 */
[----:B------:R-:W-:-:S02]  /*11220*/  @!P4 IMAD.MOV R113, RZ, RZ, -R113 ;  /* 0x000000ffff71c224 */ /* 0x000fc400078e0a71 */
[----:B------:R-:W-:Y:S01]  /*11230*/  @!P3 IMAD.MOV R120, RZ, RZ, -R120 ;  /* 0x000000ffff78b224 */ /* 0x000fe200078e0a78 */
[----:B------:R-:W-:Y:S01]  /*11240*/  ISETP.GE.AND P3, PT, R116, RZ, PT ;  /* 0x000000ff7400720c */ /* 0x000fe20003f66270 */
[----:B------:R-:W-:-:S04]  /*11250*/  IMAD.MOV.U32 R116, RZ, RZ, R241 ;  /* 0x000000ffff747224 */ /* 0x000fc800078e00f1 */
[----:B------:R-:W-:Y:S02]  /*11260*/  @!P2 IMAD.MOV R116, RZ, RZ, -R116 ;  /* 0x000000ffff74a224 */ /* 0x000fe400078e0a74 */
[----:B------:R-:W-:-:S06]  /*11270*/  IMAD.MOV.U32 R115, RZ, RZ, R242 ;  /* 0x000000ffff737224 */ /* 0x000fcc00078e00f2 */
[----:B------:R-:W-:Y:S01]  /*11280*/  @!P3 IMAD.MOV R115, RZ, RZ, -R115 ;  /* 0x000000ffff73b224 */ /* 0x000fe200078e0a73 */
[C---:B------:R-:W-:Y:S01]  /*11290*/  SEL R81, R251.reuse, R81, !P0 ;  /* 0x00000051fb517207 */ /* 0x040fe20004000000 */
[----:B------:R-:W-:Y:S01]  /*112a0*/  IMAD.MOV.U32 R182, RZ, RZ, R176 ;  /* 0x000000ffffb67224 */ /* 0x000fe200078e00b0 */
[C---:B------:R-:W-:Y:S02]  /*112b0*/  SEL R84, R251.reuse, R84, !P0 ;  /* 0x00000054fb547207 */ /* 0x040fe40004000000 */
[C---:B------:R-:W-:Y:S02]  /*112c0*/  SEL R87, R251.reuse, R87, !P0 ;  /* 0x00000057fb577207 */ /* 0x040fe40004000000 */
[C---:B------:R-:W-:Y:S02]  /*112d0*/  SEL R88, R251.reuse, R88, !P0 ;  /* 0x00000058fb587207 */ /* 0x040fe40004000000 */
[C---:B------:R-:W-:Y:S02]  /*112e0*/  SEL R89, R251.reuse, R89, !P0 ;  /* 0x00000059fb597207 */ /* 0x040fe40004000000 */
[----:B------:R-:W-:-:S02]  /*112f0*/  SEL R90, R251, R90, !P0 ;  /* 0x0000005afb5a7207 */ /* 0x000fc40004000000 */
[C---:B------:R-:W-:Y:S02]  /*11300*/  SEL R91, R251.reuse, R91, !P0 ;  /* 0x0000005bfb5b7207 */ /* 0x040fe40004000000 */
        /* <DEDUP_REMOVED lines=54> */
[----:B------:R-:W-:Y:S01]  /*11670*/  SEL R113, R251, R113, !P0 ;  /* 0x00000071fb717207 */ /* 0x000fe20004000000 */
[----:B------:R-:W-:Y:S02]  /*11680*/  IMAD.MOV.U32 R176, RZ, RZ, R169 ;  /* 0x000000ffffb07224 */ /* 0x000fe400078e00a9 */
[----:B------:R-:W-:Y:S02]  /*11690*/  IMAD.MOV.U32 R185, RZ, RZ, R170 ;  /* 0x000000ffffb97224 */ /* 0x000fe400078e00aa */
[----:B------:R-:W-:Y:S02]  /*116a0*/  IMAD.MOV.U32 R183, RZ, RZ, R171 ;  /* 0x000000ffffb77224 */ /* 0x000fe400078e00ab */
[----:B------:R-:W-:Y:S01]  /*116b0*/  IMAD.MOV.U32 R184, RZ, RZ, R172 ;  /* 0x000000ffffb87224 */ /* 0x000fe200078e00ac */
[----:B--2---:R-:W-:-:S02]  /*116c0*/  ISETP.GE.AND P5, PT, R110, RZ, PT ;  /* 0x000000ff6e00720c */ /* 0x004fc40003fa6270 */
[----:B---3--:R-:W-:Y:S01]  /*116d0*/  ISETP.GE.AND P4, PT, R108, RZ, PT ;  /* 0x000000ff6c00720c */ /* 0x008fe20003f86270 */
[----:B------:R-:W-:-:S10]  /*116e0*/  IMAD.MOV.U32 R108, RZ, RZ, R248 ;  /* 0x000000ffff6c7224 */ /* 0x000fd400078e00f8 */
[----:B------:R-:W-:Y:S01]  /*116f0*/  @!P5 IMAD.MOV R108, RZ, RZ, -R108 ;  /* 0x000000ffff6cd224 */ /* 0x000fe200078e0a6c */
[----:B------:R-:W-:Y:S01]  /*11700*/  ISETP.GE.AND P5, PT, R4, RZ, PT ;  /* 0x000000ff0400720c */ /* 0x000fe20003fa6270 */
[----:B------:R-:W-:Y:S01]  /*11710*/  @!P4 IMAD.MOV R104, RZ, RZ, -R104 ;  /* 0x000000ffff68c224 */ /* 0x000fe200078e0a68 */
[----:B------:R-:W-:Y:S02]  /*11720*/  ISETP.GE.AND P4, PT, R5, RZ, PT ;  /* 0x000000ff0500720c */ /* 0x000fe40003f86270 */
[----:B------:R-:W2:Y:S01]  /*11730*/  LDC.64 R4, c[0x0][0x3a0] ;  /* 0x0000e800ff047b82 */ /* 0x000ea20000000a00 */
[----:B----4-:R-:W-:Y:S01]  /*11740*/  ISETP.GE.AND P2, PT, R112, RZ, PT ;  /* 0x000000ff7000720c */ /* 0x010fe20003f46270 */
[----:B------:R-:W-:-:S04]  /*11750*/  IMAD.MOV.U32 R112, RZ, RZ, R245 ;  /* 0x000000ffff707224 */ /* 0x000fc800078e00f5 */
[----:B------:R-:W-:Y:S01]  /*11760*/  @!P1 IMAD.MOV R112, RZ, RZ, -R112 ;  /* 0x000000ffff709224 */ /* 0x000fe200078e0a70 */
[----:B-----5:R-:W-:Y:S02]  /*11770*/  ISETP.GE.AND P1, PT, R106, RZ, PT ;  /* 0x000000ff6a00720c */ /* 0x020fe40003f26270 */
[----:B------:R-:W-:Y:S01]  /*11780*/  ISETP.GE.AND P3, PT, R111, RZ, PT ;  /* 0x000000ff6f00720c */ /* 0x000fe20003f66270 */
[----:B------:R-:W-:Y:S02]  /*11790*/  IMAD.MOV.U32 R106, RZ, RZ, R250 ;  /* 0x000000ffff6a7224 */ /* 0x000fe400078e00fa */
[----:B------:R-:W-:Y:S02]  /*117a0*/  IMAD.MOV.U32 R111, RZ, RZ, R246 ;  /* 0x000000ffff6f7224 */ /* 0x000fe400078e00f6 */
[----:B------:R-:W-:Y:S02]  /*117b0*/  IMAD.MOV.U32 R110, RZ, RZ, R247 ;  /* 0x000000ffff6e7224 */ /* 0x000fe400078e00f7 */
[----:B------:R-:W-:Y:S01]  /*117c0*/  @!P2 IMAD.MOV R111, RZ, RZ, -R111 ;  /* 0x000000ffff6fa224 */ /* 0x000fe200078e0a6f */
[----:B------:R-:W-:-:S03]  /*117d0*/  ISETP.GE.AND P2, PT, R167, RZ, PT ;  /* 0x000000ffa700720c */ /* 0x000fc60003f46270 */
[----:B------:R-:W-:Y:S01]  /*117e0*/  @!P1 IMAD.MOV R106, RZ, RZ, -R106 ;  /* 0x000000ffff6a9224 */ /* 0x000fe200078e0a6a */
[----:B------:R-:W-:Y:S01]  /*117f0*/  ISETP.GE.AND P1, PT, R166, RZ, PT ;  /* 0x000000ffa600720c */ /* 0x000fe20003f26270 */
[----:B--2---:R2:W-:Y:S04]  /*11800*/  STL [R1+0x50f8], R5 ;  /* 0x0050f80501007387 */ /* 0x0045e80000100800 */
[----:B------:R-:W3:Y:S01]  /*11810*/  LDL.LU R166, [R1+0x34] ;  /* 0x0000340001a67983 */ /* 0x000ee20000300800 */
[----:B------:R-:W-:-:S03]  /*11820*/  @!P3 IMAD.MOV R110, RZ, RZ, -R110 ;  /* 0x000000ffff6eb224 */ /* 0x000fc600078e0a6e */
[----:B------:R-:W4:Y:S01]  /*11830*/  LDL.LU R167, [R1+0x1c] ;  /* 0x00001c0001a77983 */ /* 0x000f220000300800 */
        /* <DEDUP_REMOVED lines=10> */
[----:B------:R-:W-:Y:S02]  /*118e0*/  SEL R106, R251, R106, !P0 ;  /* 0x0000006afb6a7207 */ /* 0x000fe40004000000 */
[----:B------:R-:W-:-:S02]  /*118f0*/  ISETP.GE.AND P0, PT, R168, RZ, PT ;  /* 0x000000ffa800720c */ /* 0x000fc40003f06270 */
[----:B------:R-:W5:Y:S04]  /*11900*/  LDL.LU R168, [R1+0x18] ;  /* 0x0000180001a87983 */ /* 0x000f680000300800 */
[----:B------:R-:W2:Y:S04]  /*11910*/  LDL.LU R169, [R1+0x14] ;  /* 0x0000140001a97983 */ /* 0x000ea80000300800 */
[----:B------:R-:W2:Y:S04]  /*11920*/  LDL.LU R170, [R1+0x10] ;  /* 0x0000100001aa7983 */ /* 0x000ea80000300800 */
[----:B------:R-:W2:Y:S04]  /*11930*/  LDL.LU R171, [R1+0xc] ;  /* 0x00000c0001ab7983 */ /* 0x000ea80000300800 */
[----:B------:R-:W2:Y:S04]  /*11940*/  LDL.LU R172, [R1+0x8] ;  /* 0x0000080001ac7983 */ /* 0x000ea80000300800 */
[----:B------:R-:W2:Y:S01]  /*11950*/  LDL.LU R173, [R1+0x4] ;  /* 0x0000040001ad7983 */ /* 0x000ea20000300800 */
[----:B------:R-:W-:-:S13]  /*11960*/  ISETP.GE.AND P3, PT, R179, RZ, PT ;  /* 0x000000ffb300720c */ /* 0x000fda0003f66270 */
[----:B---3--:R-:W-:Y:S01]  /*11970*/  @!P3 IMAD.MOV R166, RZ, RZ, -R166 ;  /* 0x000000ffffa6b224 */ /* 0x008fe200078e0aa6 */
[----:B------:R-:W-:Y:S01]  /*11980*/  ISETP.GE.AND P3, PT, R178, RZ, PT ;  /* 0x000000ffb200720c */ /* 0x000fe20003f66270 */
[----:B----4-:R-:W-:Y:S01]  /*11990*/  @!P5 IMAD.MOV R167, RZ, RZ, -R167 ;  /* 0x000000ffffa7d224 */ /* 0x010fe200078e0aa7 */
[----:B------:R-:W-:Y:S01]  /*119a0*/  ISETP.GE.AND P5, PT, R177, RZ, PT ;  /* 0x000000ffb100720c */ /* 0x000fe20003fa6270 */
[----:B-----5:R-:W-:Y:S01]  /*119b0*/  @!P4 IMAD.MOV R168, RZ, RZ, -R168 ;  /* 0x000000ffffa8c224 */ /* 0x020fe200078e0aa8 */
[----:B------:R-:W-:Y:S02]  /*119c0*/  ISETP.NE.AND P4, PT, R164, RZ, PT ;  /* 0x000000ffa400720c */ /* 0x000fe40003f85270 */
[----:B------:R-:W-:-:S04]  /*119d0*/  LOP3.LUT R164, RZ, R164, RZ, 0x33, !PT ;  /* 0x000000a4ffa47212 */ /* 0x000fc800078e33ff */
[----:B------:R-:W-:Y:S01]  /*119e0*/  SEL R179, R164, R167, !P4 ;  /* 0x000000a7a4b37207 */ /* 0x000fe20006000000 */
[----:B--2---:R-:W-:-:S04]  /*119f0*/  @!P2 IMAD.MOV R171, RZ, RZ, -R171 ;  /* 0x000000ffffaba224 */ /* 0x004fc800078e0aab */
[----:B------:R-:W-:Y:S01]  /*11a00*/  @!P5 IMAD.MOV R172, RZ, RZ, -R172 ;  /* 0x000000ffffacd224 */ /* 0x000fe200078e0aac */
[C---:B------:R-:W-:Y:S01]  /*11a10*/  SEL R180, R164.reuse, R166, !P4 ;  /* 0x000000a6a4b47207 */ /* 0x040fe20006000000 */
[----:B------:R-:W-:Y:S01]  /*11a20*/  @!P3 IMAD.MOV R173, RZ, RZ, -R173 ;  /* 0x000000ffffadb224 */ /* 0x000fe200078e0aad */
[C---:B------:R-:W-:Y:S02]  /*11a30*/  SEL R167, R164.reuse, R171, !P4 ;  /* 0x000000aba4a77207 */ /* 0x040fe40006000000 */
[C---:B------:R-:W-:Y:S02]  /*11a40*/  SEL R166, R164.reuse, R172, !P4 ;  /* 0x000000aca4a67207 */ /* 0x040fe40006000000 */
[----:B------:R-:W-:Y:S01]  /*11a50*/  SEL R5, R164, R173, !P4 ;  /* 0x000000ada4057207 */ /* 0x000fe20006000000 */
[----:B------:R-:W-:Y:S04]  /*11a60*/  STL [R1+0x524], R167 ;  /* 0x000524a701007387 */ /* 0x000fe80000100800 */
[----:B------:R2:W-:Y:S04]  /*11a70*/  STL [R1+0x530], R166 ;  /* 0x000530a601007387 */ /* 0x0005e80000100800 */
[----:B------:R-:W-:Y:S04]  /*11a80*/  STL [R1+0x53c], R5 ;  /* 0x00053c0501007387 */ /* 0x000fe80000100800 */
[----:B------:R-:W3:Y:S04]  /*11a90*/  LDL.LU R193, [R1+0xa8] ;  /* 0x0000a80001c17983 */ /* 0x000ee80000300800 */
[----:B------:R-:W4:Y:S04]  /*11aa0*/  LDL.LU R192, [R1+0xe4] ;  /* 0x0000e40001c07983 */ /* 0x000f280000300800 */
[----:B------:R-:W5:Y:S04]  /*11ab0*/  LDL.LU R191, [R1+0xe0] ;  /* 0x0000e00001bf7983 */ /* 0x000f680000300800 */
[----:B------:R-:W5:Y:S04]  /*11ac0*/  LDL.LU R190, [R1+0xdc] ;  /* 0x0000dc0001be7983 */ /* 0x000f680000300800 */
[----:B------:R-:W5:Y:S01]  /*11ad0*/  LDL.LU R187, [R1+0xd8] ;  /* 0x0000d80001bb7983 */ /* 0x000f620000300800 */
[----:B------:R-:W-:-:S03]  /*11ae0*/  @!P0 IMAD.MOV R169, RZ, RZ, -R169 ;  /* 0x000000ffffa98224 */ /* 0x000fc600078e0aa9 */
[----:B------:R-:W5:Y:S04]  /*11af0*/  LDL.LU R229, [R1+0xd4] ;  /* 0x0000d40001e57983 */ /* 0x000f680000300800 */
[----:B------:R-:W5:Y:S01]  /*11b00*/  LDL.LU R228, [R1+0xd0] ;  /* 0x0000d00001e47983 */ /* 0x000f620000300800 */
[----:B------:R-:W-:-:S03]  /*11b10*/  @!P1 IMAD.MOV R170, RZ, RZ, -R170 ;  /* 0x000000ffffaa9224 */ /* 0x000fc600078e0aaa */
[----:B------:R-:W5:Y:S01]  /*11b20*/  LDL.LU R227, [R1+0xcc] ;  /* 0x0000cc0001e37983 */ /* 0x000f620000300800 */
[----:B------:R-:W-:-:S03]  /*11b30*/  IMAD R174, R132, UR34, RZ ;  /* 0x0000002284ae7c24 */ /* 0x000fc6000f8e02ff */
[----:B------:R-:W5:Y:S04]  /*11b40*/  LDL.LU R226, [R1+0xc8] ;  /* 0x0000c80001e27983 */ /* 0x000f680000300800 */
[----:B------:R-:W5:Y:S04]  /*11b50*/  LDL.LU R225, [R1+0xc4] ;  /* 0x0000c40001e17983 */ /* 0x000f680000300800 */
[----:B------:R-:W5:Y:S01]  /*11b60*/  LDL.LU R224, [R1+0xc0] ;  /* 0x0000c00001e07983 */ /* 0x000f620000300800 */
[----:B------:R-:W-:-:S03]  /*11b70*/  IMAD R175, R133, UR35, RZ ;  /* 0x0000002385af7c24 */ /* 0x000fc6000f8e02ff */
[----:B------:R-:W5:Y:S04]  /*11b80*/  LDL.LU R223, [R1+0xbc] ;  /* 0x0000bc0001df7983 */ /* 0x000f680000300800 */
[----:B------:R-:W5:Y:S04]  /*11b90*/  LDL.LU R222, [R1+0xb8] ;  /* 0x0000b80001de7983 */ /* 0x000f680000300800 */
[----:B------:R-:W5:Y:S01]  /*11ba0*/  LDL.LU R221, [R1+0xb4] ;  /* 0x0000b40001dd7983 */ /* 0x000f620000300800 */
[----:B------:R-:W-:Y:S01]  /*11bb0*/  SEL R178, R164, R168, !P4 ;  /* 0x000000a8a4b27207 */ /* 0x000fe20006000000 */
[----:B--2---:R-:W-:Y:S01]  /*11bc0*/  IMAD R166, R124, UR26, RZ ;  /* 0x0000001a7ca67c24 */ /* 0x004fe2000f8e02ff */
[----:B------:R-:W-:-:S02]  /*11bd0*/  SEL R177, R164, R169, !P4 ;  /* 0x000000a9a4b17207 */ /* 0x000fc40006000000 */
[----:B------:R-:W-:Y:S01]  /*11be0*/  SEL R181, R164, R170, !P4 ;  /* 0x000000aaa4b57207 */ /* 0x000fe20006000000 */
[----:B------:R-:W-:Y:S01]  /*11bf0*/  IMAD R167, R125, UR27, RZ ;  /* 0x0000001b7da77c24 */ /* 0x000fe2000f8e02ff */
[----:B---3--:R-:W-:-:S04]  /*11c00*/  LEA R188, P0, R193, R0, 0x2 ;  /* 0x00000000c1bc7211 */ /* 0x008fc800078010ff */
[----:B------:R-:W-:Y:S02]  /*11c10*/  LEA.HI.X.SX32 R189, R193, R252, 0x2, P0 ;  /* 0x000000fcc1bd7211 */ /* 0x000fe400000f16ff */
[CC--:B----4-:R-:W-:Y:S02]  /*11c20*/  LEA R230, P2, R192.reuse, R0.reuse, 0x2 ;  /* 0x00000000c0e67211 */ /* 0x0d0fe400078410ff */
[C---:B-----5:R-:W-:Y:S01]  /*11c30*/  LEA R132, P1, R191.reuse, R0, 0x2 ;  /* 0x00000000bf847211 */ /* 0x060fe200078210ff */
[----:B------:R2:W-:Y:S01]  /*11c40*/  STL.64 [R1+0x470], R188 ;  /* 0x000470bc01007387 */ /* 0x0005e20000100a00 */
[-C--:B------:R-:W-:Y:S02]  /*11c50*/  LEA.HI.X.SX32 R231, R192, R252.reuse, 0x2, P2 ;  /* 0x000000fcc0e77211 */ /* 0x080fe400010f16ff */
[----:B------:R-:W-:Y:S01]  /*11c60*/  LEA.HI.X.SX32 R133, R191, R252, 0x2, P1 ;  /* 0x000000fcbf857211 */ /* 0x000fe200008f16ff */
[----:B------:R-:W3:Y:S04]  /*11c70*/  LDL.LU R220, [R1+0xb0] ;  /* 0x0000b00001dc7983 */ /* 0x000ee80000300800 */
[----:B------:R-:W4:Y:S01]  /*11c80*/  LDL.LU R219, [R1+0xac] ;  /* 0x0000ac0001db7983 */ /* 0x000f220000300800 */
[----:B------:R-:W-:-:S02]  /*11c90*/  LEA R124, P4, R187, R0, 0x2 ;  /* 0x00000000bb7c7211 */ /* 0x000fc400078810ff */
[C---:B--2---:R-:W-:Y:S01]  /*11ca0*/  LEA R188, P0, R190.reuse, R0, 0x2 ;  /* 0x00000000bebc7211 */ /* 0x044fe200078010ff */
[----:B------:R-:W2:Y:S04]  /*11cb0*/  LDL.LU R199, [R1+0xa4] ;  /* 0x0000a40001c77983 */ /* 0x000ea80000300800 */
[----:B------:R-:W5:Y:S01]  /*11cc0*/  LDL.LU R198, [R1+0xa0] ;  /* 0x0000a00001c67983 */ /* 0x000f620000300800 */
[----:B------:R-:W-:-:S03]  /*11cd0*/  LEA.HI.X.SX32 R189, R190, R252, 0x2, P0 ;  /* 0x000000fcbebd7211 */ /* 0x000fc600000f16ff */
[----:B------:R-:W-:Y:S01]  /*11ce0*/  STL.64 [R1+0x50a8], R230 ;  /* 0x0050a8e601007387 */ /* 0x000fe20000100a00 */
[----:B------:R-:W-:-:S03]  /*11cf0*/  LEA.HI.X.SX32 R125, R187, R252, 0x2, P4 ;  /* 0x000000fcbb7d7211 */ /* 0x000fc600020f16ff */
[----:B------:R1:W-:Y:S04]  /*11d00*/  STL.64 [R1+0x468], R132 ;  /* 0x0004688401007387 */ /* 0x0003e80000100a00 */
[----:B------:R-:W5:Y:S04]  /*11d10*/  LDL.LU R197, [R1+0x9c] ;  /* 0x00009c0001c57983 */ /* 0x000f680000300800 */
[----:B------:R-:W5:Y:S04]  /*11d20*/  LDL.LU R196, [R1+0x98] ;  /* 0x0000980001c47983 */ /* 0x000f680000300800 */
[----:B------:R-:W5:Y:S04]  /*11d30*/  LDL.LU R195, [R1+0x94] ;  /* 0x0000940001c37983 */ /* 0x000f680000300800 */
[----:B------:R1:W-:Y:S04]  /*11d40*/  STL.64 [R1+0x460], R188 ;  /* 0x000460bc01007387 */ /* 0x0003e80000100a00 */
[----:B------:R-:W5:Y:S04]  /*11d50*/  LDL.LU R194, [R1+0x90] ;  /* 0x0000900001c27983 */ /* 0x000f680000300800 */
[----:B------:R-:W5:Y:S04]  /*11d60*/  LDL.LU R193, [R1+0x8c] ;  /* 0x00008c0001c17983 */ /* 0x000f680000300800 */
[----:B------:R1:W-:Y:S04]  /*11d70*/  STL.64 [R1+0x458], R124 ;  /* 0x0004587c01007387 */ /* 0x0003e80000100a00 */
[----:B------:R-:W5:Y:S04]  /*11d80*/  LDL.LU R192, [R1+0x88] ;  /* 0x0000880001c07983 */ /* 0x000f680000300800 */
[----:B------:R-:W5:Y:S04]  /*11d90*/  LDL.LU R191, [R1+0x80] ;  /* 0x0000800001bf7983 */ /* 0x000f680000300800 */
[----:B------:R-:W5:Y:S04]  /*11da0*/  LDL.LU R190, [R1+0x78] ;  /* 0x0000780001be7983 */ /* 0x000f680000300800 */
[----:B------:R-:W5:Y:S01]  /*11db0*/  LDL.LU R187, [R1+0x70] ;  /* 0x0000700001bb7983 */ /* 0x000f620000300800 */
[----:B------:R-:W-:Y:S01]  /*11dc0*/  IMAD R172, R130, UR32, RZ ;  /* 0x0000002082ac7c24 */ /* 0x000fe2000f8e02ff */
[-C--:B------:R-:W-:Y:S01]  /*11dd0*/  LEA R130, P3, R229, R0.reuse, 0x2 ;  /* 0x00000000e5827211 */ /* 0x080fe200078610ff */
[----:B------:R-:W-:Y:S01]  /*11de0*/  IMAD R170, R128, UR30, RZ ;  /* 0x0000001e80aa7c24 */ /* 0x000fe2000f8e02ff */
[-C--:B------:R-:W-:Y:S01]  /*11df0*/  LEA R128, P6, R228, R0.reuse, 0x2 ;  /* 0x00000000e4807211 */ /* 0x080fe200078c10ff */
[----:B------:R-:W-:Y:S01]  /*11e00*/  IMAD R168, R126, UR28, RZ ;  /* 0x0000001c7ea87c24 */ /* 0x000fe2000f8e02ff */
[-C--:B------:R-:W-:Y:S01]  /*11e10*/  LEA R126, P5, R227, R0.reuse, 0x2 ;  /* 0x00000000e37e7211 */ /* 0x080fe200078a10ff */
[----:B-1----:R-:W-:Y:S01]  /*11e20*/  IMAD R251, R138, UR40, RZ ;  /* 0x000000288afb7c24 */ /* 0x002fe2000f8e02ff */
[-C--:B------:R-:W-:Y:S01]  /*11e30*/  LEA R138, P2, R226, R0.reuse, 0x2 ;  /* 0x00000000e28a7211 */ /* 0x080fe200078410ff */
[----:B------:R-:W-:Y:S01]  /*11e40*/  IMAD R173, R131, UR33, RZ ;  /* 0x0000002183ad7c24 */ /* 0x000fe2000f8e02ff */
[----:B------:R-:W-:Y:S01]  /*11e50*/  LEA R132, P1, R225, R0, 0x2 ;  /* 0x00000000e1847211 */ /* 0x000fe200078210ff */
[----:B------:R-:W-:Y:S01]  /*11e60*/  IMAD R171, R129, UR31, RZ ;  /* 0x0000001f81ab7c24 */ /* 0x000fe2000f8e02ff */
[----:B------:R-:W-:Y:S01]  /*11e70*/  LEA.HI.X.SX32 R131, R229, R252, 0x2, P3 ;  /* 0x000000fce5837211 */ /* 0x000fe200018f16ff */
[----:B------:R-:W-:Y:S01]  /*11e80*/  VIADD R5, R4, 0xffffffcf ;  /* 0xffffffcf04057836 */ /* 0x000fe20000000000 */
[----:B------:R-:W-:Y:S01]  /*11e90*/  LEA R188, P0, R224, R0, 0x2 ;  /* 0x00000000e0bc7211 */ /* 0x000fe200078010ff */
[----:B------:R-:W-:Y:S01]  /*11ea0*/  IMAD R169, R127, UR29, RZ ;  /* 0x0000001d7fa97c24 */ /* 0x000fe2000f8e02ff */
[----:B------:R-:W-:Y:S01]  /*11eb0*/  LEA.HI.X.SX32 R129, R228, R252, 0x2, P6 ;  /* 0x000000fce4817211 */ /* 0x000fe200030f16ff */
[----:B------:R-:W-:Y:S01]  /*11ec0*/  IMAD R4, R139, UR8, RZ ;  /* 0x000000088b047c24 */ /* 0x000fe2000f8e02ff */
[----:B------:R-:W-:-:S02]  /*11ed0*/  LEA R124, P4, R223, R0, 0x2 ;  /* 0x00000000df7c7211 */ /* 0x000fc400078810ff */
[-C--:B------:R-:W-:Y:S02]  /*11ee0*/  LEA.HI.X.SX32 R127, R227, R252.reuse, 0x2, P5 ;  /* 0x000000fce37f7211 */ /* 0x080fe400028f16ff */
[-C--:B------:R-:W-:Y:S01]  /*11ef0*/  LEA.HI.X.SX32 R139, R226, R252.reuse, 0x2, P2 ;  /* 0x000000fce28b7211 */ /* 0x080fe200010f16ff */
[----:B------:R1:W-:Y:S01]  /*11f00*/  STL.64 [R1+0x450], R130 ;  /* 0x0004508201007387 */ /* 0x0003e20000100a00 */
[-C--:B------:R-:W-:Y:S02]  /*11f10*/  LEA.HI.X.SX32 R133, R225, R252.reuse, 0x2, P1 ;  /* 0x000000fce1857211 */ /* 0x080fe400008f16ff */
[-C--:B------:R-:W-:Y:S01]  /*11f20*/  LEA.HI.X.SX32 R189, R224, R252.reuse, 0x2, P0 ;  /* 0x000000fce0bd7211 */ /* 0x080fe200000f16ff */
[----:B------:R1:W-:Y:S01]  /*11f30*/  STL.64 [R1+0x448], R128 ;  /* 0x0004488001007387 */ /* 0x0003e20000100a00 */
[----:B------:R-:W-:-:S03]  /*11f40*/  LEA.HI.X.SX32 R125, R223, R252, 0x2, P4 ;  /* 0x000000fcdf7d7211 */ /* 0x000fc600020f16ff */
[----:B------:R3:W-:Y:S01]  /*11f50*/  STL.64 [R1+0x440], R126 ;  /* 0x0004407e01007387 */ /* 0x0007e20000100a00 */
[----:B-1----:R-:W-:-:S03]  /*11f60*/  LEA R130, P3, R222, R0, 0x2 ;  /* 0x00000000de827211 */ /* 0x002fc600078610ff */
[----:B------:R4:W-:Y:S01]  /*11f70*/  STL.64 [R1+0x438], R138 ;  /* 0x0004388a01007387 */ /* 0x0009e20000100a00 */
[----:B------:R-:W-:-:S03]  /*11f80*/  LEA R128, P6, R221, R0, 0x2 ;  /* 0x00000000dd807211 */ /* 0x000fc600078c10ff */
[----:B------:R2:W-:Y:S01]  /*11f90*/  STL.64 [R1+0x430], R132 ;  /* 0x0004308401007387 */ /* 0x0005e20000100a00 */
[-C--:B------:R-:W-:Y:S02]  /*11fa0*/  LEA.HI.X.SX32 R131, R222, R252.reuse, 0x2, P3 ;  /* 0x000000fcde837211 */ /* 0x080fe400018f16ff */
[----:B------:R-:W-:Y:S01]  /*11fb0*/  LEA.HI.X.SX32 R129, R221, R252, 0x2, P6 ;  /* 0x000000fcdd817211 */ /* 0x000fe200030f16ff */
[----:B------:R5:W-:Y:S04]  /*11fc0*/  STL.64 [R1+0x428], R188 ;  /* 0x000428bc01007387 */ /* 0x000be80000100a00 */
[----:B------:R1:W-:Y:S04]  /*11fd0*/  STL.64 [R1+0x420], R124 ;  /* 0x0004207c01007387 */ /* 0x0003e80000100a00 */
[----:B------:R1:W-:Y:S04]  /*11fe0*/  STL.64 [R1+0x418], R130 ;  /* 0x0004188201007387 */ /* 0x0003e80000100a00 */
[----:B------:R1:W-:Y:S01]  /*11ff0*/  STL.64 [R1+0x410], R128 ;  /* 0x0004108001007387 */ /* 0x0003e20000100a00 */
[----:B---3--:R-:W-:-:S02]  /*12000*/  LEA R126, P5, R220, R0, 0x2 ;  /* 0x00000000dc7e7211 */ /* 0x008fc400078a10ff */
[----:B----4-:R-:W-:Y:S02]  /*12010*/  LEA R138, P2, R219, R0, 0x2 ;  /* 0x00000000db8a7211 */ /* 0x010fe400078410ff */
[----:B------:R-:W-:Y:S02]  /*12020*/  LEA.HI.X.SX32 R127, R220, R252, 0x2, P5 ;  /* 0x000000fcdc7f7211 */ /* 0x000fe400028f16ff */
[----:B--2---:R-:W-:Y:S02]  /*12030*/  LEA R132, P1, R199, R0, 0x2 ;  /* 0x00000000c7847211 */ /* 0x004fe400078210ff */
[----:B------:R-:W-:Y:S02]  /*12040*/  LEA.HI.X.SX32 R139, R219, R252, 0x2, P2 ;  /* 0x000000fcdb8b7211 */ /* 0x000fe400010f16ff */
[----:B-----5:R-:W-:Y:S02]  /*12050*/  LEA R188, P0, R198, R0, 0x2 ;  /* 0x00000000c6bc7211 */ /* 0x020fe400078010ff */
[----:B------:R-:W-:-:S02]  /*12060*/  LEA.HI.X.SX32 R133, R199, R252, 0x2, P1 ;  /* 0x000000fcc7857211 */ /* 0x000fc400008f16ff */
[----:B------:R-:W-:Y:S01]  /*12070*/  LEA.HI.X.SX32 R189, R198, R252, 0x2, P0 ;  /* 0x000000fcc6bd7211 */ /* 0x000fe200000f16ff */
[----:B------:R2:W-:Y:S01]  /*12080*/  STL.64 [R1+0x408], R126 ;  /* 0x0004087e01007387 */ /* 0x0005e20000100a00 */
[----:B-1----:R-:W-:-:S03]  /*12090*/  LEA R124, P4, R197, R0, 0x2 ;  /* 0x00000000c57c7211 */ /* 0x002fc600078810ff */
[----:B------:R1:W-:Y:S01]  /*120a0*/  STL.64 [R1+0x400], R138 ;  /* 0x0004008a01007387 */ /* 0x0003e20000100a00 */
[C---:B------:R-:W-:Y:S02]  /*120b0*/  LEA R130, P3, R196.reuse, R0, 0x2 ;  /* 0x00000000c4827211 */ /* 0x040fe400078610ff */
[----:B------:R-:W-:Y:S02]  /*120c0*/  LEA.HI.X.SX32 R125, R197, R252, 0x2, P4 ;  /* 0x000000fcc57d7211 */ /* 0x000fe400020f16ff */
[C---:B------:R-:W-:Y:S01]  /*120d0*/  LEA R128, P6, R195.reuse, R0, 0x2 ;  /* 0x00000000c3807211 */ /* 0x040fe200078c10ff */
[----:B------:R3:W-:Y:S01]  /*120e0*/  STL.64 [R1+0x3f8], R132 ;  /* 0x0003f88401007387 */ /* 0x0007e20000100a00 */
[-C--:B------:R-:W-:Y:S02]  /*120f0*/  LEA.HI.X.SX32 R131, R196, R252.reuse, 0x2, P3 ;  /* 0x000000fcc4837211 */ /* 0x080fe400018f16ff */
[----:B------:R-:W-:Y:S01]  /*12100*/  LEA.HI.X.SX32 R129, R195, R252, 0x2, P6 ;  /* 0x000000fcc3817211 */ /* 0x000fe200030f16ff */
[----:B------:R4:W-:Y:S01]  /*12110*/  STL.64 [R1+0x3f0], R188 ;  /* 0x0003f0bc01007387 */ /* 0x0009e20000100a00 */
[----:B--2---:R-:W-:-:S03]  /*12120*/  LEA R126, P5, R194, R0, 0x2 ;  /* 0x00000000c27e7211 */ /* 0x004fc600078a10ff */
[----:B------:R2:W-:Y:S01]  /*12130*/  STL.64 [R1+0x3e8], R124 ;  /* 0x0003e87c01007387 */ /* 0x0005e20000100a00 */
[C---:B-1----:R-:W-:Y:S02]  /*12140*/  LEA R138, P2, R193.reuse, R0, 0x2 ;  /* 0x00000000c18a7211 */ /* 0x042fe400078410ff */
[-C--:B------:R-:W-:Y:S02]  /*12150*/  LEA.HI.X.SX32 R127, R194, R252.reuse, 0x2, P5 ;  /* 0x000000fcc27f7211 */ /* 0x080fe400028f16ff */
[----:B------:R-:W-:Y:S02]  /*12160*/  LEA.HI.X.SX32 R139, R193, R252, 0x2, P2 ;  /* 0x000000fcc18b7211 */ /* 0x000fe400010f16ff */
[CC--:B---3--:R-:W-:Y:S02]  /*12170*/  LEA R132, P1, R192.reuse, R0.reuse, 0x2 ;  /* 0x00000000c0847211 */ /* 0x0c8fe400078210ff */
[----:B----4-:R-:W-:Y:S01]  /*12180*/  LEA R188, P0, R191, R0, 0x2 ;  /* 0x00000000bfbc7211 */ /* 0x010fe200078010ff */
[----:B------:R1:W-:Y:S01]  /*12190*/  STL.64 [R1+0x3e0], R130 ;  /* 0x0003e08201007387 */ /* 0x0003e20000100a00 */
[----:B------:R-:W-:-:S02]  /*121a0*/  LEA.HI.X.SX32 R133, R192, R252, 0x2, P1 ;  /* 0x000000fcc0857211 */ /* 0x000fc400008f16ff */
[C---:B--2---:R-:W-:Y:S01]  /*121b0*/  LEA R124, P4, R190.reuse, R0, 0x2 ;  /* 0x00000000be7c7211 */ /* 0x044fe200078810ff */
[----:B------:R2:W-:Y:S01]  /*121c0*/  STL.64 [R1+0x3d8], R128 ;  /* 0x0003d88001007387 */ /* 0x0005e20000100a00 */
[-C--:B------:R-:W-:Y:S02]  /*121d0*/  LEA.HI.X.SX32 R189, R191, R252.reuse, 0x2, P0 ;  /* 0x000000fcbfbd7211 */ /* 0x080fe400000f16ff */
[----:B------:R-:W-:Y:S01]  /*121e0*/  LEA.HI.X.SX32 R125, R190, R252, 0x2, P4 ;  /* 0x000000fcbe7d7211 */ /* 0x000fe200020f16ff */
[----:B------:R3:W-:Y:S01]  /*121f0*/  STL.64 [R1+0x3d0], R126 ;  /* 0x0003d07e01007387 */ /* 0x0007e20000100a00 */
[----:B-1----:R-:W-:-:S03]  /*12200*/  LEA R130, P3, R187, R0, 0x2 ;  /* 0x00000000bb827211 */ /* 0x002fc600078610ff */
[----:B------:R1:W-:Y:S01]  /*12210*/  STL.64 [R1+0x3c8], R138 ;  /* 0x0003c88a01007387 */ /* 0x0003e20000100a00 */
[----:B--2---:R-:W-:-:S03]  /*12220*/  LEA R128, P6, R6, R0, 0x2 ;  /* 0x0000000006807211 */ /* 0x004fc600078c10ff */
[----:B------:R2:W-:Y:S01]  /*12230*/  STL.64 [R1+0x3c0], R132 ;  /* 0x0003c08401007387 */ /* 0x0005e20000100a00 */
[----:B------:R-:W-:Y:S02]  /*12240*/  LEA.HI.X.SX32 R131, R187, R252, 0x2, P3 ;  /* 0x000000fcbb837211 */ /* 0x000fe400018f16ff */
[----:B---3--:R-:W-:Y:S01]  /*12250*/  LEA R126, P5, R2, R0, 0x2 ;  /* 0x00000000027e7211 */ /* 0x008fe200078a10ff */
[----:B------:R3:W-:Y:S01]  /*12260*/  STL.64 [R1+0x3b8], R188 ;  /* 0x0003b8bc01007387 */ /* 0x0007e20000100a00 */
[----:B------:R-:W-:Y:S02]  /*12270*/  LEA.HI.X.SX32 R129, R6, R252, 0x2, P6 ;  /* 0x000000fc06817211 */ /* 0x000fe400030f16ff */
[----:B-1----:R-:W-:Y:S01]  /*12280*/  LEA R138, P2, R3, R0, 0x2 ;  /* 0x00000000038a7211 */ /* 0x002fe200078410ff */
[----:B------:R1:W-:Y:S01]  /*12290*/  STL.64 [R1+0x3b0], R124 ;  /* 0x0003b07c01007387 */ /* 0x0003e20000100a00 */
[----:B------:R-:W-:Y:S02]  /*122a0*/  LEA.HI.X.SX32 R127, R2, R252, 0x2, P5 ;  /* 0x000000fc027f7211 */ /* 0x000fe400028f16ff */
[----:B--2---:R-:W-:-:S02]  /*122b0*/  LEA R132, P1, R7, R0, 0x2 ;  /* 0x0000000007847211 */ /* 0x004fc400078210ff */
[-C--:B------:R-:W-:Y:S01]  /*122c0*/  LEA.HI.X.SX32 R139, R3, R252.reuse, 0x2, P2 ;  /* 0x000000fc038b7211 */ /* 0x080fe200010f16ff */
[----:B------:R2:W-:Y:S01]  /*122d0*/  STL.64 [R1+0x3a8], R130 ;  /* 0x0003a88201007387 */ /* 0x0005e20000100a00 */
[----:B------:R-:W-:Y:S02]  /*122e0*/  LEA.HI.X.SX32 R133, R7, R252, 0x2, P1 ;  /* 0x000000fc07857211 */ /* 0x000fe400008f16ff */
[-C--:B---3--:R-:W-:Y:S02]  /*122f0*/  LEA R188, P0, R8, R0.reuse, 0x2 ;  /* 0x0000000008bc7211 */ /* 0x088fe400078010ff */
[C---:B-1----:R-:W-:Y:S01]  /*12300*/  LEA R124, P4, R10.reuse, R0, 0x2 ;  /* 0x000000000a7c7211 */ /* 0x042fe200078810ff */
[----:B------:R1:W-:Y:S03]  /*12310*/  STL.64 [R1+0x3a0], R128 ;  /* 0x0003a08001007387 */ /* 0x0003e60000100a00 */
[----:B------:R-:W-:Y:S01]  /*12320*/  LEA.HI.X.SX32 R125, R10, R252, 0x2, P4 ;  /* 0x000000fc0a7d7211 */ /* 0x000fe200020f16ff */
[----:B------:R3:W-:Y:S01]  /*12330*/  STL.64 [R1+0x398], R126 ;  /* 0x0003987e01007387 */ /* 0x0007e20000100a00 */
[----:B--2---:R-:W-:-:S02]  /*12340*/  LEA R130, P3, R12, R0, 0x2 ;  /* 0x000000000c827211 */ /* 0x004fc400078610ff */
[-C--:B------:R-:W-:Y:S01]  /*12350*/  LEA.HI.X.SX32 R189, R8, R252.reuse, 0x2, P0 ;  /* 0x000000fc08bd7211 */ /* 0x080fe200000f16ff */
[----:B------:R2:W-:Y:S01]  /*12360*/  STL.64 [R1+0x390], R138 ;  /* 0x0003908a01007387 */ /* 0x0005e20000100a00 */
[----:B------:R-:W-:Y:S02]  /*12370*/  LEA.HI.X.SX32 R131, R12, R252, 0x2, P3 ;  /* 0x000000fc0c837211 */ /* 0x000fe400018f16ff */
[-C--:B-1----:R-:W-:Y:S01]  /*12380*/  LEA R128, P6, R9, R0.reuse, 0x2 ;  /* 0x0000000009807211 */ /* 0x082fe200078c10ff */
[----:B------:R1:W-:Y:S01]  /*12390*/  STL.64 [R1+0x388], R132 ;  /* 0x0003888401007387 */ /* 0x0003e20000100a00 */
[----:B---3--:R-:W-:-:S03]  /*123a0*/  LEA R126, P5, R11, R0, 0x2 ;  /* 0x000000000b7e7211 */ /* 0x008fc600078a10ff */
[----:B------:R3:W-:Y:S01]  /*123b0*/  STL.64 [R1+0x378], R124 ;  /* 0x0003787c01007387 */ /* 0x0007e20000100a00 */
[-C--:B------:R-:W-:Y:S02]  /*123c0*/  LEA R2, P0, R16, R0.reuse, 0x2 ;  /* 0x0000000010027211 */ /* 0x080fe400078010ff */
[----:B--2---:R-:W-:Y:S02]  /*123d0*/  LEA R138, P2, R13, R0, 0x2 ;  /* 0x000000000d8a7211 */ /* 0x004fe400078410ff */
[----:B------:R-:W-:Y:S02]  /*123e0*/  LEA.HI.X.SX32 R129, R9, R252, 0x2, P6 ;  /* 0x000000fc09817211 */ /* 0x000fe400030f16ff */
[----:B-1----:R-:W-:Y:S02]  /*123f0*/  LEA R132, P1, R14, R0, 0x2 ;  /* 0x000000000e847211 */ /* 0x002fe400078210ff */
[----:B------:R-:W-:Y:S02]  /*12400*/  LEA.HI.X.SX32 R127, R11, R252, 0x2, P5 ;  /* 0x000000fc0b7f7211 */ /* 0x000fe400028f16ff */
[----:B---3--:R-:W-:Y:S01]  /*12410*/  LEA R124, P4, R18, R0, 0x2 ;  /* 0x00000000127c7211 */ /* 0x008fe200078810ff */
[----:B------:R-:W-:Y:S01]  /*12420*/  STL.64 [R1+0x380], R188 ;  /* 0x000380bc01007387 */ /* 0x000fe20000100a00 */
[----:B------:R-:W-:-:S02]  /*12430*/  LEA.HI.X.SX32 R139, R13, R252, 0x2, P2 ;  /* 0x000000fc0d8b7211 */ /* 0x000fc400010f16ff */
[-C--:B------:R-:W-:Y:S01]  /*12440*/  LEA.HI.X.SX32 R133, R14, R252.reuse, 0x2, P1 ;  /* 0x000000fc0e857211 */ /* 0x080fe200008f16ff */
[----:B------:R1:W-:Y:S01]  /*12450*/  STL.64 [R1+0x370], R130 ;  /* 0x0003708201007387 */ /* 0x0003e20000100a00 */
[-C--:B------:R-:W-:Y:S02]  /*12460*/  LEA.HI.X.SX32 R3, R16, R252.reuse, 0x2, P0 ;  /* 0x000000fc10037211 */ /* 0x080fe400000f16ff */
[----:B------:R-:W-:Y:S01]  /*12470*/  LEA.HI.X.SX32 R125, R18, R252, 0x2, P4 ;  /* 0x000000fc127d7211 */ /* 0x000fe200020f16ff */
[----:B------:R2:W-:Y:S01]  /*12480*/  STL.64 [R1+0x368], R128 ;  /* 0x0003688001007387 */ /* 0x0005e20000100a00 */
[----:B------:R-:W-:-:S03]  /*12490*/  LEA R8, P2, R20, R0, 0x2 ;  /* 0x0000000014087211 */ /* 0x000fc600078410ff */
[----:B------:R3:W-:Y:S01]  /*124a0*/  STL.64 [R1+0x360], R126 ;  /* 0x0003607e01007387 */ /* 0x0007e20000100a00 */
[----:B-1----:R-:W-:-:S03]  /*124b0*/  LEA R130, P3, R15, R0, 0x2 ;  /* 0x000000000f827211 */ /* 0x002fc600078610ff */
[----:B------:R-:W-:Y:S01]  /*124c0*/  STL.64 [R1+0x358], R138 ;  /* 0x0003588a01007387 */ /* 0x000fe20000100a00 */
[----:B--2---:R-:W-:-:S03]  /*124d0*/  LEA R128, P6, R17, R0, 0x2 ;  /* 0x0000000011807211 */ /* 0x004fc600078c10ff */
[----:B------:R-:W-:Y:S01]  /*124e0*/  STL.64 [R1+0x350], R132 ;  /* 0x0003508401007387 */ /* 0x000fe20000100a00 */
[-C--:B------:R-:W-:Y:S02]  /*124f0*/  LEA R6, P1, R22, R0.reuse, 0x2 ;  /* 0x0000000016067211 */ /* 0x080fe400078210ff */
[----:B---3--:R-:W-:Y:S01]  /*12500*/  LEA R126, P5, R19, R0, 0x2 ;  /* 0x00000000137e7211 */ /* 0x008fe200078a10ff */
[----:B------:R1:W-:Y:S01]  /*12510*/  STL.64 [R1+0x348], R2 ;  /* 0x0003480201007387 */ /* 0x0003e20000100a00 */
[-C--:B------:R-:W-:Y:S02]  /*12520*/  LEA.HI.X.SX32 R131, R15, R252.reuse, 0x2, P3 ;  /* 0x000000fc0f837211 */ /* 0x080fe400018f16ff */
[-C--:B------:R-:W-:Y:S01]  /*12530*/  LEA.HI.X.SX32 R129, R17, R252.reuse, 0x2, P6 ;  /* 0x000000fc11817211 */ /* 0x080fe200030f16ff */
[----:B------:R2:W-:Y:S01]  /*12540*/  STL.64 [R1+0x340], R124 ;  /* 0x0003407c01007387 */ /* 0x0005e20000100a00 */
[----:B------:R-:W-:Y:S02]  /*12550*/  LEA.HI.X.SX32 R9, R20, R252, 0x2, P2 ;  /* 0x000000fc14097211 */ /* 0x000fe400010f16ff */
[----:B------:R-:W-:-:S02]  /*12560*/  LEA R14, P3, R23, R0, 0x2 ;  /* 0x00000000170e7211 */ /* 0x000fc400078610ff */
[----:B------:R-:W-:Y:S02]  /*12570*/  LEA.HI.X.SX32 R127, R19, R252, 0x2, P5 ;  /* 0x000000fc137f7211 */ /* 0x000fe400028f16ff */
[----:B-1----:R-:W-:Y:S01]  /*12580*/  LEA R2, P0, R24, R0, 0x2 ;  /* 0x0000000018027211 */ /* 0x002fe200078010ff */
[----:B------:R-:W-:Y:S01]  /*12590*/  STL.64 [R1+0x338], R130 ;  /* 0x0003388201007387 */ /* 0x000fe20000100a00 */
[----:B------:R-:W-:Y:S02]  /*125a0*/  LEA.HI.X.SX32 R7, R22, R252, 0x2, P1 ;  /* 0x000000fc16077211 */ /* 0x000fe400008f16ff */
[----:B--2---:R-:W-:Y:S01]  /*125b0*/  LEA R124, P4, R21, R0, 0x2 ;  /* 0x00000000157c7211 */ /* 0x004fe200078810ff */
[----:B------:R-:W-:Y:S01]  /*125c0*/  STL.64 [R1+0x330], R128 ;  /* 0x0003308001007387 */ /* 0x000fe20000100a00 */
[----:B------:R-:W-:Y:S02]  /*125d0*/  LEA.HI.X.SX32 R3, R24, R252, 0x2, P0 ;  /* 0x000000fc18037211 */ /* 0x000fe400000f16ff */
[----:B------:R-:W-:Y:S01]  /*125e0*/  LEA R12, P6, R25, R0, 0x2 ;  /* 0x00000000190c7211 */ /* 0x000fe200078c10ff */
[----:B------:R1:W-:Y:S01]  /*125f0*/  STL.64 [R1+0x320], R8 ;  /* 0x0003200801007387 */ /* 0x0003e20000100a00 */
[----:B------:R-:W-:-:S02]  /*12600*/  LEA.HI.X.SX32 R125, R21, R252, 0x2, P4 ;  /* 0x000000fc157d7211 */ /* 0x000fc400020f16ff */
[C---:B------:R-:W-:Y:S01]  /*12610*/  LEA R10, P5, R26.reuse, R0, 0x2 ;  /* 0x000000001a0a7211 */ /* 0x040fe200078a10ff */
[----:B------:R-:W-:Y:S01]  /*12620*/  STL.64 [R1+0x328], R126 ;  /* 0x0003287e01007387 */ /* 0x000fe20000100a00 */
[-C--:B------:R-:W-:Y:S02]  /*12630*/  LEA.HI.X.SX32 R15, R23, R252.reuse, 0x2, P3 ;  /* 0x000000fc170f7211 */ /* 0x080fe400018f16ff */
[-C--:B------:R-:W-:Y:S01]  /*12640*/  LEA.HI.X.SX32 R13, R25, R252.reuse, 0x2, P6 ;  /* 0x000000fc190d7211 */ /* 0x080fe200030f16ff */
[----:B------:R2:W-:Y:S01]  /*12650*/  STL.64 [R1+0x318], R6 ;  /* 0x0003180601007387 */ /* 0x0005e20000100a00 */
[----:B------:R-:W-:Y:S02]  /*12660*/  LEA.HI.X.SX32 R11, R26, R252, 0x2, P5 ;  /* 0x000000fc1a0b7211 */ /* 0x000fe400028f16ff */
[-C--:B-1----:R-:W-:Y:S01]  /*12670*/  LEA R8, P2, R28, R0.reuse, 0x2 ;  /* 0x000000001c087211 */ /* 0x082fe200078410ff */
[----:B------:R1:W-:Y:S01]  /*12680*/  STL.64 [R1+0x310], R2 ;  /* 0x0003100201007387 */ /* 0x0003e20000100a00 */
[----:B------:R-:W-:-:S02]  /*12690*/  LEA R16, P4, R29, R0, 0x2 ;  /* 0x000000001d107211 */ /* 0x000fc400078810ff */
[----:B------:R-:W-:Y:S01]  /*126a0*/  LEA.HI.X.SX32 R9, R28, R252, 0x2, P2 ;  /* 0x000000fc1c097211 */ /* 0x000fe200010f16ff */
[----:B------:R-:W-:Y:S01]  /*126b0*/  STL.64 [R1+0x308], R124 ;  /* 0x0003087c01007387 */ /* 0x000fe20000100a00 */
[----:B--2---:R-:W-:-:S03]  /*126c0*/  LEA R6, P1, R30, R0, 0x2 ;  /* 0x000000001e067211 */ /* 0x004fc600078210ff */
[----:B------:R2:W-:Y:S01]  /*126d0*/  STL.64 [R1+0x300], R14 ;  /* 0x0003000e01007387 */ /* 0x0005e20000100a00 */
[----:B-1----:R-:W-:-:S03]  /*126e0*/  LEA R2, P0, R27, R0, 0x2 ;  /* 0x000000001b027211 */ /* 0x002fc600078010ff */
[----:B------:R1:W-:Y:S01]  /*126f0*/  STL.64 [R1+0x2f8], R12 ;  /* 0x0002f80c01007387 */ /* 0x0003e20000100a00 */
[-C--:B------:R-:W-:Y:S02]  /*12700*/  LEA.HI.X.SX32 R7, R30, R252.reuse, 0x2, P1 ;  /* 0x000000fc1e077211 */ /* 0x080fe400008f16ff */
[----:B------:R-:W-:Y:S01]  /*12710*/  LEA.HI.X.SX32 R3, R27, R252, 0x2, P0 ;  /* 0x000000fc1b037211 */ /* 0x000fe200000f16ff */
[----:B------:R3:W-:Y:S01]  /*12720*/  STL.64 [R1+0x2f0], R10 ;  /* 0x0002f00a01007387 */ /* 0x0007e20000100a00 */
[----:B--2---:R-:W-:-:S03]  /*12730*/  LEA R14, P3, R31, R0, 0x2 ;  /* 0x000000001f0e7211 */ /* 0x004fc600078610ff */
[----:B------:R2:W-:Y:S01]  /*12740*/  STL.64 [R1+0x2e8], R8 ;  /* 0x0002e80801007387 */ /* 0x0005e20000100a00 */
[-C--:B------:R-:W-:Y:S02]  /*12750*/  LEA.HI.X.SX32 R17, R29, R252.reuse, 0x2, P4 ;  /* 0x000000fc1d117211 */ /* 0x080fe400020f16ff */
[----:B------:R-:W-:Y:S02]  /*12760*/  LEA.HI.X.SX32 R15, R31, R252, 0x2, P3 ;  /* 0x000000fc1f0f7211 */ /* 0x000fe400018f16ff */
[-C--:B-1----:R-:W-:Y:S01]  /*12770*/  LEA R12, P6, R32, R0.reuse, 0x2 ;  /* 0x00000000200c7211 */ /* 0x082fe200078c10ff */
[----:B------:R1:W-:Y:S01]  /*12780*/  STL.64 [R1+0x2e0], R6 ;  /* 0x0002e00601007387 */ /* 0x0003e20000100a00 */
[----:B---3--:R-:W-:-:S03]  /*12790*/  LEA R10, P5, R34, R0, 0x2 ;  /* 0x00000000220a7211 */ /* 0x008fc600078a10ff */
[----:B------:R3:W-:Y:S01]  /*127a0*/  STL.64 [R1+0x2d8], R2 ;  /* 0x0002d80201007387 */ /* 0x0007e20000100a00 */
[----:B--2---:R-:W-:Y:S02]  /*127b0*/  LEA R8, P2, R36, R0, 0x2 ;  /* 0x0000000024087211 */ /* 0x004fe400078410ff */
[-C--:B------:R-:W-:Y:S01]  /*127c0*/  LEA.HI.X.SX32 R13, R32, R252.reuse, 0x2, P6 ;  /* 0x000000fc200d7211 */ /* 0x080fe200030f16ff */
[----:B------:R2:W-:Y:S01]  /*127d0*/  STL.64 [R1+0x2d0], R16 ;  /* 0x0002d01001007387 */ /* 0x0005e20000100a00 */
[----:B------:R-:W-:Y:S02]  /*127e0*/  LEA.HI.X.SX32 R11, R34, R252, 0x2, P5 ;  /* 0x000000fc220b7211 */ /* 0x000fe400028f16ff */
[----:B-1----:R-:W-:Y:S01]  /*127f0*/  LEA R6, P1, R33, R0, 0x2 ;  /* 0x0000000021067211 */ /* 0x002fe200078210ff */
[----:B------:R1:W-:Y:S01]  /*12800*/  STL.64 [R1+0x2c8], R14 ;  /* 0x0002c80e01007387 */ /* 0x0003e20000100a00 */
[----:B------:R-:W-:Y:S02]  /*12810*/  LEA.HI.X.SX32 R9, R36, R252, 0x2, P2 ;  /* 0x000000fc24097211 */ /* 0x000fe400010f16ff */
[----:B---3--:R-:W-:Y:S01]  /*12820*/  LEA R2, P0, R35, R0, 0x2 ;  /* 0x0000000023027211 */ /* 0x008fe200078010ff */
[----:B------:R3:W-:Y:S01]  /*12830*/  STL.64 [R1+0x2c0], R12 ;  /* 0x0002c00c01007387 */ /* 0x0007e20000100a00 */
[----:B------:R-:W-:-:S02]  /*12840*/  LEA.HI.X.SX32 R7, R33, R252, 0x2, P1 ;  /* 0x000000fc21077211 */ /* 0x000fc400008f16ff */
[----:B--2---:R-:W-:Y:S01]  /*12850*/  LEA R16, P4, R37, R0, 0x2 ;  /* 0x0000000025107211 */ /* 0x004fe200078810ff */
[----:B------:R2:W-:Y:S01]  /*12860*/  STL.64 [R1+0x2b8], R10 ;  /* 0x0002b80a01007387 */ /* 0x0005e20000100a00 */
[----:B------:R-:W-:Y:S02]  /*12870*/  LEA.HI.X.SX32 R3, R35, R252, 0x2, P0 ;  /* 0x000000fc23037211 */ /* 0x000fe400000f16ff */
[----:B-1----:R-:W-:Y:S01]  /*12880*/  LEA R14, P3, R38, R0, 0x2 ;  /* 0x00000000260e7211 */ /* 0x002fe200078610ff */
[----:B------:R1:W-:Y:S01]  /*12890*/  STL.64 [R1+0x2b0], R8 ;  /* 0x0002b00801007387 */ /* 0x0003e20000100a00 */
[----:B------:R-:W-:Y:S02]  /*128a0*/  LEA.HI.X.SX32 R17, R37, R252, 0x2, P4 ;  /* 0x000000fc25117211 */ /* 0x000fe400020f16ff */
[----:B---3--:R-:W-:Y:S02]  /*128b0*/  LEA R12, P6, R40, R0, 0x2 ;  /* 0x00000000280c7211 */ /* 0x008fe400078c10ff */
[----:B------:R-:W-:Y:S01]  /*128c0*/  LEA.HI.X.SX32 R15, R38, R252, 0x2, P3 ;  /* 0x000000fc260f7211 */ /* 0x000fe200018f16ff */
[----:B------:R3:W-:Y:S01]  /*128d0*/  STL.64 [R1+0x2a8], R6 ;  /* 0x0002a80601007387 */ /* 0x0007e20000100a00 */
[----:B--2---:R-:W-:-:S03]  /*128e0*/  LEA R10, P5, R42, R0, 0x2 ;  /* 0x000000002a0a7211 */ /* 0x004fc600078a10ff */
[----:B------:R2:W-:Y:S01]  /*128f0*/  STL.64 [R1+0x2a0], R2 ;  /* 0x0002a00201007387 */ /* 0x0005e20000100a00 */
[----:B-1----:R-:W-:Y:S02]  /*12900*/  LEA R8, P2, R39, R0, 0x2 ;  /* 0x0000000027087211 */ /* 0x002fe400078410ff */
[-C--:B------:R-:W-:Y:S01]  /*12910*/  LEA.HI.X.SX32 R13, R40, R252.reuse, 0x2, P6 ;  /* 0x000000fc280d7211 */ /* 0x080fe200030f16ff */
[----:B------:R1:W-:Y:S01]  /*12920*/  STL.64 [R1+0x298], R16 ;  /* 0x0002981001007387 */ /* 0x0003e20000100a00 */
[----:B------:R-:W-:Y:S02]  /*12930*/  LEA.HI.X.SX32 R11, R42, R252, 0x2, P5 ;  /* 0x000000fc2a0b7211 */ /* 0x000fe400028f16ff */
[----:B---3--:R-:W-:Y:S01]  /*12940*/  LEA R6, P1, R41, R0, 0x2 ;  /* 0x0000000029067211 */ /* 0x008fe200078210ff */
[----:B------:R3:W-:Y:S01]  /*12950*/  STL.64 [R1+0x290], R14 ;  /* 0x0002900e01007387 */ /* 0x0007e20000100a00 */
[----:B------:R-:W-:Y:S02]  /*12960*/  LEA.HI.X.SX32 R9, R39, R252, 0x2, P2 ;  /* 0x000000fc27097211 */ /* 0x000fe400010f16ff */
[----:B--2---:R-:W-:Y:S01]  /*12970*/  LEA R2, P0, R43, R0, 0x2 ;  /* 0x000000002b027211 */ /* 0x004fe200078010ff */
[----:B------:R2:W-:Y:S01]  /*12980*/  STL.64 [R1+0x288], R12 ;  /* 0x0002880c01007387 */ /* 0x0005e20000100a00 */
[----:B------:R-:W-:-:S02]  /*12990*/  LEA.HI.X.SX32 R7, R41, R252, 0x2, P1 ;  /* 0x000000fc29077211 */ /* 0x000fc400008f16ff */
[----:B-1----:R-:W-:Y:S01]  /*129a0*/  LEA R16, P4, R44, R0, 0x2 ;  /* 0x000000002c107211 */ /* 0x002fe200078810ff */
[----:B------:R1:W-:Y:S01]  /*129b0*/  STL.64 [R1+0x280], R10 ;  /* 0x0002800a01007387 */ /* 0x0003e20000100a00 */
[----:B------:R-:W-:Y:S02]  /*129c0*/  LEA.HI.X.SX32 R3, R43, R252, 0x2, P0 ;  /* 0x000000fc2b037211 */ /* 0x000fe400000f16ff */
[----:B---3--:R-:W-:Y:S01]  /*129d0*/  LEA R14, P3, R46, R0, 0x2 ;  /* 0x000000002e0e7211 */ /* 0x008fe200078610ff */
[----:B------:R3:W-:Y:S01]  /*129e0*/  STL.64 [R1+0x278], R8 ;  /* 0x0002780801007387 */ /* 0x0007e20000100a00 */
[----:B------:R-:W-:Y:S02]  /*129f0*/  LEA.HI.X.SX32 R17, R44, R252, 0x2, P4 ;  /* 0x000000fc2c117211 */ /* 0x000fe400020f16ff */
[----:B--2---:R-:W-:Y:S02]  /*12a00*/  LEA R12, P6, R48, R0, 0x2 ;  /* 0x00000000300c7211 */ /* 0x004fe400078c10ff */
[----:B------:R-:W-:Y:S01]  /*12a10*/  LEA.HI.X.SX32 R15, R46, R252, 0x2, P3 ;  /* 0x000000fc2e0f7211 */ /* 0x000fe200018f16ff */
[----:B------:R2:W-:Y:S01]  /*12a20*/  STL.64 [R1+0x270], R6 ;  /* 0x0002700601007387 */ /* 0x0005e20000100a00 */
[----:B-1----:R-:W-:-:S03]  /*12a30*/  LEA R10, P5, R45, R0, 0x2 ;  /* 0x000000002d0a7211 */ /* 0x002fc600078a10ff */
[----:B------:R1:W-:Y:S01]  /*12a40*/  STL.64 [R1+0x268], R2 ;  /* 0x0002680201007387 */ /* 0x0003e20000100a00 */
[----:B---3--:R-:W-:Y:S02]  /*12a50*/  LEA R8, P2, R47, R0, 0x2 ;  /* 0x000000002f087211 */ /* 0x008fe400078410ff */
[-C--:B------:R-:W-:Y:S01]  /*12a60*/  LEA.HI.X.SX32 R13, R48, R252.reuse, 0x2, P6 ;  /* 0x000000fc300d7211 */ /* 0x080fe200030f16ff */
[----:B------:R3:W-:Y:S01]  /*12a70*/  STL.64 [R1+0x260], R16 ;  /* 0x0002601001007387 */ /* 0x0007e20000100a00 */
[----:B------:R-:W-:Y:S02]  /*12a80*/  LEA.HI.X.SX32 R11, R45, R252, 0x2, P5 ;  /* 0x000000fc2d0b7211 */ /* 0x000fe400028f16ff */
[----:B--2---:R-:W-:Y:S01]  /*12a90*/  LEA R6, P1, R49, R0, 0x2 ;  /* 0x0000000031067211 */ /* 0x004fe200078210ff */
[----:B------:R2:W-:Y:S01]  /*12aa0*/  STL.64 [R1+0x258], R14 ;  /* 0x0002580e01007387 */ /* 0x0005e20000100a00 */
[----:B------:R-:W-:Y:S02]  /*12ab0*/  LEA.HI.X.SX32 R9, R47, R252, 0x2, P2 ;  /* 0x000000fc2f097211 */ /* 0x000fe400010f16ff */
[----:B-1----:R-:W-:Y:S01]  /*12ac0*/  LEA R2, P0, R50, R0, 0x2 ;  /* 0x0000000032027211 */ /* 0x002fe200078010ff */
[----:B------:R1:W-:Y:S01]  /*12ad0*/  STL.64 [R1+0x250], R12 ;  /* 0x0002500c01007387 */ /* 0x0003e20000100a00 */
[----:B------:R-:W-:-:S02]  /*12ae0*/  LEA.HI.X.SX32 R7, R49, R252, 0x2, P1 ;  /* 0x000000fc31077211 */ /* 0x000fc400008f16ff */
[----:B---3--:R-:W-:Y:S01]  /*12af0*/  LEA R16, P4, R52, R0, 0x2 ;  /* 0x0000000034107211 */ /* 0x008fe200078810ff */
[----:B------:R3:W-:Y:S01]  /*12b00*/  STL.64 [R1+0x248], R10 ;  /* 0x0002480a01007387 */ /* 0x0007e20000100a00 */
[----:B------:R-:W-:Y:S02]  /*12b10*/  LEA.HI.X.SX32 R3, R50, R252, 0x2, P0 ;  /* 0x000000fc32037211 */ /* 0x000fe400000f16ff */
[----:B--2---:R-:W-:Y:S01]  /*12b20*/  LEA R14, P3, R54, R0, 0x2 ;  /* 0x00000000360e7211 */ /* 0x004fe200078610ff */
[----:B------:R2:W-:Y:S01]  /*12b30*/  STL.64 [R1+0x240], R8 ;  /* 0x0002400801007387 */ /* 0x0005e20000100a00 */
[----:B------:R-:W-:Y:S02]  /*12b40*/  LEA.HI.X.SX32 R17, R52, R252, 0x2, P4 ;  /* 0x000000fc34117211 */ /* 0x000fe400020f16ff */
[----:B-1----:R-:W-:Y:S02]  /*12b50*/  LEA R12, P6, R51, R0, 0x2 ;  /* 0x00000000330c7211 */ /* 0x002fe400078c10ff */
[----:B------:R-:W-:Y:S01]  /*12b60*/  LEA.HI.X.SX32 R15, R54, R252, 0x2, P3 ;  /* 0x000000fc360f7211 */ /* 0x000fe200018f16ff */
        /* <DEDUP_REMOVED lines=39> */
[-C--:B------:R-:W-:Y:S02]  /*12de0*/  LEA.HI.X.SX32 R17, R63, R252.reuse, 0x2, P4 ;  /* 0x000000fc3f117211 */ /* 0x080fe400020f16ff */
[----:B------:R-:W-:Y:S01]  /*12df0*/  LEA.HI.X.SX32 R15, R65, R252, 0x2, P3 ;  /* 0x000000fc410f7211 */ /* 0x000fe200018f16ff */
[----:B------:R-:W4:Y:S04]  /*12e00*/  LDL.LU R189, [R1] ;  /* 0x0000000001bd7983 */ /* 0x000f280000300800 */
[----:B------:R5:W-:Y:S04]  /*12e10*/  STL.64 [R1+0x1c8], R6 ;  /* 0x0001c80601007387 */ /* 0x000be80000100a00 */
[----:B------:R1:W-:Y:S04]  /*12e20*/  STL.64 [R1+0x1c0], R2 ;  /* 0x0001c00201007387 */ /* 0x0003e80000100a00 */
[----:B------:R3:W-:Y:S04]  /*12e30*/  STL.64 [R1+0x1b8], R16 ;  /* 0x0001b81001007387 */ /* 0x0007e80000100a00 */
[----:B------:R5:W-:Y:S04]  /*12e40*/  STL.64 [R1+0x1b0], R14 ;  /* 0x0001b00e01007387 */ /* 0x000be80000100a00 */
[----:B------:R-:W4:Y:S01]  /*12e50*/  LDL.LU R188, [R1+0x24] ;  /* 0x0000240001bc7983 */ /* 0x000f220000300800 */
[----:B--2---:R-:W-:-:S02]  /*12e60*/  LEA R12, P6, R67, R0, 0x2 ;  /* 0x00000000430c7211 */ /* 0x004fc400078c10ff */
[----:B-1----:R-:W-:Y:S02]  /*12e70*/  LEA R10, P5, R68, R0, 0x2 ;  /* 0x00000000440a7211 */ /* 0x002fe400078a10ff */
[----:B------:R-:W-:Y:S02]  /*12e80*/  LEA.HI.X.SX32 R13, R67, R252, 0x2, P6 ;  /* 0x000000fc430d7211 */ /* 0x000fe400030f16ff */
[----:B---3--:R-:W-:Y:S02]  /*12e90*/  LEA R8, P2, R70, R0, 0x2 ;  /* 0x0000000046087211 */ /* 0x008fe400078410ff */
[----:B------:R-:W-:Y:S01]  /*12ea0*/  LEA.HI.X.SX32 R11, R68, R252, 0x2, P5 ;  /* 0x000000fc440b7211 */ /* 0x000fe200028f16ff */
[----:B------:R1:W-:Y:S01]  /*12eb0*/  STL.64 [R1+0x1a8], R12 ;  /* 0x0001a80c01007387 */ /* 0x0003e20000100a00 */
[----:B-----5:R-:W-:Y:S02]  /*12ec0*/  LEA R6, P1, R72, R0, 0x2 ;  /* 0x0000000048067211 */ /* 0x020fe400078210ff */
[----:B------:R-:W-:Y:S01]  /*12ed0*/  LEA.HI.X.SX32 R9, R70, R252, 0x2, P2 ;  /* 0x000000fc46097211 */ /* 0x000fe200010f16ff */
[----:B------:R2:W-:Y:S01]  /*12ee0*/  STL.64 [R1+0x1a0], R10 ;  /* 0x0001a00a01007387 */ /* 0x0005e20000100a00 */
[----:B------:R-:W-:-:S02]  /*12ef0*/  LEA R2, P0, R69, R0, 0x2 ;  /* 0x0000000045027211 */ /* 0x000fc400078010ff */
[----:B------:R-:W-:Y:S01]  /*12f00*/  LEA R16, P4, R71, R0, 0x2 ;  /* 0x0000000047107211 */ /* 0x000fe200078810ff */
[----:B------:R-:W3:Y:S01]  /*12f10*/  LDL.LU R221, [R1+0x20] ;  /* 0x0000200001dd7983 */ /* 0x000ee20000300800 */
[----:B------:R-:W-:Y:S02]  /*12f20*/  LEA.HI.X.SX32 R7, R72, R252, 0x2, P1 ;  /* 0x000000fc48077211 */ /* 0x000fe400008f16ff */
[----:B------:R-:W-:Y:S01]  /*12f30*/  LEA R14, P3, R73, R0, 0x2 ;  /* 0x00000000490e7211 */ /* 0x000fe200078610ff */
[----:B------:R-:W5:Y:S01]  /*12f40*/  LDL.LU R220, [R1+0x28] ;  /* 0x0000280001dc7983 */ /* 0x000f620000300800 */
[----:B------:R-:W-:Y:S02]  /*12f50*/  LEA.HI.X.SX32 R3, R69, R252, 0x2, P0 ;  /* 0x000000fc45037211 */ /* 0x000fe400000f16ff */
[-C--:B-1----:R-:W-:Y:S01]  /*12f60*/  LEA R12, P6, R74, R0.reuse, 0x2 ;  /* 0x000000004a0c7211 */ /* 0x082fe200078c10ff */
[----:B------:R1:W-:Y:S01]  /*12f70*/  STL.64 [R1+0x198], R8 ;  /* 0x0001980801007387 */ /* 0x0003e20000100a00 */
[----:B--2---:R-:W-:-:S02]  /*12f80*/  LEA R10, P5, R76, R0, 0x2 ;  /* 0x000000004c0a7211 */ /* 0x004fc400078a10ff */
[-C--:B------:R-:W-:Y:S01]  /*12f90*/  LEA.HI.X.SX32 R17, R71, R252.reuse, 0x2, P4 ;  /* 0x000000fc47117211 */ /* 0x080fe200020f16ff */
[----:B------:R-:W2:Y:S01]  /*12fa0*/  LDL.LU R219, [R1+0x2c] ;  /* 0x00002c0001db7983 */ /* 0x000ea20000300800 */
[----:B------:R-:W-:-:S03]  /*12fb0*/  LEA.HI.X.SX32 R15, R73, R252, 0x2, P3 ;  /* 0x000000fc490f7211 */ /* 0x000fc600018f16ff */
[----:B------:R-:W2:Y:S01]  /*12fc0*/  LDL.LU R199, [R1+0x38] ;  /* 0x0000380001c77983 */ /* 0x000ea20000300800 */
[----:B------:R-:W-:-:S03]  /*12fd0*/  LEA.HI.X.SX32 R13, R74, R252, 0x2, P6 ;  /* 0x000000fc4a0d7211 */ /* 0x000fc600030f16ff */
[----:B------:R1:W-:Y:S02]  /*12fe0*/  STL.64 [R1+0x190], R6 ;  /* 0x0001900601007387 */ /* 0x0003e40000100a00 */
[----:B-1----:R-:W-:Y:S02]  /*12ff0*/  LEA R8, P2, R79, R0, 0x2 ;  /* 0x000000004f087211 */ /* 0x002fe400078410ff */
[----:B------:R-:W2:Y:S01]  /*13000*/  LDL.LU R198, [R1+0x40] ;  /* 0x0000400001c67983 */ /* 0x000ea20000300800 */
[----:B------:R-:W-:-:S03]  /*13010*/  LEA.HI.X.SX32 R11, R76, R252, 0x2, P5 ;  /* 0x000000fc4c0b7211 */ /* 0x000fc600028f16ff */
[----:B------:R1:W-:Y:S01]  /*13020*/  STL.64 [R1+0x188], R2 ;  /* 0x0001880201007387 */ /* 0x0003e20000100a00 */
[----:B------:R-:W-:-:S03]  /*13030*/  LEA.HI.X.SX32 R9, R79, R252, 0x2, P2 ;  /* 0x000000fc4f097211 */ /* 0x000fc600010f16ff */
[----:B------:R-:W2:Y:S04]  /*13040*/  LDL.LU R197, [R1+0x30] ;  /* 0x0000300001c57983 */ /* 0x000ea80000300800 */
[----:B------:R1:W-:Y:S01]  /*13050*/  STL.64 [R1+0x180], R16 ;  /* 0x0001801001007387 */ /* 0x0003e20000100a00 */
[----:B------:R-:W-:-:S03]  /*13060*/  LEA R6, P1, R75, R0, 0x2 ;  /* 0x000000004b067211 */ /* 0x000fc600078210ff */
[----:B------:R-:W2:Y:S01]  /*13070*/  LDL.LU R196, [R1+0x3c] ;  /* 0x00003c0001c47983 */ /* 0x000ea20000300800 */
[----:B------:R-:W-:-:S03]  /*13080*/  IMAD.MOV.U32 R186, RZ, RZ, R176 ;  /* 0x000000ffffba7224 */ /* 0x000fc600078e00b0 */
[----:B------:R1:W-:Y:S04]  /*13090*/  STL.64 [R1+0x178], R14 ;  /* 0x0001780e01007387 */ /* 0x0003e80000100a00 */
[----:B------:R4:W-:Y:S04]  /*130a0*/  STL.64 [R1+0x170], R12 ;  /* 0x0001700c01007387 */ /* 0x0009e80000100a00 */
[----:B------:R4:W-:Y:S01]  /*130b0*/  STL.64 [R1+0x168], R10 ;  /* 0x0001680a01007387 */ /* 0x0009e20000100a00 */
[----:B------:R-:W-:-:S03]  /*130c0*/  LEA.HI.X.SX32 R7, R75, R252, 0x2, P1 ;  /* 0x000000fc4b077211 */ /* 0x000fc600008f16ff */
[----:B------:R-:W2:Y:S01]  /*130d0*/  LDL.LU R195, [R1+0x44] ;  /* 0x0000440001c37983 */ /* 0x000ea20000300800 */
[----:B-1----:R-:W-:-:S03]  /*130e0*/  LEA R2, P0, R78, R0, 0x2 ;  /* 0x000000004e027211 */ /* 0x002fc600078010ff */
[----:B------:R-:W2:Y:S01]  /*130f0*/  LDL.LU R194, [R1+0x48] ;  /* 0x0000480001c27983 */ /* 0x000ea20000300800 */
[----:B------:R-:W-:-:S03]  /*13100*/  IMAD.MOV.U32 R187, RZ, RZ, R186 ;  /* 0x000000ffffbb7224 */ /* 0x000fc600078e00ba */
[----:B------:R1:W-:Y:S01]  /*13110*/  STL.64 [R1+0x160], R8 ;  /* 0x0001600801007387 */ /* 0x0003e20000100a00 */
[----:B------:R-:W-:-:S03]  /*13120*/  IMAD.MOV.U32 R186, RZ, RZ, R183 ;  /* 0x000000ffffba7224 */ /* 0x000fc600078e00b7 */
[----:B------:R-:W2:Y:S01]  /*13130*/  LDL.LU R193, [R1+0x50] ;  /* 0x0000500001c17983 */ /* 0x000ea20000300800 */
[-C--:B------:R-:W-:Y:S02]  /*13140*/  LEA R16, P4, R80, R0.reuse, 0x2 ;  /* 0x0000000050107211 */ /* 0x080fe400078810ff */
[----:B------:R-:W-:Y:S01]  /*13150*/  LEA R14, P3, R82, R0, 0x2 ;  /* 0x00000000520e7211 */ /* 0x000fe200078610ff */
[----:B------:R-:W2:Y:S01]  /*13160*/  LDL.LU R183, [R1+0x58] ;  /* 0x0000580001b77983 */ /* 0x000ea20000300800 */
[----:B------:R-:W-:-:S03]  /*13170*/  LEA.HI.X.SX32 R3, R78, R252, 0x2, P0 ;  /* 0x000000fc4e037211 */ /* 0x000fc600000f16ff */
[----:B------:R3:W-:Y:S01]  /*13180*/  STL.64 [R1+0x158], R6 ;  /* 0x0001580601007387 */ /* 0x0007e20000100a00 */
[----:B------:R-:W-:-:S03]  /*13190*/  LEA.HI.X.SX32 R17, R80, R252, 0x2, P4 ;  /* 0x000000fc50117211 */ /* 0x000fc600020f16ff */
[----:B------:R-:W2:Y:S01]  /*131a0*/  LDL.LU R192, [R1+0x4c] ;  /* 0x00004c0001c07983 */ /* 0x000ea20000300800 */
[----:B------:R-:W-:-:S03]  /*131b0*/  LEA.HI.X.SX32 R15, R82, R252, 0x2, P3 ;  /* 0x000000fc520f7211 */ /* 0x000fc600018f16ff */
[----:B------:R-:W2:Y:S04]  /*131c0*/  LDL.LU R191, [R1+0x54] ;  /* 0x0000540001bf7983 */ /* 0x000ea80000300800 */
[----:B------:R5:W-:Y:S04]  /*131d0*/  STL.64 [R1+0x150], R2 ;  /* 0x0001500201007387 */ /* 0x000be80000100a00 */
[----:B------:R-:W2:Y:S04]  /*131e0*/  LDL.LU R190, [R1+0x5c] ;  /* 0x00005c0001be7983 */ /* 0x000ea80000300800 */
[----:B------:R2:W-:Y:S04]  /*131f0*/  STL.64 [R1+0x148], R16 ;  /* 0x0001481001007387 */ /* 0x0005e80000100a00 */
[----:B------:R1:W-:Y:S01]  /*13200*/  STL.64 [R1+0x140], R14 ;  /* 0x0001400e01007387 */ /* 0x0003e20000100a00 */
[----:B----4-:R-:W-:-:S04]  /*13210*/  LEA R12, P6, R189, R0, 0x2 ;  /* 0x00000000bd0c7211 */ /* 0x010fc800078c10ff */
[----:B------:R-:W-:Y:S02]  /*13220*/  LEA.HI.X.SX32 R13, R189, R252, 0x2, P6 ;  /* 0x000000fcbd0d7211 */ /* 0x000fe400030f16ff */
[----:B------:R-:W4:Y:S04]  /*13230*/  LDL.LU R189, [R1+0x60] ;  /* 0x0000600001bd7983 */ /* 0x000f280000300800 */
[----:B------:R1:W-:Y:S01]  /*13240*/  STL.64 [R1+0x138], R12 ;  /* 0x0001380c01007387 */ /* 0x0003e20000100a00 */
[----:B------:R-:W-:-:S04]  /*13250*/  LEA R10, P5, R188, R0, 0x2 ;  /* 0x00000000bc0a7211 */ /* 0x000fc800078a10ff */
[----:B------:R-:W-:Y:S02]  /*13260*/  LEA.HI.X.SX32 R11, R188, R252, 0x2, P5 ;  /* 0x000000fcbc0b7211 */ /* 0x000fe400028f16ff */
[----:B------:R-:W4:Y:S01]  /*13270*/  LDL.LU R188, [R1+0x68] ;  /* 0x0000680001bc7983 */ /* 0x000f220000300800 */
[----:B-1----:R-:W-:-:S04]  /*13280*/  LEA R8, P2, R85, R0, 0x2 ;  /* 0x0000000055087211 */ /* 0x002fc800078410ff */
[----:B------:R-:W-:Y:S02]  /*13290*/  LEA.HI.X.SX32 R9, R85, R252, 0x2, P2 ;  /* 0x000000fc55097211 */ /* 0x000fe400010f16ff */
[CC--:B---3--:R-:W-:Y:S02]  /*132a0*/  LEA R6, P1, R221.reuse, R0.reuse, 0x2 ;  /* 0x00000000dd067211 */ /* 0x0c8fe400078210ff */
[C---:B-----5:R-:W-:Y:S02]  /*132b0*/  LEA R2, P0, R220.reuse, R0, 0x2 ;  /* 0x00000000dc027211 */ /* 0x060fe400078010ff */
[-C--:B------:R-:W-:Y:S01]  /*132c0*/  LEA.HI.X.SX32 R7, R221, R252.reuse, 0x2, P1 ;  /* 0x000000fcdd077211 */ /* 0x080fe200008f16ff */
[----:B------:R1:W-:Y:S01]  /*132d0*/  STL.64 [R1+0x130], R10 ;  /* 0x0001300a01007387 */ /* 0x0003e20000100a00 */
[----:B------:R-:W-:Y:S02]  /*132e0*/  LEA.HI.X.SX32 R3, R220, R252, 0x2, P0 ;  /* 0x000000fcdc037211 */ /* 0x000fe400000f16ff */
[-C--:B--2---:R-:W-:Y:S01]  /*132f0*/  LEA R16, P4, R219, R0.reuse, 0x2 ;  /* 0x00000000db107211 */ /* 0x084fe200078810ff */
[----:B------:R2:W-:Y:S01]  /*13300*/  STL.64 [R1+0x128], R8 ;  /* 0x0001280801007387 */ /* 0x0005e20000100a00 */
[----:B------:R-:W-:-:S03]  /*13310*/  LEA R14, P3, R199, R0, 0x2 ;  /* 0x00000000c70e7211 */ /* 0x000fc600078610ff */
[----:B------:R3:W-:Y:S01]  /*13320*/  STL.64 [R1+0x120], R6 ;  /* 0x0001200601007387 */ /* 0x0007e20000100a00 */
[-C--:B------:R-:W-:Y:S02]  /*13330*/  LEA.HI.X.SX32 R17, R219, R252.reuse, 0x2, P4 ;  /* 0x000000fcdb117211 */ /* 0x080fe400020f16ff */
[----:B------:R-:W-:Y:S01]  /*13340*/  LEA.HI.X.SX32 R15, R199, R252, 0x2, P3 ;  /* 0x000000fcc70f7211 */ /* 0x000fe200018f16ff */
[----:B------:R-:W5:Y:S01]  /*13350*/  LDL.LU R224, [R1+0x74] ;  /* 0x0000740001e07983 */ /* 0x000f620000300800 */
[----:B------:R-:W-:-:S03]  /*13360*/  LEA R12, P6, R198, R0, 0x2 ;  /* 0x00000000c60c7211 */ /* 0x000fc600078c10ff */
[----:B------:R-:W5:Y:S01]  /*13370*/  LDL.LU R223, [R1+0x64] ;  /* 0x0000640001df7983 */ /* 0x000f620000300800 */
[----:B------:R-:W-:-:S03]  /*13380*/  LEA.HI.X.SX32 R13, R198, R252, 0x2, P6 ;  /* 0x000000fcc60d7211 */ /* 0x000fc600030f16ff */
[----:B------:R2:W-:Y:S01]  /*13390*/  STL.64 [R1+0x118], R2 ;  /* 0x0001180201007387 */ /* 0x0005e20000100a00 */
[----:B-1----:R-:W-:-:S03]  /*133a0*/  LEA R10, P5, R197, R0, 0x2 ;  /* 0x00000000c50a7211 */ /* 0x002fc600078a10ff */
[----:B------:R-:W5:Y:S01]  /*133b0*/  LDL.LU R222, [R1+0x6c] ;  /* 0x00006c0001de7983 */ /* 0x000f620000300800 */
[----:B------:R-:W-:-:S03]  /*133c0*/  LEA.HI.X.SX32 R11, R197, R252, 0x2, P5 ;  /* 0x000000fcc50b7211 */ /* 0x000fc600028f16ff */
[----:B------:R1:W-:Y:S01]  /*133d0*/  STL.64 [R1+0x110], R16 ;  /* 0x0001101001007387 */ /* 0x0003e20000100a00 */
[----:B--2---:R-:W-:-:S03]  /*133e0*/  LEA R8, P2, R196, R0, 0x2 ;  /* 0x00000000c4087211 */ /* 0x004fc600078410ff */
[----:B------:R-:W2:Y:S01]  /*133f0*/  LDL.LU R221, [R1+0x7c] ;  /* 0x00007c0001dd7983 */ /* 0x000ea20000300800 */
[----:B------:R-:W-:-:S03]  /*13400*/  LEA.HI.X.SX32 R9, R196, R252, 0x2, P2 ;  /* 0x000000fcc4097211 */ /* 0x000fc600010f16ff */
[----:B------:R1:W-:Y:S04]  /*13410*/  STL.64 [R1+0x108], R14 ;  /* 0x0001080e01007387 */ /* 0x0003e80000100a00 */
[----:B------:R-:W2:Y:S04]  /*13420*/  LDL.LU R220, [R1+0x84] ;  /* 0x0000840001dc7983 */ /* 0x000ea80000300800 */
[----:B------:R1:W-:Y:S01]  /*13430*/  STL.64 [R1+0x100], R12 ;  /* 0x0001000c01007387 */ /* 0x0003e20000100a00 */
[----:B---3--:R-:W-:-:S03]  /*13440*/  LEA R6, P1, R195, R0, 0x2 ;  /* 0x00000000c3067211 */ /* 0x008fc600078210ff */
[----:B------:R-:W3:Y:S01]  /*13450*/  LDL.LU R219, [R1+0x4fc] ;  /* 0x0004fc0001db7983 */ /* 0x000ee20000300800 */
[----:B------:R-:W-:-:S03]  /*13460*/  LEA R2, P0, R194, R0, 0x2 ;  /* 0x00000000c2027211 */ /* 0x000fc600078010ff */
[----:B------:R1:W-:Y:S01]  /*13470*/  STL.64 [R1+0xf8], R10 ;  /* 0x0000f80a01007387 */ /* 0x0003e20000100a00 */
[-C--:B------:R-:W-:Y:S02]  /*13480*/  LEA.HI.X.SX32 R7, R195, R252.reuse, 0x2, P1 ;  /* 0x000000fcc3077211 */ /* 0x080fe400008f16ff */
[----:B------:R-:W-:Y:S01]  /*13490*/  LEA.HI.X.SX32 R3, R194, R252, 0x2, P0 ;  /* 0x000000fcc2037211 */ /* 0x000fe200000f16ff */
[----:B------:R-:W3:Y:S01]  /*134a0*/  LDL.LU R199, [R1+0x508] ;  /* 0x0005080001c77983 */ /* 0x000ee20000300800 */
[----:B-1----:R-:W-:-:S03]  /*134b0*/  LEA R16, P4, R193, R0, 0x2 ;  /* 0x00000000c1107211 */ /* 0x002fc600078810ff */
[----:B------:R1:W-:Y:S01]  /*134c0*/  STL.64 [R1+0xf0], R8 ;  /* 0x0000f00801007387 */ /* 0x0003e20000100a00 */
[----:B------:R-:W-:-:S03]  /*134d0*/  LEA R14, P3, R183, R0, 0x2 ;  /* 0x00000000b70e7211 */ /* 0x000fc600078610ff */
[----:B------:R-:W3:Y:S01]  /*134e0*/  LDL.LU R198, [R1+0x4f8] ;  /* 0x0004f80001c67983 */ /* 0x000ee20000300800 */
[-C--:B------:R-:W-:Y:S02]  /*134f0*/  LEA.HI.X.SX32 R17, R193, R252.reuse, 0x2, P4 ;  /* 0x000000fcc1117211 */ /* 0x080fe400020f16ff */
[----:B------:R-:W-:Y:S01]  /*13500*/  LEA.HI.X.SX32 R15, R183, R252, 0x2, P3 ;  /* 0x000000fcb70f7211 */ /* 0x000fe200018f16ff */
[----:B------:R4:W-:Y:S01]  /*13510*/  STL.64 [R1+0xe8], R6 ;  /* 0x0000e80601007387 */ /* 0x0009e20000100a00 */
[----:B------:R-:W-:-:S03]  /*13520*/  LEA R12, P6, R192, R0, 0x2 ;  /* 0x00000000c00c7211 */ /* 0x000fc600078c10ff */
[----:B------:R-:W3:Y:S01]  /*13530*/  LDL.LU R197, [R1+0x504] ;  /* 0x0005040001c57983 */ /* 0x000ee20000300800 */
[----:B------:R-:W-:-:S03]  /*13540*/  LEA R10, P5, R191, R0, 0x2 ;  /* 0x00000000bf0a7211 */ /* 0x000fc600078a10ff */
[----:B------:R4:W-:Y:S01]  /*13550*/  STL.64 [R1+0xe0], R2 ;  /* 0x0000e00201007387 */ /* 0x0009e20000100a00 */
[----:B------:R-:W-:-:S03]  /*13560*/  LEA.HI.X.SX32 R13, R192, R252, 0x2, P6 ;  /* 0x000000fcc00d7211 */ /* 0x000fc600030f16ff */
[----:B------:R5:W-:Y:S01]  /*13570*/  STL.64 [R1+0xd8], R16 ;  /* 0x0000d81001007387 */ /* 0x000be20000100a00 */
[----:B------:R-:W-:-:S03]  /*13580*/  LEA.HI.X.SX32 R11, R191, R252, 0x2, P5 ;  /* 0x000000fcbf0b7211 */ /* 0x000fc600028f16ff */
[----:B------:R-:W3:Y:S01]  /*13590*/  LDL.LU R196, [R1+0x510] ;  /* 0x0005100001c47983 */ /* 0x000ee20000300800 */
[----:B-1----:R-:W-:-:S03]  /*135a0*/  LEA R8, P2, R190, R0, 0x2 ;  /* 0x00000000be087211 */ /* 0x002fc600078410ff */
[----:B------:R-:W3:Y:S04]  /*135b0*/  LDL.LU R183, [R1+0x51c] ;  /* 0x00051c0001b77983 */ /* 0x000ee80000300800 */
[----:B------:R1:W-:Y:S01]  /*135c0*/  STL.64 [R1+0xd0], R14 ;  /* 0x0000d00e01007387 */ /* 0x0003e20000100a00 */
[----:B------:R-:W-:-:S03]  /*135d0*/  LEA.HI.X.SX32 R9, R190, R252, 0x2, P2 ;  /* 0x000000fcbe097211 */ /* 0x000fc600010f16ff */
[----:B------:R-:W3:Y:S04]  /*135e0*/  LDL.LU R195, [R1+0x52c] ;  /* 0x00052c0001c37983 */ /* 0x000ee80000300800 */
[----:B------:R-:W3:Y:S04]  /*135f0*/  LDL.LU R194, [R1+0x538] ;  /* 0x0005380001c27983 */ /* 0x000ee80000300800 */
[----:B------:R1:W-:Y:S04]  /*13600*/  STL.64 [R1+0xc8], R12 ;  /* 0x0000c80c01007387 */ /* 0x0003e80000100a00 */
[----:B------:R-:W3:Y:S04]  /*13610*/  LDL.LU R193, [R1+0x528] ;  /* 0x0005280001c17983 */ /* 0x000ee80000300800 */
[----:B------:R-:W3:Y:S04]  /*13620*/  LDL.LU R192, [R1+0x534] ;  /* 0x0005340001c07983 */ /* 0x000ee80000300800 */
[----:B------:R2:W-:Y:S04]  /*13630*/  STL.64 [R1+0xc0], R10 ;  /* 0x0000c00a01007387 */ /* 0x0005e80000100a00 */
[----:B------:R-:W3:Y:S04]  /*13640*/  LDL.LU R191, [R1+0x540] ;  /* 0x0005400001bf7983 */ /* 0x000ee80000300800 */
[----:B------:R-:W3:Y:S04]  /*13650*/  LDL.LU R190, [R1+0x544] ;  /* 0x0005440001be7983 */ /* 0x000ee80000300800 */
[----:B------:R1:W-:Y:S01]  /*13660*/  STL.64 [R1+0xb8], R8 ;  /* 0x0000b80801007387 */ /* 0x0003e20000100a00 */
[----:B----4-:R-:W-:-:S04]  /*13670*/  LEA R6, P1, R189, R0, 0x2 ;  /* 0x00000000bd067211 */ /* 0x010fc800078210ff */
[----:B------:R-:W-:Y:S02]  /*13680*/  LEA.HI.X.SX32 R7, R189, R252, 0x2, P1 ;  /* 0x000000fcbd077211 */ /* 0x000fe400008f16ff */
[----:B------:R-:W4:Y:S04]  /*13690*/  LDL.LU R189, [R1+0x54c] ;  /* 0x00054c0001bd7983 */ /* 0x000f280000300800 */
[----:B------:R3:W-:Y:S01]  /*136a0*/  STL.64 [R1+0xb0], R6 ;  /* 0x0000b00601007387 */ /* 0x0007e20000100a00 */
[----:B------:R-:W-:-:S04]  /*136b0*/  LEA R2, P0, R188, R0, 0x2 ;  /* 0x00000000bc027211 */ /* 0x000fc800078010ff */
[----:B------:R-:W-:Y:S02]  /*136c0*/  LEA.HI.X.SX32 R3, R188, R252, 0x2, P0 ;  /* 0x000000fcbc037211 */ /* 0x000fe400000f16ff */
[----:B------:R-:W4:Y:S04]  /*136d0*/  LDL.LU R188, [R1+0x550] ;  /* 0x0005500001bc7983 */ /* 0x000f280000300800 */
[----:B------:R1:W-:Y:S01]  /*136e0*/  STL.64 [R1+0xa8], R2 ;  /* 0x0000a80201007387 */ /* 0x0003e20000100a00 */
[CC--:B-----5:R-:W-:Y:S02]  /*136f0*/  LEA R16, P4, R224.reuse, R0.reuse, 0x2 ;  /* 0x00000000e0107211 */ /* 0x0e0fe400078810ff */
[----:B-1----:R-:W-:Y:S02]  /*13700*/  LEA R14, P3, R223, R0, 0x2 ;  /* 0x00000000df0e7211 */ /* 0x002fe400078610ff */
[----:B------:R-:W-:-:S02]  /*13710*/  LEA.HI.X.SX32 R17, R224, R252, 0x2, P4 ;  /* 0x000000fce0117211 */ /* 0x000fc400020f16ff */
[----:B------:R-:W-:Y:S02]  /*13720*/  LEA.HI.X.SX32 R15, R223, R252, 0x2, P3 ;  /* 0x000000fcdf0f7211 */ /* 0x000fe400018f16ff */
[C---:B------:R-:W-:Y:S01]  /*13730*/  LEA R12, P6, R222.reuse, R0, 0x2 ;  /* 0x00000000de0c7211 */ /* 0x040fe200078c10ff */
[----:B------:R1:W-:Y:S03]  /*13740*/  STL.64 [R1+0xa0], R16 ;  /* 0x0000a01001007387 */ /* 0x0003e60000100a00 */
[----:B------:R-:W-:Y:S02]  /*13750*/  LEA.HI.X.SX32 R13, R222, R252, 0x2, P6 ;  /* 0x000000fcde0d7211 */ /* 0x000fe400030f16ff */
[C---:B--2---:R-:W-:Y:S01]  /*13760*/  LEA R10, P5, R221.reuse, R0, 0x2 ;  /* 0x00000000dd0a7211 */ /* 0x044fe200078a10ff */
[----:B------:R2:W-:Y:S03]  /*13770*/  STL.64 [R1+0x98], R14 ;  /* 0x0000980e01007387 */ /* 0x0005e60000100a00 */
[----:B------:R-:W-:-:S02]  /*13780*/  LEA.HI.X.SX32 R11, R221, R252, 0x2, P5 ;  /* 0x000000fcdd0b7211 */ /* 0x000fc400028f16ff */
[C---:B------:R-:W-:Y:S01]  /*13790*/  LEA R8, P2, R220.reuse, R0, 0x2 ;  /* 0x00000000dc087211 */ /* 0x040fe200078410ff */
[----:B------:R5:W-:Y:S03]  /*137a0*/  STL.64 [R1+0x90], R12 ;  /* 0x0000900c01007387 */ /* 0x000be60000100a00 */
[----:B------:R-:W-:Y:S02]  /*137b0*/  LEA.HI.X.SX32 R9, R220, R252, 0x2, P2 ;  /* 0x000000fcdc097211 */ /* 0x000fe400010f16ff */
[C---:B---3--:R-:W-:Y:S01]  /*137c0*/  LEA R6, P1, R219.reuse, R0, 0x2 ;  /* 0x00000000db067211 */ /* 0x048fe200078210ff */
[----:B------:R3:W-:Y:S03]  /*137d0*/  STL.64 [R1+0x88], R10 ;  /* 0x0000880a01007387 */ /* 0x0007e60000100a00 */
[----:B------:R-:W-:-:S02]  /*137e0*/  LEA.HI.X.SX32 R7, R219, R252, 0x2, P1 ;  /* 0x000000fcdb077211 */ /* 0x000fc400008f16ff */
[C---:B------:R-:W-:Y:S01]  /*137f0*/  LEA R2, P0, R199.reuse, R0, 0x2 ;  /* 0x00000000c7027211 */ /* 0x040fe200078010ff */
[----:B------:R2:W-:Y:S03]  /*13800*/  STL.64 [R1+0x80], R8 ;  /* 0x0000800801007387 */ /* 0x0005e60000100a00 */
[----:B------:R-:W-:Y:S02]  /*13810*/  LEA.HI.X.SX32 R3, R199, R252, 0x2, P0 ;  /* 0x000000fcc7037211 */ /* 0x000fe400000f16ff */
[C---:B-1----:R-:W-:Y:S01]  /*13820*/  LEA R16, P4, R198.reuse, R0, 0x2 ;  /* 0x00000000c6107211 */ /* 0x042fe200078810ff */
[----:B------:R1:W-:Y:S03]  /*13830*/  STL.64 [R1+0x78], R6 ;  /* 0x0000780601007387 */ /* 0x0003e60000100a00 */
[----:B------:R-:W-:-:S02]  /*13840*/  LEA.HI.X.SX32 R17, R198, R252, 0x2, P4 ;  /* 0x000000fcc6117211 */ /* 0x000fc400020f16ff */
[C---:B--2---:R-:W-:Y:S01]  /*13850*/  LEA R14, P3, R197.reuse, R0, 0x2 ;  /* 0x00000000c50e7211 */ /* 0x044fe200078610ff */
[----:B------:R2:W-:Y:S03]  /*13860*/  STL.64 [R1+0x70], R2 ;  /* 0x0000700201007387 */ /* 0x0005e60000100a00 */
[----:B------:R-:W-:Y:S01]  /*13870*/  LEA.HI.X.SX32 R15, R197, R252, 0x2, P3 ;  /* 0x000000fcc50f7211 */ /* 0x000fe200018f16ff */
[----:B------:R1:W-:Y:S01]  /*13880*/  STL.64 [R1+0x68], R16 ;  /* 0x0000681001007387 */ /* 0x0003e20000100a00 */
[CC--:B-----5:R-:W-:Y:S02]  /*13890*/  LEA R12, P6, R196.reuse, R0.reuse, 0x2 ;  /* 0x00000000c40c7211 */ /* 0x0e0fe400078c10ff */
[----:B---3--:R-:W-:Y:S02]  /*138a0*/  LEA R10, P5, R183, R0, 0x2 ;  /* 0x00000000b70a7211 */ /* 0x008fe400078a10ff */
[----:B------:R-:W-:-:S02]  /*138b0*/  LEA.HI.X.SX32 R13, R196, R252, 0x2, P6 ;  /* 0x000000fcc40d7211 */ /* 0x000fc400030f16ff */
[----:B------:R-:W-:Y:S02]  /*138c0*/  LEA.HI.X.SX32 R11, R183, R252, 0x2, P5 ;  /* 0x000000fcb70b7211 */ /* 0x000fe400028f16ff */
[CC--:B------:R-:W-:Y:S02]  /*138d0*/  LEA R8, P2, R195.reuse, R0.reuse, 0x2 ;  /* 0x00000000c3087211 */ /* 0x0c0fe400078410ff */
[C---:B-1----:R-:W-:Y:S01]  /*138e0*/  LEA R6, P1, R194.reuse, R0, 0x2 ;  /* 0x00000000c2067211 */ /* 0x042fe200078210ff */
[----:B------:R1:W-:Y:S01]  /*138f0*/  STL.64 [R1+0x60], R14 ;  /* 0x0000600e01007387 */ /* 0x0003e20000100a00 */
[-C--:B------:R-:W-:Y:S02]  /*13900*/  LEA.HI.X.SX32 R9, R195, R252.reuse, 0x2, P2 ;  /* 0x000000fcc3097211 */ /* 0x080fe400010f16ff */
[----:B------:R-:W-:Y:S01]  /*13910*/  LEA.HI.X.SX32 R7, R194, R252, 0x2, P1 ;  /* 0x000000fcc2077211 */ /* 0x000fe200008f16ff */
[----:B------:R3:W-:Y:S01]  /*13920*/  STL.64 [R1+0x58], R12 ;  /* 0x0000580c01007387 */ /* 0x0007e20000100a00 */
[----:B--2---:R-:W-:-:S03]  /*13930*/  LEA R2, P0, R193, R0, 0x2 ;  /* 0x00000000c1027211 */ /* 0x004fc600078010ff */
[----:B------:R-:W2:Y:S01]  /*13940*/  LDL.LU R183, [R1+0x560] ;  /* 0x0005600001b77983 */ /* 0x000ea20000300800 */
[----:B------:R-:W-:-:S03]  /*13950*/  LEA R16, P4, R192, R0, 0x2 ;  /* 0x00000000c0107211 */ /* 0x000fc600078810ff */
[----:B------:R-:W-:Y:S01]  /*13960*/  STL.64 [R1+0x50], R10 ;  /* 0x0000500a01007387 */ /* 0x000fe20000100a00 */
[-C--:B------:R-:W-:Y:S02]  /*13970*/  LEA.HI.X.SX32 R3, R193, R252.reuse, 0x2, P0 ;  /* 0x000000fcc1037211 */ /* 0x080fe400000f16ff */
[----:B------:R-:W-:Y:S01]  /*13980*/  LEA.HI.X.SX32 R17, R192, R252, 0x2, P4 ;  /* 0x000000fcc0117211 */ /* 0x000fe200020f16ff */
[----:B------:R-:W-:Y:S01]  /*13990*/  STL.64 [R1+0x48], R8 ;  /* 0x0000480801007387 */ /* 0x000fe20000100a00 */
[----:B-1----:R-:W-:-:S03]  /*139a0*/  LEA R14, P3, R191, R0, 0x2 ;  /* 0x00000000bf0e7211 */ /* 0x002fc600078610ff */
[----:B------:R1:W-:Y:S01]  /*139b0*/  STL.64 [R1+0x40], R6 ;  /* 0x0000400601007387 */ /* 0x0003e20000100a00 */
[----:B---3--:R-:W-:-:S03]  /*139c0*/  LEA R12, P6, R190, R0, 0x2 ;  /* 0x00000000be0c7211 */ /* 0x008fc600078c10ff */
[----:B------:R3:W-:Y:S01]  /*139d0*/  STL.64 [R1+0x38], R2 ;  /* 0x0000380201007387 */ /* 0x0007e20000100a00 */
[----:B------:R-:W-:Y:S02]  /*139e0*/  LEA.HI.X.SX32 R15, R191, R252, 0x2, P3 ;  /* 0x000000fcbf0f7211 */ /* 0x000fe400018f16ff */
[----:B------:R-:W-:Y:S02]  /*139f0*/  LEA R228, P4, R142, R0, 0x2 ;  /* 0x000000008ee47211 */ /* 0x000fe400078810ff */
[----:B------:R-:W-:Y:S02]  /*13a00*/  LEA.HI.X.SX32 R13, R190, R252, 0x2, P6 ;  /* 0x000000fcbe0d7211 */ /* 0x000fe400030f16ff */
[-C--:B-1----:R-:W-:Y:S01]  /*13a10*/  LEA R6, P1, R187, R0.reuse, 0x2 ;  /* 0x00000000bb067211 */ /* 0x082fe200078210ff */
[----:B------:R-:W-:Y:S01]  /*13a20*/  IMAD R146, R146, UR39, RZ ;  /* 0x0000002792927c24 */ /* 0x000fe2000f8e02ff */
[-C--:B------:R-:W-:Y:S02]  /*13a30*/  LEA R226, P3, R186, R0.reuse, 0x2 ;  /* 0x00000000bae27211 */ /* 0x080fe400078610ff */
[-C--:B---3--:R-:W-:Y:S01]  /*13a40*/  LEA R2, P0, R141, R0.reuse, 0x2 ;  /* 0x000000008d027211 */ /* 0x088fe200078010ff */
[----:B------:R-:W-:Y:S01]  /*13a50*/  STL.64 [R1+0x30], R16 ;  /* 0x0000301001007387 */ /* 0x000fe20000100a00 */
[----:B------:R-:W-:Y:S01]  /*13a60*/  LEA R224, P6, R185, R0, 0x2 ;  /* 0x00000000b9e07211 */ /* 0x000fe200078c10ff */
[----:B------:R-:W-:Y:S01]  /*13a70*/  IMAD R147, R147, UR36, RZ ;  /* 0x0000002493937c24 */ /* 0x000fe2000f8e02ff */
[-C--:B------:R-:W-:Y:S01]  /*13a80*/  LEA.HI.X.SX32 R7, R187, R252.reuse, 0x2, P1 ;  /* 0x000000fcbb077211 */ /* 0x080fe200008f16ff */
[----:B------:R1:W-:Y:S01]  /*13a90*/  STL.64 [R1+0x28], R14 ;  /* 0x0000280e01007387 */ /* 0x0003e20000100a00 */
[-C--:B------:R-:W-:Y:S01]  /*13aa0*/  LEA.HI.X.SX32 R229, R142, R252.reuse, 0x2, P4 ;  /* 0x000000fc8ee57211 */ /* 0x080fe200020f16ff */
[----:B------:R-:W3:Y:S01]  /*13ab0*/  LDCU UR36, c[0x0][0x3b0] ;  /* 0x00007600ff2477ac */ /* 0x000ee20008000800 */
[----:B------:R-:W-:Y:S01]  /*13ac0*/  LEA.HI.X.SX32 R3, R141, R252, 0x2, P0 ;  /* 0x000000fc8d037211 */ /* 0x000fe200000f16ff */
[----:B------:R-:W-:Y:S01]  /*13ad0*/  STL.64 [R1+0x20], R12 ;  /* 0x0000200c01007387 */ /* 0x000fe20000100a00 */
[----:B------:R-:W-:Y:S01]  /*13ae0*/  LEA R218, P1, R144, R0, 0x2 ;  /* 0x0000000090da7211 */ /* 0x000fe200078210ff */
[----:B------:R-:W-:Y:S01]  /*13af0*/  IMAD R162, R162, UR22, RZ ;  /* 0x00000016a2a27c24 */ /* 0x000fe2000f8e02ff */
[----:B------:R-:W-:Y:S01]  /*13b00*/  LEA.HI.X.SX32 R227, R186, R252, 0x2, P3 ;  /* 0x000000fcbae37211 */ /* 0x000fe200018f16ff */
[----:B------:R-:W-:Y:S01]  /*13b10*/  IMAD.MOV.U32 R138, RZ, RZ, R180 ;  /* 0x000000ffff8a7224 */ /* 0x000fe200078e00b4 */
[----:B------:R-:W-:Y:S01]  /*13b20*/  LEA R216, P0, R145, R0, 0x2 ;  /* 0x0000000091d87211 */ /* 0x000fe200078010ff */
[----:B------:R-:W-:Y:S01]  /*13b30*/  IMAD R164, R123, UR25, RZ ;  /* 0x000000197ba47c24 */ /* 0x000fe2000f8e02ff */
[----:B------:R-:W-:Y:S01]  /*13b40*/  LEA.HI.X.SX32 R225, R185, R252, 0x2, P6 ;  /* 0x000000fcb9e17211 */ /* 0x000fe200030f16ff */
[----:B------:R-:W-:Y:S01]  /*13b50*/  IMAD.MOV.U32 R139, RZ, RZ, R181 ;  /* 0x000000ffff8b7224 */ /* 0x000fe200078e00b5 */
[-C--:B------:R-:W-:Y:S01]  /*13b60*/  LEA R214, P4, R146, R0.reuse, 0x2 ;  /* 0x0000000092d67211 */ /* 0x080fe200078810ff */
[----:B------:R-:W-:Y:S01]  /*13b70*/  IMAD.MOV.U32 R230, RZ, RZ, R166 ;  /* 0x000000ffffe67224 */ /* 0x000fe200078e00a6 */
[----:B------:R-:W-:Y:S01]  /*13b80*/  LEA R212, P3, R148, R0, 0x2 ;  /* 0x0000000094d47211 */ /* 0x000fe200078610ff */
[----:B------:R-:W-:Y:S01]  /*13b90*/  IMAD.MOV.U32 R133, RZ, RZ, R178 ;  /* 0x000000ffff857224 */ /* 0x000fe200078e00b2 */
[-C--:B------:R-:W-:Y:S01]  /*13ba0*/  LEA.HI.X.SX32 R219, R144, R252.reuse, 0x2, P1 ;  /* 0x000000fc90db7211 */ /* 0x080fe200008f16ff */
[----:B------:R-:W-:Y:S01]  /*13bb0*/  IMAD.MOV.U32 R132, RZ, RZ, R177 ;  /* 0x000000ffff847224 */ /* 0x000fe200078e00b1 */
[----:B------:R-:W-:-:S02]  /*13bc0*/  LEA.HI.X.SX32 R217, R145, R252, 0x2, P0 ;  /* 0x000000fc91d97211 */ /* 0x000fc400000f16ff */
[CC--:B----4-:R-:W-:Y:S02]  /*13bd0*/  LEA R10, P5, R189.reuse, R0.reuse, 0x2 ;  /* 0x00000000bd0a7211 */ /* 0x0d0fe400078a10ff */
[----:B------:R-:W-:Y:S01]  /*13be0*/  LEA R8, P2, R188, R0, 0x2 ;  /* 0x00000000bc087211 */ /* 0x000fe200078410ff */
[----:B---3--:R-:W-:Y:S01]  /*13bf0*/  IMAD R176, R134, UR36, RZ ;  /* 0x0000002486b07c24 */ /* 0x008fe2000f8e02ff */
[-C--:B------:R-:W-:Y:S01]  /*13c00*/  LEA.HI.X.SX32 R11, R189, R252.reuse, 0x2, P5 ;  /* 0x000000fcbd0b7211 */ /* 0x080fe200028f16ff */
[----:B------:R-:W-:Y:S01]  /*13c10*/  IMAD.MOV.U32 R231, RZ, RZ, R167 ;  /* 0x000000ffffe77224 */ /* 0x000fe200078e00a7 */
[----:B------:R-:W-:Y:S01]  /*13c20*/  LEA.HI.X.SX32 R9, R188, R252, 0x2, P2 ;  /* 0x000000fcbc097211 */ /* 0x000fe200010f16ff */
[----:B------:R-:W-:Y:S01]  /*13c30*/  IMAD R160, R160, UR23, RZ ;  /* 0x00000017a0a07c24 */ /* 0x000fe2000f8e02ff */
[-C--:B------:R-:W-:Y:S01]  /*13c40*/  LEA R222, P5, R184, R0.reuse, 0x2 ;  /* 0x00000000b8de7211 */ /* 0x080fe200078a10ff */
[----:B------:R3:W-:Y:S01]  /*13c50*/  STL.64 [R1+0x18], R10 ;  /* 0x0000180a01007387 */ /* 0x0007e20000100a00 */
[C---:B------:R-:W-:Y:S01]  /*13c60*/  LEA R220, P2, R143.reuse, R0, 0x2 ;  /* 0x000000008fdc7211 */ /* 0x040fe200078410ff */
[----:B------:R-:W-:Y:S01]  /*13c70*/  IMAD R158, R158, UR24, RZ ;  /* 0x000000189e9e7c24 */ /* 0x000fe2000f8e02ff */
[-C--:B------:R-:W-:Y:S01]  /*13c80*/  LEA.HI.X.SX32 R223, R184, R252.reuse, 0x2, P5 ;  /* 0x000000fcb8df7211 */ /* 0x080fe200028f16ff */
[----:B------:R-:W-:Y:S01]  /*13c90*/  STL.64 [R1+0x10], R8 ;  /* 0x0000100801007387 */ /* 0x000fe20000100a00 */
[-C--:B------:R-:W-:Y:S01]  /*13ca0*/  LEA.HI.X.SX32 R221, R143, R252.reuse, 0x2, P2 ;  /* 0x000000fc8fdd7211 */ /* 0x080fe200010f16ff */
[----:B------:R-:W-:Y:S01]  /*13cb0*/  IMAD R163, R163, UR21, RZ ;  /* 0x00000015a3a37c24 */ /* 0x000fe2000f8e02ff */
[-C--:B------:R-:W-:Y:S01]  /*13cc0*/  LEA.HI.X.SX32 R215, R146, R252.reuse, 0x2, P4 ;  /* 0x000000fc92d77211 */ /* 0x080fe200020f16ff */
[----:B------:R4:W-:Y:S01]  /*13cd0*/  STL.64 [R1+0x8], R6 ;  /* 0x0000080601007387 */ /* 0x0009e20000100a00 */
[----:B------:R-:W-:Y:S01]  /*13ce0*/  LEA.HI.X.SX32 R213, R148, R252, 0x2, P3 ;  /* 0x000000fc94d57211 */ /* 0x000fe200018f16ff */
[----:B------:R-:W-:Y:S01]  /*13cf0*/  IMAD.MOV.U32 R134, RZ, RZ, R179 ;  /* 0x000000ffff867224 */ /* 0x000fe200078e00b3 */
[-C--:B------:R-:W-:Y:S01]  /*13d00*/  LEA R208, P5, R147, R0.reuse, 0x2 ;  /* 0x0000000093d07211 */ /* 0x080fe200078a10ff */
[----:B------:R5:W-:Y:S01]  /*13d10*/  STL.64 [R1+0x50b0], R228 ;  /* 0x0050b0e401007387 */ /* 0x000be20000100a00 */
[----:B-1----:R-:W-:Y:S01]  /*13d20*/  IMAD.MOV.U32 R15, RZ, RZ, R230 ;  /* 0x000000ffff0f7224 */ /* 0x002fe200078e00e6 */
[CC--:B------:R-:W-:Y:S01]  /*13d30*/  LEA R204, P1, R150.reuse, R0.reuse, 0x2 ;  /* 0x0000000096cc7211 */ /* 0x0c0fe200078210ff */
[----:B------:R-:W-:Y:S01]  /*13d40*/  IMAD.MOV.U32 R20, RZ, RZ, R231 ;  /* 0x000000ffff147224 */ /* 0x000fe200078e00e7 */
[----:B------:R1:W-:Y:S01]  /*13d50*/  STL.64 [R1], R2 ;  /* 0x0000000201007387 */ /* 0x0003e20000100a00 */
[----:B---3--:R-:W-:Y:S01]  /*13d60*/  IMAD.MOV.U32 R11, RZ, RZ, R5 ;  /* 0x000000ffff0b7224 */ /* 0x008fe200078e0005 */
[-C--:B------:R-:W-:Y:S01]  /*13d70*/  LEA R206, P2, R149, R0.reuse, 0x2 ;  /* 0x0000000095ce7211 */ /* 0x080fe200078410ff */
[----:B------:R-:W3:Y:S01]  /*13d80*/  LDCU UR39, c[0x0][0x3b0] ;  /* 0x00007600ff2777ac */ /* 0x000ee20008000800 */
[----:B------:R1:W-:Y:S01]  /*13d90*/  STL.64 [R1+0x50b8], R226 ;  /* 0x0050b8e201007387 */ /* 0x0003e20000100a00 */
[----:B------:R-:W-:Y:S01]  /*13da0*/  LEA R202, P0, R151, R0, 0x2 ;  /* 0x0000000097ca7211 */ /* 0x000fe200078010ff */
[----:B------:R-:W1:Y:S02]  /*13db0*/  LDCU UR24, c[0x0][0x3b0] ;  /* 0x00007600ff1877ac */ /* 0x000e640008000800 */
[----:B------:R-:W-:Y:S01]  /*13dc0*/  STL.64 [R1+0x50c0], R224 ;  /* 0x0050c0e001007387 */ /* 0x000fe20000100a00 */
[----:B------:R-:W-:Y:S01]  /*13dd0*/  IMAD R165, R165, UR18, RZ ;  /* 0x00000012a5a57c24 */ /* 0x000fe2000f8e02ff */
[----:B------:R-:W-:Y:S01]  /*13de0*/  LEA.HI.X.SX32 R209, R147, R252, 0x2, P5 ;  /* 0x000000fc93d17211 */ /* 0x000fe200028f16ff */
[----:B----4-:R-:W-:Y:S01]  /*13df0*/  IMAD.MOV.U32 R6, RZ, RZ, R164 ;  /* 0x000000ffff067224 */ /* 0x010fe200078e00a4 */
[----:B------:R-:W-:Y:S01]  /*13e00*/  STL.64 [R1+0x50c8], R222 ;  /* 0x0050c8de01007387 */ /* 0x000fe20000100a00 */
[----:B------:R-:W-:Y:S01]  /*13e10*/  IMAD.MOV.U32 R230, RZ, RZ, R132 ;  /* 0x000000ffffe67224 */ /* 0x000fe200078e0084 */
[----:B------:R-:W4:Y:S02]  /*13e20*/  LDCU UR22, c[0x0][0x3b0] ;  /* 0x00007600ff1677ac */ /* 0x000f240008000800 */
[----:B------:R-:W-:Y:S01]  /*13e30*/  STL.64 [R1+0x50d0], R220 ;  /* 0x0050d0dc01007387 */ /* 0x000fe20000100a00 */
[----:B------:R-:W-:Y:S01]  /*13e40*/  IMAD.MOV.U32 R231, RZ, RZ, R139 ;  /* 0x000000ffffe77224 */ /* 0x000fe200078e008b */
[----:B------:R-:W-:Y:S01]  /*13e50*/  LEA R200, P4, R153, R0, 0x2 ;  /* 0x0000000099c87211 */ /* 0x000fe200078810ff */
[----:B------:R-:W-:Y:S01]  /*13e60*/  IMAD.MOV.U32 R131, RZ, RZ, R176 ;  /* 0x000000ffff837224 */ /* 0x000fe200078e00b0 */
[----:B------:R1:W-:Y:S01]  /*13e70*/  STL.64 [R1+0x50d8], R218 ;  /* 0x0050d8da01007387 */ /* 0x0003e20000100a00 */
[-C--:B------:R-:W-:Y:S01]  /*13e80*/  LEA.HI.X.SX32 R207, R149, R252.reuse, 0x2, P2 ;  /* 0x000000fc95cf7211 */ /* 0x080fe200010f16ff */
[----:B------:R-:W-:Y:S01]  /*13e90*/  IMAD.MOV.U32 R129, RZ, RZ, R174 ;  /* 0x000000ffff817224 */ /* 0x000fe200078e00ae */
[-C--:B------:R-:W-:Y:S01]  /*13ea0*/  LEA.HI.X.SX32 R205, R150, R252.reuse, 0x2, P1 ;  /* 0x000000fc96cd7211 */ /* 0x080fe200008f16ff */
[----:B------:R-:W-:Y:S01]  /*13eb0*/  STL.64 [R1+0x50e0], R216 ;  /* 0x0050e0d801007387 */ /* 0x000fe20000100a00 */
[----:B------:R-:W-:Y:S01]  /*13ec0*/  LEA.HI.X.SX32 R203, R151, R252, 0x2, P0 ;  /* 0x000000fc97cb7211 */ /* 0x000fe200000f16ff */
[----:B------:R-:W-:Y:S01]  /*13ed0*/  IMAD R140, R140, UR12, RZ ;  /* 0x0000000c8c8c7c24 */ /* 0x000fe2000f8e02ff */
[-C--:B------:R-:W-:Y:S01]  /*13ee0*/  LEA R198, P3, R155, R0.reuse, 0x2 ;  /* 0x000000009bc67211 */ /* 0x080fe200078610ff */
[----:B------:R-:W-:Y:S01]  /*13ef0*/  STL.64 [R1+0x50e8], R214 ;  /* 0x0050e8d601007387 */ /* 0x000fe20000100a00 */
[-C--:B------:R-:W-:Y:S01]  /*13f00*/  LEA R194, P5, R154, R0.reuse, 0x2 ;  /* 0x000000009ac27211 */ /* 0x080fe200078a10ff */
[----:B------:R-:W-:Y:S01]  /*13f10*/  IMAD.MOV.U32 R18, RZ, RZ, R6 ;  /* 0x000000ffff127224 */ /* 0x000fe200078e0006 */
[----:B------:R-:W2:Y:S01]  /*13f20*/  LDCU UR23, c[0x0][0x3b0] ;  /* 0x00007600ff1777ac */ /* 0x000ea20008000800 */
[----:B------:R2:W-:Y:S01]  /*13f30*/  STL.64 [R1+0x50f0], R212 ;  /* 0x0050f0d401007387 */ /* 0x0005e20000100a00 */
[----:B-----5:R-:W-:Y:S01]  /*13f40*/  IMAD.MOV.U32 R228, RZ, RZ, R231 ;  /* 0x000000ffffe47224 */ /* 0x020fe200078e00e7 */
[-C--:B------:R-:W-:Y:S01]  /*13f50*/  LEA R192, P2, R156, R0.reuse, 0x2 ;  /* 0x000000009cc07211 */ /* 0x080fe200078410ff */
[----:B-1----:R-:W-:Y:S01]  /*13f60*/  IMAD.MOV.U32 R2, RZ, RZ, R182 ;  /* 0x000000ffff027224 */ /* 0x002fe200078e00b6 */
[----:B------:R-:W5:Y:S01]  /*13f70*/  LDL.LU R12, [R1+0x56c] ;  /* 0x00056c00010c7983 */ /* 0x000f620000300800 */
[-C--:B------:R-:W-:Y:S01]  /*13f80*/  LEA R190, P1, R157, R0.reuse, 0x2 ;  /* 0x000000009dbe7211 */ /* 0x080fe200078210ff */
[----:B------:R-:W1:Y:S02]  /*13f90*/  LDCU UR21, c[0x0][0x3b0] ;  /* 0x00007600ff1577ac */ /* 0x000e640008000800 */
[----:B------:R-:W3:Y:S01]  /*13fa0*/  LDL.LU R10, [R1+0x568] ;  /* 0x00056800010a7983 */ /* 0x000ee20000300800 */
[----:B------:R-:W-:Y:S01]  /*13fb0*/  LEA R188, P0, R159, R0, 0x2 ;  /* 0x000000009fbc7211 */ /* 0x000fe200078010ff */
[----:B------:R-:W1:Y:S02]  /*13fc0*/  LDCU UR12, c[0x0][0x3b0] ;  /* 0x00007600ff0c77ac */ /* 0x000e640008000800 */
[----:B------:R-:W3:Y:S01]  /*13fd0*/  LDL.LU R9, [R1+0x564] ;  /* 0x0005640001097983 */ /* 0x000ee20000300800 */
[----:B------:R-:W-:Y:S01]  /*13fe0*/  IMAD R83, R83, UR11, RZ ;  /* 0x0000000b53537c24 */ /* 0x000fe2000f8e02ff */
[-C--:B------:R-:W-:Y:S01]  /*13ff0*/  LEA.HI.X.SX32 R195, R154, R252.reuse, 0x2, P5 ;  /* 0x000000fc9ac37211 */ /* 0x080fe200028f16ff */
[----:B------:R-:W-:Y:S01]  /*14000*/  IMAD.MOV.U32 R6, RZ, RZ, R133 ;  /* 0x000000ffff067224 */ /* 0x000fe200078e0085 */
[----:B------:R-:W3:Y:S01]  /*14010*/  LDL.LU R8, [R1+0x570] ;  /* 0x0005700001087983 */ /* 0x000ee20000300800 */
[-C--:B------:R-:W-:Y:S01]  /*14020*/  LEA.HI.X.SX32 R201, R153, R252.reuse, 0x2, P4 ;  /* 0x000000fc99c97211 */ /* 0x080fe200020f16ff */
[----:B------:R-:W-:Y:S01]  /*14030*/  IMAD R86, R86, UR10, RZ ;  /* 0x0000000a56567c24 */ /* 0x000fe2000f8e02ff */
[----:B------:R-:W-:Y:S01]  /*14040*/  LEA.HI.X.SX32 R199, R155, R252, 0x2, P3 ;  /* 0x000000fc9bc77211 */ /* 0x000fe200018f16ff */
[----:B------:R-:W3:Y:S01]  /*14050*/  LDL.LU R7, [R1+0x574] ;  /* 0x0005740001077983 */ /* 0x000ee20000300800 */
[CC--:B------:R-:W-:Y:S01]  /*14060*/  LEA R180, P5, R162.reuse, R0.reuse, 0x2 ;  /* 0x00000000a2b47211 */ /* 0x0c0fe200078a10ff */
[----:B------:R-:W-:Y:S01]  /*14070*/  IMAD R77, R77, UR9, RZ ;  /* 0x000000094d4d7c24 */ /* 0x000fe2000f8e02ff */
[----:B------:R-:W-:Y:S01]  /*14080*/  LEA R186, P4, R161, R0, 0x2 ;  /* 0x00000000a1ba7211 */ /* 0x000fe200078810ff */
[----:B------:R-:W4:Y:S01]  /*14090*/  LDL.LU R3, [R1+0x578] ;  /* 0x0005780001037983 */ /* 0x000f220000300800 */
[-C--:B------:R-:W-:Y:S01]  /*140a0*/  LEA.HI.X.SX32 R181, R162, R252.reuse, 0x2, P5 ;  /* 0x000000fca2b57211 */ /* 0x080fe200028f16ff */
[----:B------:R-:W1:Y:S02]  /*140b0*/  LDCU UR18, c[0x0][0x3b0] ;  /* 0x00007600ff1277ac */ /* 0x000e640008000800 */
[----:B------:R-:W4:Y:S01]  /*140c0*/  LDL.LU R5, [R1+0x50f8] ;  /* 0x0050f80001057983 */ /* 0x000f220000300800 */
[-C--:B------:R-:W-:Y:S01]  /*140d0*/  LEA.HI.X.SX32 R193, R156, R252.reuse, 0x2, P2 ;  /* 0x000000fc9cc17211 */ /* 0x080fe200010f16ff */
[----:B------:R-:W1:Y:S02]  /*140e0*/  LDCU UR11, c[0x0][0x3b0] ;  /* 0x00007600ff0b77ac */ /* 0x000e640008000800 */
[----:B------:R-:W4:Y:S01]  /*140f0*/  LDL.LU R229, [R1+0x524] ;  /* 0x0005240001e57983 */ /* 0x000f220000300800 */
[-C--:B------:R-:W-:Y:S01]  /*14100*/  LEA.HI.X.SX32 R191, R157, R252.reuse, 0x2, P1 ;  /* 0x000000fc9dbf7211 */ /* 0x080fe200008f16ff */
[----:B------:R-:W1:Y:S01]  /*14110*/  LDCU UR10, c[0x0][0x3b0] ;  /* 0x00007600ff0a77ac */ /* 0x000e620008000800 */
[----:B------:R-:W-:-:S02]  /*14120*/  LEA.HI.X.SX32 R189, R159, R252, 0x2, P0 ;  /* 0x000000fc9fbd7211 */ /* 0x000fc400000f16ff */
[CC--:B------:R-:W-:Y:S01]  /*14130*/  LEA R184, P3, R158.reuse, R0.reuse, 0x2 ;  /* 0x000000009eb87211 */ /* 0x0c0fe200078610ff */
[----:B------:R-:W1:Y:S01]  /*14140*/  LDCU UR9, c[0x0][0x3b0] ;  /* 0x00007600ff0977ac */ /* 0x000e620008000800 */
[----:B------:R-:W-:Y:S01]  /*14150*/  LEA R178, P2, R163, R0, 0x2 ;  /* 0x00000000a3b27211 */ /* 0x000fe200078410ff */
[----:B------:R-:W-:Y:S01]  /*14160*/  IMAD.MOV.U32 R130, RZ, RZ, R175 ;  /* 0x000000ffff827224 */ /* 0x000fe200078e00af */
[----:B------:R-:W-:Y:S01]  /*14170*/  LEA.HI.X.SX32 R187, R161, R252, 0x2, P4 ;  /* 0x000000fca1bb7211 */ /* 0x000fe200020f16ff */
[----:B------:R-:W-:Y:S01]  /*14180*/  IMAD.MOV.U32 R127, RZ, RZ, R172 ;  /* 0x000000ffff7f7224 */ /* 0x000fe200078e00ac */
[----:B------:R-:W-:Y:S01]  /*14190*/  LEA R172, P4, R165, R0, 0x2 ;  /* 0x00000000a5ac7211 */ /* 0x000fe200078810ff */
[----:B------:R-:W-:Y:S01]  /*141a0*/  IMAD.MOV.U32 R123, RZ, RZ, R168 ;  /* 0x000000ffff7b7224 */ /* 0x000fe200078e00a8 */
[-C--:B------:R-:W-:Y:S01]  /*141b0*/  LEA.HI.X.SX32 R185, R158, R252.reuse, 0x2, P3 ;  /* 0x000000fc9eb97211 */ /* 0x080fe200018f16ff */
[----:B------:R-:W-:Y:S01]  /*141c0*/  IMAD.MOV.U32 R125, RZ, RZ, R170 ;  /* 0x000000ffff7d7224 */ /* 0x000fe200078e00aa */
[----:B------:R-:W-:Y:S01]  /*141d0*/  LEA.HI.X.SX32 R179, R163, R252, 0x2, P2 ;  /* 0x000000fca3b37211 */ /* 0x000fe200010f16ff */
[----:B------:R-:W-:-:S02]  /*141e0*/  IMAD R81, R81, UR7, RZ ;  /* 0x0000000751517c24 */ /* 0x000fc4000f8e02ff */
[----:B------:R-:W-:Y:S01]  /*141f0*/  IMAD R84, R84, UR6, RZ ;  /* 0x0000000654547c24 */ /* 0x000fe2000f8e02ff */
[----:B------:R-:W1:Y:S01]  /*14200*/  LDCU.64 UR6, c[0x0][0x380] ;  /* 0x00007000ff0677ac */ /* 0x000e620008000a00 */
[----:B------:R-:W-:Y:S01]  /*14210*/  IMAD R87, R87, UR42, RZ ;  /* 0x0000002a57577c24 */ /* 0x000fe2000f8e02ff */
[----:B--2---:R-:W-:-:S04]  /*14220*/  LEA R210, P6, R183, R0, 0x2 ;  /* 0x00000000b7d27211 */ /* 0x004fc800078c10ff */
[----:B------:R-:W-:Y:S02]  /*14230*/  LEA.HI.X.SX32 R211, R183, R252, 0x2, P6 ;  /* 0x000000fcb7d37211 */ /* 0x000fe400030f16ff */
[-C--:B------:R-:W-:Y:S02]  /*14240*/  LEA R196, P6, R152, R0.reuse, 0x2 ;  /* 0x0000000098c47211 */ /* 0x080fe400078c10ff */
[----:B---3--:R-:W-:-:S04]  /*14250*/  LEA R166, P5, R7, R0, 0x2 ;  /* 0x0000000007a67211 */ /* 0x008fc800078a10ff */
[----:B------:R-:W-:Y:S01]  /*14260*/  LEA.HI.X.SX32 R167, R7, R252, 0x2, P5 ;  /* 0x000000fc07a77211 */ /* 0x000fe200028f16ff */
[----:B------:R-:W-:-:S04]  /*14270*/  IMAD.MOV.U32 R7, RZ, RZ, R134 ;  /* 0x000000ffff077224 */ /* 0x000fc800078e0086 */
[----:B------:R-:W-:Y:S02]  /*14280*/  IMAD.MOV.U32 R227, RZ, RZ, R7 ;  /* 0x000000ffffe37224 */ /* 0x000fe400078e0007 */
[----:B------:R-:W-:Y:S02]  /*14290*/  IMAD.MOV.U32 R7, RZ, RZ, R6 ;  /* 0x000000ffff077224 */ /* 0x000fe400078e0006 */
[----:B------:R-:W-:Y:S02]  /*142a0*/  IMAD.MOV.U32 R6, RZ, RZ, R230 ;  /* 0x000000ffff067224 */ /* 0x000fe400078e00e6 */
[----:B------:R-:W2:Y:S04]  /*142b0*/  LDL.LU R230, [R1+0x530] ;  /* 0x0005300001e67983 */ /* 0x000ea80000300800 */
[----:B------:R-:W3:Y:S01]  /*142c0*/  LDL.LU R231, [R1+0x53c] ;  /* 0x00053c0001e77983 */ /* 0x000ee20000300800 */
[----:B------:R-:W-:-:S02]  /*142d0*/  LEA.HI.X.SX32 R197, R152, R252, 0x2, P6 ;  /* 0x000000fc98c57211 */ /* 0x000fc400030f16ff */
[-C--:B------:R-:W-:Y:S02]  /*142e0*/  LEA R182, P6, R160, R0.reuse, 0x2 ;  /* 0x00000000a0b67211 */ /* 0x080fe400078c10ff */
[CC--:B------:R-:W-:Y:S02]  /*142f0*/  LEA R176, P1, R9.reuse, R0.reuse, 0x2 ;  /* 0x0000000009b07211 */ /* 0x0c0fe400078210ff */
[----:B-----5:R-:W-:Y:S02]  /*14300*/  LEA R174, P0, R12, R0, 0x2 ;  /* 0x000000000cae7211 */ /* 0x020fe400078010ff */
[----:B------:R-:W-:Y:S02]  /*14310*/  LEA.HI.X.SX32 R183, R160, R252, 0x2, P6 ;  /* 0x000000fca0b77211 */ /* 0x000fe400030f16ff */
[----:B------:R-:W-:Y:S02]  /*14320*/  LEA R168, P6, R8, R0, 0x2 ;  /* 0x0000000008a87211 */ /* 0x000fe400078c10ff */
[----:B------:R-:W-:-:S02]  /*14330*/  LEA.HI.X.SX32 R177, R9, R252, 0x2, P1 ;  /* 0x000000fc09b17211 */ /* 0x000fc400008f16ff */
[----:B------:R-:W-:Y:S02]  /*14340*/  LEA.HI.X.SX32 R175, R12, R252, 0x2, P0 ;  /* 0x000000fc0caf7211 */ /* 0x000fe400000f16ff */
[-C--:B------:R-:W-:Y:S02]  /*14350*/  LEA R170, P3, R10, R0.reuse, 0x2 ;  /* 0x000000000aaa7211 */ /* 0x080fe400078610ff */
[-C--:B----4-:R-:W-:Y:S02]  /*14360*/  LEA R164, P2, R3, R0.reuse, 0x2 ;  /* 0x0000000003a47211 */ /* 0x090fe400078410ff */
[-C--:B------:R-:W-:Y:S02]  /*14370*/  LEA R162, P1, R2, R0.reuse, 0x2 ;  /* 0x0000000002a27211 */ /* 0x080fe400078210ff */
[----:B------:R-:W-:Y:S01]  /*14380*/  LEA R160, P0, R140, R0, 0x2 ;  /* 0x000000008ca07211 */ /* 0x000fe200078010ff */
[----:B------:R-:W-:Y:S01]  /*14390*/  IMAD.MOV.U32 R128, RZ, RZ, R173 ;  /* 0x000000ffff807224 */ /* 0x000fe200078e00ad */
[-C--:B------:R-:W-:Y:S01]  /*143a0*/  LEA.HI.X.SX32 R173, R165, R252.reuse, 0x2, P4 ;  /* 0x000000fca5ad7211 */ /* 0x080fe200020f16ff */
[----:B------:R-:W-:Y:S01]  /*143b0*/  IMAD.MOV.U32 R124, RZ, RZ, R169 ;  /* 0x000000ffff7c7224 */ /* 0x000fe200078e00a9 */
[-C--:B------:R-:W-:Y:S01]  /*143c0*/  LEA.HI.X.SX32 R169, R8, R252.reuse, 0x2, P6 ;  /* 0x000000fc08a97211 */ /* 0x080fe200030f16ff */
[----:B------:R-:W-:Y:S01]  /*143d0*/  IMAD.MOV.U32 R126, RZ, RZ, R171 ;  /* 0x000000ffff7e7224 */ /* 0x000fe200078e00ab */
[----:B------:R-:W-:Y:S01]  /*143e0*/  LEA.HI.X.SX32 R171, R10, R252, 0x2, P3 ;  /* 0x000000fc0aab7211 */ /* 0x000fe200018f16ff */
[----:B------:R-:W-:Y:S01]  /*143f0*/  IMAD R90, R90, UR74, RZ ;  /* 0x0000004a5a5a7c24 */ /* 0x000fe2000f8e02ff */
[-C--:B------:R-:W-:Y:S01]  /*14400*/  LEA R154, P6, R77, R0.reuse, 0x2 ;  /* 0x000000004d9a7211 */ /* 0x080fe200078c10ff */
[----:B------:R-:W-:Y:S01]  /*14410*/  IMAD R91, R91, UR73, RZ ;  /* 0x000000495b5b7c24 */ /* 0x000fe2000f8e02ff */
[----:B------:R-:W-:Y:S01]  /*14420*/  LEA R152, P5, R4, R0, 0x2 ;  /* 0x0000000004987211 */ /* 0x000fe200078a10ff */
[----:B------:R-:W-:Y:S01]  /*14430*/  IMAD R88, R88, UR76, RZ ;  /* 0x0000004c58587c24 */ /* 0x000fe2000f8e02ff */
[-C--:B------:R-:W-:Y:S01]  /*14440*/  LEA.HI.X.SX32 R165, R3, R252.reuse, 0x2, P2 ;  /* 0x000000fc03a57211 */ /* 0x080fe200010f16ff */
[----:B------:R-:W-:Y:S01]  /*14450*/  IMAD R89, R89, UR75, RZ ;  /* 0x0000004b59597c24 */ /* 0x000fe2000f8e02ff */
[-C--:B------:R-:W-:Y:S01]  /*14460*/  LEA.HI.X.SX32 R163, R2, R252.reuse, 0x2, P1 ;  /* 0x000000fc02a37211 */ /* 0x080fe200008f16ff */
[----:B------:R-:W-:Y:S01]  /*14470*/  IMAD R92, R92, UR72, RZ ;  /* 0x000000485c5c7c24 */ /* 0x000fe2000f8e02ff */
[----:B------:R-:W-:Y:S01]  /*14480*/  LEA.HI.X.SX32 R161, R140, R252, 0x2, P0 ;  /* 0x000000fc8ca17211 */ /* 0x000fe200000f16ff */
[----:B------:R-:W-:Y:S01]  /*14490*/  IMAD R93, R93, UR71, RZ ;  /* 0x000000475d5d7c24 */ /* 0x000fe2000f8e02ff */
[-C--:B------:R-:W-:Y:S01]  /*144a0*/  LEA R158, P4, R83, R0.reuse, 0x2 ;  /* 0x00000000539e7211 */ /* 0x080fe200078810ff */
[----:B------:R-:W-:Y:S01]  /*144b0*/  IMAD R94, R94, UR70, RZ ;  /* 0x000000465e5e7c24 */ /* 0x000fe2000f8e02ff */
[-C--:B------:R-:W-:Y:S01]  /*144c0*/  LEA R156, P3, R86, R0.reuse, 0x2 ;  /* 0x00000000569c7211 */ /* 0x080fe200078610ff */
[----:B------:R-:W-:Y:S01]  /*144d0*/  IMAD R136, R136, UR38, RZ ;  /* 0x0000002688887c24 */ /* 0x000fe2000f8e02ff */
[----:B------:R-:W-:-:S02]  /*144e0*/  LEA R150, P2, R81, R0, 0x2 ;  /* 0x0000000051967211 */ /* 0x000fc400078410ff */
[-C--:B------:R-:W-:Y:S02]  /*144f0*/  LEA R148, P1, R84, R0.reuse, 0x2 ;  /* 0x0000000054947211 */ /* 0x080fe400078210ff */
[----:B------:R-:W-:Y:S01]  /*14500*/  LEA R146, P0, R87, R0, 0x2 ;  /* 0x0000000057927211 */ /* 0x000fe200078010ff */
[----:B------:R-:W-:Y:S01]  /*14510*/  IMAD.MOV.U32 R12, RZ, RZ, R138 ;  /* 0x000000ffff0c7224 */ /* 0x000fe200078e008a */
[-C--:B------:R-:W-:Y:S01]  /*14520*/  LEA.HI.X.SX32 R155, R77, R252.reuse, 0x2, P6 ;  /* 0x000000fc4d9b7211 */ /* 0x080fe200030f16ff */
        /* <DEDUP_REMOVED lines=8> */
[----:B------:R-:W-:Y:S01]  /*145b0*/  IMAD.MOV.U32 R37, RZ, RZ, R136 ;  /* 0x000000ffff257224 */ /* 0x000fe200078e0088 */
        /* <DEDUP_REMOVED lines=12> */
[-C--:B------:R-:W-:Y:S01]  /*14680*/  LEA R136, P2, R92, R0.reuse, 0x2 ;  /* 0x000000005c887211 */ /* 0x080fe200078410ff */
[----:B------:R-:W-:Y:S01]  /*14690*/  IMAD R120, R120, UR22, RZ ;  /* 0x0000001678787c24 */ /* 0x000fe2000f8e02ff */
[-C--:B------:R-:W-:Y:S01]  /*146a0*/  LEA R134, P1, R93, R0.reuse, 0x2 ;  /* 0x000000005d867211 */ /* 0x080fe200078210ff */
[----:B------:R-:W-:Y:S01]  /*146b0*/  IMAD R118, R118, UR20, RZ ;  /* 0x0000001476767c24 */ /* 0x000fe2000f8e02ff */
[----:B------:R-:W-:Y:S01]  /*146c0*/  LEA R132, P0, R94, R0, 0x2 ;  /* 0x000000005e847211 */ /* 0x000fe200078010ff */
[----:B------:R-:W-:Y:S01]  /*146d0*/  IMAD.MOV.U32 R26, RZ, RZ, R124 ;  /* 0x000000ffff1a7224 */ /* 0x000fe200078e007c */
[-C--:B------:R-:W-:Y:S01]  /*146e0*/  LEA.HI.X.SX32 R141, R90, R252.reuse, 0x2, P6 ;  /* 0x000000fc5a8d7211 */ /* 0x080fe200030f16ff */
        /* <DEDUP_REMOVED lines=12> */
[----:B-1----:R-:W-:Y:S01]  /*147b0*/  IMAD R119, R119, UR21, RZ ;  /* 0x0000001577777c24 */ /* 0x002fe2000f8e02ff */
[-C--:B------:R-:W-:Y:S01]  /*147c0*/  LEA.HI.X.SX32 R135, R93, R252.reuse, 0x2, P1 ;  /* 0x000000fc5d877211 */ /* 0x080fe200008f16ff */
[----:B------:R-:W-:Y:S01]  /*147d0*/  IMAD R112, R112, UR14, RZ ;  /* 0x0000000e70707c24 */ /* 0x000fe2000f8e02ff */
[----:B------:R-:W-:Y:S01]  /*147e0*/  LEA.HI.X.SX32 R133, R94, R252, 0x2, P0 ;  /* 0x000000fc5e857211 */ /* 0x000fe200000f16ff */
[----:B------:R-:W-:-:S02]  /*147f0*/  IMAD R110, R110, UR12, RZ ;  /* 0x0000000c6e6e7c24 */ /* 0x000fc4000f8e02ff */
[----:B------:R-:W-:Y:S01]  /*14800*/  IMAD.MOV.U32 R29, RZ, RZ, R128 ;  /* 0x000000ffff1d7224 */ /* 0x000fe200078e0080 */
[-C--:B------:R-:W-:Y:S01]  /*14810*/  LEA R128, P3, R96, R0.reuse, 0x2 ;  /* 0x0000000060807211 */ /* 0x080fe200078610ff */
[----:B------:R-:W-:Y:S01]  /*14820*/  IMAD.MOV.U32 R36, RZ, RZ, R130 ;  /* 0x000000ffff247224 */ /* 0x000fe200078e0082 */
[-C--:B------:R-:W-:Y:S01]  /*14830*/  LEA R130, P4, R95, R0.reuse, 0x2 ;  /* 0x000000005f827211 */ /* 0x080fe200078810ff */
[----:B------:R-:W-:Y:S01]  /*14840*/  IMAD.MOV.U32 R13, RZ, RZ, R120 ;  /* 0x000000ffff0d7224 */ /* 0x000fe200078e0078 */
[-C--:B------:R-:W-:Y:S01]  /*14850*/  LEA R120, P1, R100, R0.reuse, 0x2 ;  /* 0x0000000064787211 */ /* 0x080fe200078210ff */
[----:B------:R-:W-:Y:S01]  /*14860*/  IMAD.MOV.U32 R10, RZ, RZ, R118 ;  /* 0x000000ffff0a7224 */ /* 0x000fe200078e0076 */
[-C--:B------:R-:W-:Y:S01]  /*14870*/  LEA R118, P0, R101, R0.reuse, 0x2 ;  /* 0x0000000065767211 */ /* 0x080fe200078010ff */
[----:B------:R-:W-:Y:S01]  /*14880*/  IMAD.MOV.U32 R16, RZ, RZ, R122 ;  /* 0x000000ffff107224 */ /* 0x000fe200078e007a */
[----:B------:R-:W-:Y:S01]  /*14890*/  LEA R122, P2, R99, R0, 0x2 ;  /* 0x00000000637a7211 */ /* 0x000fe200078410ff */
[----:B------:R-:W-:-:S02]  /*148a0*/  IMAD R102, R102, UR62, RZ ;  /* 0x0000003e66667c24 */ /* 0x000fc4000f8e02ff */
[----:B------:R-:W-:Y:S02]  /*148b0*/  IMAD R103, R103, UR61, RZ ;  /* 0x0000003d67677c24 */ /* 0x000fe4000f8e02ff */
[----:B------:R-:W-:Y:S02]  /*148c0*/  IMAD R109, R109, UR58, RZ ;  /* 0x0000003a6d6d7c24 */ /* 0x000fe4000f8e02ff */
[----:B------:R-:W-:Y:S02]  /*148d0*/  IMAD R232, R232, UR57, RZ ;  /* 0x00000039e8e87c24 */ /* 0x000fe4000f8e02ff */
[----:B------:R-:W-:Y:S02]  /*148e0*/  IMAD R233, R233, UR56, RZ ;  /* 0x00000038e9e97c24 */ /* 0x000fe4000f8e02ff */
[----:B------:R-:W-:Y:S02]  /*148f0*/  IMAD R116, R116, UR18, RZ ;  /* 0x0000001274747c24 */ /* 0x000fe4000f8e02ff */
[----:B------:R-:W-:-:S02]  /*14900*/  IMAD R114, R114, UR16, RZ ;  /* 0x0000001072727c24 */ /* 0x000fc4000f8e02ff */
[----:B------:R-:W-:Y:S02]  /*14910*/  IMAD R108, R108, UR11, RZ ;  /* 0x0000000b6c6c7c24 */ /* 0x000fe4000f8e02ff */
[----:B------:R-:W-:Y:S02]  /*14920*/  IMAD R104, R104, UR10, RZ ;  /* 0x0000000a68687c24 */ /* 0x000fe4000f8e02ff */
[----:B------:R-:W-:Y:S02]  /*14930*/  IMAD R106, R106, UR9, RZ ;  /* 0x000000096a6a7c24 */ /* 0x000fe4000f8e02ff */
[----:B------:R-:W-:Y:S01]  /*14940*/  IMAD.MOV.U32 R28, RZ, RZ, R125 ;  /* 0x000000ffff1c7224 */ /* 0x000fe200078e007d */
[-C--:B------:R-:W-:Y:S01]  /*14950*/  LEA.HI.X.SX32 R125, R98, R252.reuse, 0x2, P5 ;  /* 0x000000fc627d7211 */ /* 0x080fe200028f16ff */
[----:B------:R-:W-:Y:S01]  /*14960*/  IMAD.MOV.U32 R27, RZ, RZ, R127 ;  /* 0x000000ffff1b7224 */ /* 0x000fe200078e007f */
[----:B------:R-:W-:Y:S01]  /*14970*/  LEA.HI.X.SX32 R127, R97, R252, 0x2, P6 ;  /* 0x000000fc617f7211 */ /* 0x000fe200030f16ff */
[----:B------:R-:W-:-:S02]  /*14980*/  IMAD R113, R113, UR15, RZ ;  /* 0x0000000f71717c24 */ /* 0x000fc4000f8e02ff */
[----:B------:R-:W-:Y:S02]  /*14990*/  IMAD R111, R111, UR13, RZ ;  /* 0x0000000d6f6f7c24 */ /* 0x000fe4000f8e02ff */
[----:B------:R-:W-:Y:S01]  /*149a0*/  IMAD.MOV.U32 R21, RZ, RZ, R123 ;  /* 0x000000ffff157224 */ /* 0x000fe200078e007b */
[-C--:B------:R-:W-:Y:S01]  /*149b0*/  LEA.HI.X.SX32 R123, R99, R252.reuse, 0x2, P2 ;  /* 0x000000fc637b7211 */ /* 0x080fe200010f16ff */
[----:B------:R-:W-:Y:S01]  /*149c0*/  IMAD.MOV.U32 R32, RZ, RZ, R129 ;  /* 0x000000ffff207224 */ /* 0x000fe200078e0081 */
        /* <DEDUP_REMOVED lines=8> */
[-C--:B------:R-:W-:Y:S01]  /*14a50*/  LEA.HI.X.SX32 R131, R95, R252.reuse, 0x2, P4 ;  /* 0x000000fc5f837211 */ /* 0x080fe200020f16ff */
[----:B------:R-:W-:Y:S01]  /*14a60*/  IMAD.MOV.U32 R14, RZ, RZ, R121 ;  /* 0x000000ffff0e7224 */ /* 0x000fe200078e0079 */
[----:B------:R-:W-:Y:S01]  /*14a70*/  LEA.HI.X.SX32 R121, R100, R252, 0x2, P1 ;  /* 0x000000fc64797211 */ /* 0x000fe200008f16ff */
[----:B------:R-:W-:-:S02]  /*14a80*/  IMAD R117, R117, UR19, RZ ;  /* 0x0000001375757c24 */ /* 0x000fc4000f8e02ff */
[----:B------:R-:W-:Y:S02]  /*14a90*/  IMAD R115, R115, UR17, RZ ;  /* 0x0000001173737c24 */ /* 0x000fe4000f8e02ff */
        /* <DEDUP_REMOVED lines=17> */
[----:B------:R-:W-:Y:S01]  /*14bb0*/  IMAD.MOV.U32 R23, RZ, RZ, R111 ;  /* 0x000000ffff177224 */ /* 0x000fe200078e006f */
[-C--:B------:R-:W-:Y:S01]  /*14bc0*/  LEA.HI.X.SX32 R111, R107, R252.reuse, 0x2, P5 ;  /* 0x000000fc6b6f7211 */ /* 0x080fe200028f16ff */
[----:B------:R-:W-:Y:S01]  /*14bd0*/  IMAD.MOV.U32 R31, RZ, RZ, R113 ;  /* 0x000000ffff1f7224 */ /* 0x000fe200078e0071 */
[-C--:B------:R-:W-:Y:S01]  /*14be0*/  LEA.HI.X.SX32 R113, R105, R252.reuse, 0x2, P6 ;  /* 0x000000fc69717211 */ /* 0x080fe200030f16ff */
[----:B------:R-:W-:Y:S01]  /*14bf0*/  IMAD.MOV.U32 R2, RZ, RZ, R115 ;  /* 0x000000ffff027224 */ /* 0x000fe200078e0073 */
[-C--:B------:R-:W-:Y:S01]  /*14c00*/  LEA.HI.X.SX32 R115, R103, R252.reuse, 0x2, P3 ;  /* 0x000000fc67737211 */ /* 0x080fe200018f16ff */
        /* <DEDUP_REMOVED lines=15> */
[----:B------:R-:W-:-:S02]  /*14d00*/  LEA R96, P5, R237, R0, 0x2 ;  /* 0x00000000ed607211 */ /* 0x000fc400078a10ff */
[-C--:B------:R-:W-:Y:S02]  /*14d10*/  LEA R94, P2, R238, R0.reuse, 0x2 ;  /* 0x00000000ee5e7211 */ /* 0x080fe400078410ff */
[-C--:B------:R-:W-:Y:S02]  /*14d20*/  LEA R92, P1, R239, R0.reuse, 0x2 ;  /* 0x00000000ef5c7211 */ /* 0x080fe400078210ff */
[----:B------:R-:W-:Y:S01]  /*14d30*/  LEA R90, P0, R240, R0, 0x2 ;  /* 0x00000000f05a7211 */ /* 0x000fe200078010ff */
[----:B------:R-:W-:Y:S01]  /*14d40*/  IMAD R248, R248, UR77, RZ ;  /* 0x0000004df8f87c24 */ /* 0x000fe2000f8e02ff */
[-C--:B------:R-:W-:Y:S01]  /*14d50*/  LEA.HI.X.SX32 R103, R234, R252.reuse, 0x2, P4 ;  /* 0x000000fcea677211 */ /* 0x080fe200020f16ff */
[----:B------:R-:W-:Y:S01]  /*14d60*/  IMAD R249, R249, UR5, RZ ;  /* 0x00000005f9f97c24 */ /* 0x000fe2000f8e02ff */
[-C--:B------:R-:W-:Y:S01]  /*14d70*/  LEA.HI.X.SX32 R101, R235, R252.reuse, 0x2, P3 ;  /* 0x000000fceb657211 */ /* 0x080fe200018f16ff */
[----:B------:R-:W-:Y:S01]  /*14d80*/  IMAD R250, R250, UR41, RZ ;  /* 0x00000029fafa7c24 */ /* 0x000fe2000f8e02ff */
[----:B------:R-:W-:-:S02]  /*14d90*/  LEA.HI.X.SX32 R99, R236, R252, 0x2, P6 ;  /* 0x000000fcec637211 */ /* 0x000fc400030f16ff */
[-C--:B------:R-:W-:Y:S02]  /*14da0*/  LEA.HI.X.SX32 R97, R237, R252.reuse, 0x2, P5 ;  /* 0x000000fced617211 */ /* 0x080fe400028f16ff */
[-C--:B------:R-:W-:Y:S02]  /*14db0*/  LEA.HI.X.SX32 R95, R238, R252.reuse, 0x2, P2 ;  /* 0x000000fcee5f7211 */ /* 0x080fe400010f16ff */
[-C--:B------:R-:W-:Y:S02]  /*14dc0*/  LEA.HI.X.SX32 R93, R239, R252.reuse, 0x2, P1 ;  /* 0x000000fcef5d7211 */ /* 0x080fe400008f16ff */
[----:B------:R-:W-:Y:S02]  /*14dd0*/  LEA.HI.X.SX32 R91, R240, R252, 0x2, P0 ;  /* 0x000000fcf05b7211 */ /* 0x000fe400000f16ff */
[-C--:B------:R-:W-:Y:S02]  /*14de0*/  LEA R88, P4, R241, R0.reuse, 0x2 ;  /* 0x00000000f1587211 */ /* 0x080fe400078810ff */
[----:B------:R-:W-:-:S02]  /*14df0*/  LEA R86, P3, R242, R0, 0x2 ;  /* 0x00000000f2567211 */ /* 0x000fc400078610ff */
[-C--:B------:R-:W-:Y:S02]  /*14e00*/  LEA R84, P6, R243, R0.reuse, 0x2 ;  /* 0x00000000f3547211 */ /* 0x080fe400078c10ff */
[-C--:B------:R-:W-:Y:S02]  /*14e10*/  LEA R82, P5, R244, R0.reuse, 0x2 ;  /* 0x00000000f4527211 */ /* 0x080fe400078a10ff */
[-C--:B------:R-:W-:Y:S02]  /*14e20*/  LEA R80, P2, R245, R0.reuse, 0x2 ;  /* 0x00000000f5507211 */ /* 0x080fe400078410ff */
[-C--:B------:R-:W-:Y:S02]  /*14e30*/  LEA R78, P1, R246, R0.reuse, 0x2 ;  /* 0x00000000f64e7211 */ /* 0x080fe400078210ff */
[----:B------:R-:W-:Y:S02]  /*14e40*/  LEA R76, P0, R247, R0, 0x2 ;  /* 0x00000000f74c7211 */ /* 0x000fe400078010ff */
[----:B------:R-:W-:-:S02]  /*14e50*/  LEA.HI.X.SX32 R89, R241, R252, 0x2, P4 ;  /* 0x000000fcf1597211 */ /* 0x000fc400020f16ff */
[-C--:B------:R-:W-:Y:S02]  /*14e60*/  LEA.HI.X.SX32 R87, R242, R252.reuse, 0x2, P3 ;  /* 0x000000fcf2577211 */ /* 0x080fe400018f16ff */
[-C--:B------:R-:W-:Y:S02]  /*14e70*/  LEA.HI.X.SX32 R85, R243, R252.reuse, 0x2, P6 ;  /* 0x000000fcf3557211 */ /* 0x080fe400030f16ff */
[-C--:B------:R-:W-:Y:S02]  /*14e80*/  LEA.HI.X.SX32 R83, R244, R252.reuse, 0x2, P5 ;  /* 0x000000fcf4537211 */ /* 0x080fe400028f16ff */
[-C--:B------:R-:W-:Y:S02]  /*14e90*/  LEA.HI.X.SX32 R81, R245, R252.reuse, 0x2, P2 ;  /* 0x000000fcf5517211 */ /* 0x080fe400010f16ff */
[-C--:B------:R-:W-:Y:S02]  /*14ea0*/  LEA.HI.X.SX32 R79, R246, R252.reuse, 0x2, P1 ;  /* 0x000000fcf64f7211 */ /* 0x080fe400008f16ff */
[----:B------:R-:W-:Y:S01]  /*14eb0*/  LEA.HI.X.SX32 R77, R247, R252, 0x2, P0 ;  /* 0x000000fcf74d7211 */ /* 0x000fe200000f16ff */
        /* <DEDUP_REMOVED lines=14> */
[-C--:B------:R-:W-:Y:S01]  /*14fa0*/  IMAD R4, R227, R5.reuse, RZ ;  /* 0x00000005e3047224 */ /* 0x080fe200078e02ff */
[-C--:B------:R-:W-:Y:S01]  /*14fb0*/  LEA.HI.X.SX32 R75, R248, R252.reuse, 0x2, P4 ;  /* 0x000000fcf84b7211 */ /* 0x080fe200020f16ff */
[-C--:B------:R-:W-:Y:S01]  /*14fc0*/  IMAD R7, R7, R5.reuse, RZ ;  /* 0x0000000507077224 */ /* 0x080fe200078e02ff */
[-C--:B------:R-:W-:Y:S01]  /*14fd0*/  LEA.HI.X.SX32 R73, R249, R252.reuse, 0x2, P3 ;  /* 0x000000fcf9497211 */ /* 0x080fe200018f16ff */
[-C--:B------:R-:W-:Y:S01]  /*14fe0*/  IMAD R6, R6, R5.reuse, RZ ;  /* 0x0000000506067224 */ /* 0x080fe200078e02ff */
[-C--:B------:R-:W-:Y:S01]  /*14ff0*/  LEA.HI.X.SX32 R71, R250, R252.reuse, 0x2, P6 ;  /* 0x000000fcfa477211 */ /* 0x080fe200030f16ff */
[-C--:B------:R-:W-:Y:S01]  /*15000*/  IMAD R239, R228, R5.reuse, RZ ;  /* 0x00000005e4ef7224 */ /* 0x080fe200078e02ff */
[-C--:B------:R-:W-:Y:S01]  /*15010*/  LEA.HI.X.SX32 R69, R251, R252.reuse, 0x2, P5 ;  /* 0x000000fcfb457211 */ /* 0x080fe200028f16ff */
[----:B------:R-:W-:Y:S01]  /*15020*/  IMAD R241, R229, R5, RZ ;  /* 0x00000005e5f17224 */ /* 0x000fe200078e02ff */
[-C--:B------:R-:W-:Y:S01]  /*15030*/  LEA.HI.X.SX32 R67, R38, R252.reuse, 0x2, P2 ;  /* 0x000000fc26437211 */ /* 0x080fe200010f16ff */
[----:B------:R-:W1:Y:S01]  /*15040*/  LDC R244, c[0x0][0x3a0] ;  /* 0x0000e800fff47b82 */ /* 0x000e620000000800 */
[----:B------:R-:W-:-:S02]  /*15050*/  LEA.HI.X.SX32 R65, R37, R252, 0x2, P1 ;  /* 0x000000fc25417211 */ /* 0x000fc400008f16ff */
[----:B------:R-:W-:Y:S02]  /*15060*/  LEA.HI.X.SX32 R63, R35, R252, 0x2, P0 ;  /* 0x000000fc233f7211 */ /* 0x000fe400000f16ff */
[-C--:B------:R-:W-:Y:S02]  /*15070*/  LEA R60, P4, R33, R0.reuse, 0x2 ;  /* 0x00000000213c7211 */ /* 0x080fe400078810ff */
[-C--:B------:R-:W-:Y:S01]  /*15080*/  LEA R58, P3, R36, R0.reuse, 0x2 ;  /* 0x00000000243a7211 */ /* 0x080fe200078610ff */
[----:B------:R-:W4:Y:S01]  /*15090*/  LDC R245, c[0x0][0x3a0] ;  /* 0x0000e800fff57b82 */ /* 0x000f220000000800 */
[-C--:B------:R-:W-:Y:S02]  /*150a0*/  LEA R56, P6, R32, R0.reuse, 0x2 ;  /* 0x0000000020387211 */ /* 0x080fe400078c10ff */
[-C--:B------:R-:W-:Y:S02]  /*150b0*/  LEA R54, P5, R29, R0.reuse, 0x2 ;  /* 0x000000001d367211 */ /* 0x080fe400078a10ff */
[----:B------:R-:W-:-:S02]  /*150c0*/  LEA R52, P2, R27, R0, 0x2 ;  /* 0x000000001b347211 */ /* 0x000fc400078410ff */
[-C--:B------:R-:W-:Y:S01]  /*150d0*/  LEA R50, P1, R30, R0.reuse, 0x2 ;  /* 0x000000001e327211 */ /* 0x080fe200078210ff */
[----:B------:R-:W5:Y:S01]  /*150e0*/  S2UR UR5, SR_CgaCtaId ;  /* 0x00000000000579c3 */ /* 0x000f620000008800 */
[----:B------:R-:W-:Y:S02]  /*150f0*/  LEA R48, P0, R28, R0, 0x2 ;  /* 0x000000001c307211 */ /* 0x000fe400078010ff */
[-C--:B------:R-:W-:Y:S02]  /*15100*/  LEA.HI.X.SX32 R61, R33, R252.reuse, 0x2, P4 ;  /* 0x000000fc213d7211 */ /* 0x080fe400020f16ff */
[-C--:B------:R-:W-:Y:S02]  /*15110*/  LEA.HI.X.SX32 R59, R36, R252.reuse, 0x2, P3 ;  /* 0x000000fc243b7211 */ /* 0x080fe400018f16ff */
[-C--:B------:R-:W-:Y:S01]  /*15120*/  LEA.HI.X.SX32 R57, R32, R252.reuse, 0x2, P6 ;  /* 0x000000fc20397211 */ /* 0x080fe200030f16ff */
[----:B--2---:R-:W-:Y:S01]  /*15130*/  IMAD R243, R230, R5, RZ ;  /* 0x00000005e6f37224 */ /* 0x004fe200078e02ff */
[-C--:B------:R-:W-:Y:S01]  /*15140*/  LEA.HI.X.SX32 R55, R29, R252.reuse, 0x2, P5 ;  /* 0x000000fc1d377211 */ /* 0x080fe200028f16ff */
[----:B------:R-:W-:Y:S01]  /*15150*/  IMAD.MOV.U32 R225, RZ, RZ, R11 ;  /* 0x000000ffffe17224 */ /* 0x000fe200078e000b */
[-C--:B------:R-:W-:Y:S01]  /*15160*/  LEA.HI.X.SX32 R53, R27, R252.reuse, 0x2, P2 ;  /* 0x000000fc1b357211 */ /* 0x080fe200010f16ff */
[----:B------:R-:W2:Y:S01]  /*15170*/  LDC R248, c[0x0][0x3a8] ;  /* 0x0000ea00fff87b82 */ /* 0x000ea20000000800 */
[----:B------:R-:W-:-:S02]  /*15180*/  LEA.HI.X.SX32 R51, R30, R252, 0x2, P1 ;  /* 0x000000fc1e337211 */ /* 0x000fc400008f16ff */
[----:B------:R-:W-:Y:S02]  /*15190*/  LEA.HI.X.SX32 R49, R28, R252, 0x2, P0 ;  /* 0x000000fc1c317211 */ /* 0x000fe400000f16ff */
[-C--:B------:R-:W-:Y:S02]  /*151a0*/  LEA R46, P4, R26, R0.reuse, 0x2 ;  /* 0x000000001a2e7211 */ /* 0x080fe400078810ff */
[-C--:B------:R-:W-:Y:S01]  /*151b0*/  LEA R44, P3, R21, R0.reuse, 0x2 ;  /* 0x00000000152c7211 */ /* 0x080fe200078610ff */
[----:B------:R-:W1:Y:S01]  /*151c0*/  LDC R249, c[0x0][0x3a0] ;  /* 0x0000e800fff97b82 */ /* 0x000e620000000800 */
[-C--:B------:R-:W-:Y:S02]  /*151d0*/  LEA R42, P6, R20, R0.reuse, 0x2 ;  /* 0x00000000142a7211 */ /* 0x080fe400078c10ff */
[-C--:B------:R-:W-:Y:S02]  /*151e0*/  LEA R40, P5, R15, R0.reuse, 0x2 ;  /* 0x000000000f287211 */ /* 0x080fe400078a10ff */
[----:B------:R-:W-:-:S02]  /*151f0*/  LEA R38, P2, R18, R0, 0x2 ;  /* 0x0000000012267211 */ /* 0x000fc400078410ff */
[-C--:B------:R-:W-:Y:S01]  /*15200*/  LEA R36, P1, R16, R0.reuse, 0x2 ;  /* 0x0000000010247211 */ /* 0x080fe200078210ff */
[----:B------:R-:W1:Y:S01]  /*15210*/  LDCU.64 UR40, c[0x0][0x358] ;  /* 0x00006b00ff2877ac */ /* 0x000e620008000a00 */
[----:B------:R-:W-:Y:S01]  /*15220*/  LEA R34, P0, R14, R0, 0x2 ;  /* 0x000000000e227211 */ /* 0x000fe200078010ff */
[----:B------:R-:W-:Y:S01]  /*15230*/  IMAD.MOV.U32 R29, RZ, RZ, R19 ;  /* 0x000000ffff1d7224 */ /* 0x000fe200078e0013 */
[-C--:B------:R-:W-:Y:S01]  /*15240*/  LEA.HI.X.SX32 R47, R26, R252.reuse, 0x2, P4 ;  /* 0x000000fc1a2f7211 */ /* 0x080fe200020f16ff */
[----:B------:R-:W-:Y:S01]  /*15250*/  IMAD.MOV.U32 R28, RZ, RZ, R17 ;  /* 0x000000ffff1c7224 */ /* 0x000fe200078e0011 */
[-C--:B------:R-:W-:Y:S01]  /*15260*/  LEA.HI.X.SX32 R45, R21, R252.reuse, 0x2, P3 ;  /* 0x000000fc152d7211 */ /* 0x080fe200018f16ff */
[----:B------:R-:W-:Y:S01]  /*15270*/  UMOV UR4, 0x400 ;  /* 0x0000040000047882 */ /* 0x000fe20000000000 */
[-C--:B------:R-:W-:Y:S01]  /*15280*/  LEA.HI.X.SX32 R43, R20, R252.reuse, 0x2, P6 ;  /* 0x000000fc142b7211 */ /* 0x080fe200030f16ff */
[----:B------:R-:W1:Y:S01]  /*15290*/  LDC R250, c[0x0][0x3a0] ;  /* 0x0000e800fffa7b82 */ /* 0x000e620000000800 */
[----:B------:R-:W-:-:S02]  /*152a0*/  LEA.HI.X.SX32 R41, R15, R252, 0x2, P5 ;  /* 0x000000fc0f297211 */ /* 0x000fc400028f16ff */
[-C--:B------:R-:W-:Y:S02]  /*152b0*/  LEA.HI.X.SX32 R39, R18, R252.reuse, 0x2, P2 ;  /* 0x000000fc12277211 */ /* 0x080fe400010f16ff */
[-C--:B------:R-:W-:Y:S02]  /*152c0*/  LEA.HI.X.SX32 R37, R16, R252.reuse, 0x2, P1 ;  /* 0x000000fc10257211 */ /* 0x080fe400008f16ff */
[----:B------:R-:W-:Y:S01]  /*152d0*/  LEA.HI.X.SX32 R35, R14, R252, 0x2, P0 ;  /* 0x000000fc0e237211 */ /* 0x000fe200000f16ff */
[----:B------:R-:W1:Y:S01]  /*152e0*/  LDC R251, c[0x0][0x3a0] ;  /* 0x0000e800fffb7b82 */ /* 0x000e620000000800 */
[-C--:B------:R-:W-:Y:S02]  /*152f0*/  LEA R32, P4, R13, R0.reuse, 0x2 ;  /* 0x000000000d207211 */ /* 0x080fe400078810ff */
[-C--:B------:R-:W-:Y:S02]  /*15300*/  LEA R30, P3, R9, R0.reuse, 0x2 ;  /* 0x00000000091e7211 */ /* 0x080fe400078610ff */
[----:B------:R-:W-:-:S02]  /*15310*/  LEA R26, P6, R10, R0, 0x2 ;  /* 0x000000000a1a7211 */ /* 0x000fc400078c10ff */
[-C--:B------:R-:W-:Y:S02]  /*15320*/  LEA R24, P5, R8, R0.reuse, 0x2 ;  /* 0x0000000008187211 */ /* 0x080fe400078a10ff */
[-C--:B------:R-:W-:Y:S02]  /*15330*/  LEA R22, P2, R3, R0.reuse, 0x2 ;  /* 0x0000000003167211 */ /* 0x080fe400078410ff */
[-C--:B------:R-:W-:Y:S02]  /*15340*/  LEA R20, P1, R2, R0.reuse, 0x2 ;  /* 0x0000000002147211 */ /* 0x080fe400078210ff */
[----:B------:R-:W-:Y:S02]  /*15350*/  LEA R18, P0, R219, R0, 0x2 ;  /* 0x00000000db127211 */ /* 0x000fe400078010ff */
[-C--:B------:R-:W-:Y:S02]  /*15360*/  LEA.HI.X.SX32 R33, R13, R252.reuse, 0x2, P4 ;  /* 0x000000fc0d217211 */ /* 0x080fe400020f16ff */
[----:B------:R-:W-:-:S02]  /*15370*/  LEA.HI.X.SX32 R31, R9, R252, 0x2, P3 ;  /* 0x000000fc091f7211 */ /* 0x000fc400018f16ff */
[-C--:B------:R-:W-:Y:S02]  /*15380*/  LEA.HI.X.SX32 R27, R10, R252.reuse, 0x2, P6 ;  /* 0x000000fc0a1b7211 */ /* 0x080fe400030f16ff */
[-C--:B------:R-:W-:Y:S02]  /*15390*/  LEA.HI.X.SX32 R25, R8, R252.reuse, 0x2, P5 ;  /* 0x000000fc08197211 */ /* 0x080fe400028f16ff */
[-C--:B------:R-:W-:Y:S02]  /*153a0*/  LEA.HI.X.SX32 R23, R3, R252.reuse, 0x2, P2 ;  /* 0x000000fc03177211 */ /* 0x080fe400010f16ff */
[-C--:B------:R-:W-:Y:S02]  /*153b0*/  LEA.HI.X.SX32 R21, R2, R252.reuse, 0x2, P1 ;  /* 0x000000fc02157211 */ /* 0x080fe400008f16ff */
[----:B------:R-:W-:Y:S02]  /*153c0*/  LEA.HI.X.SX32 R19, R219, R252, 0x2, P0 ;  /* 0x000000fcdb137211 */ /* 0x000fe400000f16ff */
[----:B------:R-:W-:-:S02]  /*153d0*/  LEA R16, P4, R220, R0, 0x2 ;  /* 0x00000000dc107211 */ /* 0x000fc400078810ff */
[-C--:B------:R-:W-:Y:S02]  /*153e0*/  LEA R14, P3, R221, R0.reuse, 0x2 ;  /* 0x00000000dd0e7211 */ /* 0x080fe400078610ff */
[-C--:B------:R-:W-:Y:S02]  /*153f0*/  LEA R12, P6, R222, R0.reuse, 0x2 ;  /* 0x00000000de0c7211 */ /* 0x080fe400078c10ff */
[-C--:B------:R-:W-:Y:S02]  /*15400*/  LEA R10, P5, R223, R0.reuse, 0x2 ;  /* 0x00000000df0a7211 */ /* 0x080fe400078a10ff */
[-C--:B------:R-:W-:Y:S02]  /*15410*/  LEA R8, P2, R224, R0.reuse, 0x2 ;  /* 0x00000000e0087211 */ /* 0x080fe400078410ff */
[-C--:B------:R-:W-:Y:S02]  /*15420*/  LEA R2, P1, R29, R0.reuse, 0x2 ;  /* 0x000000001d027211 */ /* 0x080fe400078210ff */
[----:B------:R-:W-:Y:S01]  /*15430*/  LEA R232, P0, R28, R0, 0x2 ;  /* 0x000000001ce87211 */ /* 0x000fe200078010ff */
[----:B------:R-:W-:-:S02]  /*15440*/  IMAD R0, R226, R5, RZ ;  /* 0x00000005e2007224 */ /* 0x000fc400078e02ff */
[----:B---3--:R-:W-:Y:S02]  /*15450*/  IMAD R5, R231, R5, RZ ;  /* 0x00000005e7057224 */ /* 0x008fe400078e02ff */
[----:B------:R-:W3:Y:S01]  /*15460*/  LDC R231, c[0x0][0x3a0] ;  /* 0x0000e800ffe77b82 */ /* 0x000ee20000000800 */
[-C--:B------:R-:W-:Y:S02]  /*15470*/  LEA.HI.X.SX32 R233, R28, R252.reuse, 0x2, P0 ;  /* 0x000000fc1ce97211 */ /* 0x080fe400000f16ff */
[----:B------:R-:W-:-:S05]  /*15480*/  LEA.HI.X.SX32 R3, R29, R252, 0x2, P1 ;  /* 0x000000fc1d037211 */ /* 0x000fca00008f16ff */
[----:B------:R-:W1:Y:S08]  /*15490*/  LDC R28, c[0x0][0x3a0] ;  /* 0x0000e800ff1c7b82 */ /* 0x000e700000000800 */
[----:B------:R-:W2:Y:S01]  /*154a0*/  LDC R29, c[0x0][0x3a0] ;  /* 0x0000e800ff1d7b82 */ /* 0x000ea20000000800 */
[----:B---3--:R-:W-:Y:S02]  /*154b0*/  VIADD R237, R231, 0xfffffff7 ;  /* 0xfffffff7e7ed7836 */ /* 0x008fe40000000000 */
[----:B------:R-:W3:Y:S01]  /*154c0*/  S2R R231, SR_TID.X ;  /* 0x0000000000e77919 */ /* 0x000ee20000002100 */
[-C--:B------:R-:W-:Y:S01]  /*154d0*/  LEA.HI.X.SX32 R15, R221, R252.reuse, 0x2, P3 ;  /* 0x000000fcdd0f7211 */ /* 0x080fe200018f16ff */
[----:B-1----:R-:W-:Y:S01]  /*154e0*/  VIADD R28, R28, 0xffffffff ;  /* 0xffffffff1c1c7836 */ /* 0x002fe20000000000 */
[----:B------:R-:W-:-:S02]  /*154f0*/  LEA.HI.X.SX32 R17, R220, R252, 0x2, P4 ;  /* 0x000000fcdc117211 */ /* 0x000fc400020f16ff */
[----:B------:R-:W-:Y:S02]  /*15500*/  LEA R246, P0, R0, UR6, 0x2 ;  /* 0x0000000600f67c11 */ /* 0x000fe4000f8010ff */
[----:B------:R-:W-:Y:S01]  /*15510*/  ISETP.GE.U32.AND P3, PT, R28, 0x7fffffc0, PT ;  /* 0x7fffffc01c00780c */ /* 0x000fe20003f66070 */
[----:B--2---:R-:W-:Y:S01]  /*15520*/  VIADD R29, R29, 0xfffffffb ;  /* 0xfffffffb1d1d7836 */ /* 0x004fe20000000000 */
[----:B------:R-:W-:Y:S02]  /*15530*/  LEA R28, P4, R4, UR6, 0x2 ;  /* 0x00000006041c7c11 */ /* 0x000fe4000f8810ff */
[-C--:B------:R-:W-:Y:S02]  /*15540*/  LEA.HI.X.SX32 R9, R224, R252.reuse, 0x2, P2 ;  /* 0x000000fce0097211 */ /* 0x080fe400010f16ff */
[----:B------:R-:W-:Y:S02]  /*15550*/  LEA.HI.X.SX32 R11, R223, R252, 0x2, P5 ;  /* 0x000000fcdf0b7211 */ /* 0x000fe400028f16ff */
[----:B------:R-:W-:-:S02]  /*15560*/  ISETP.GE.U32.AND P2, PT, R29, 0x7fffffbc, PT ;  /* 0x7fffffbc1d00780c */ /* 0x000fc40003f46070 */
[----:B------:R-:W-:Y:S02]  /*15570*/  LEA R234, P5, R7, UR6, 0x2 ;  /* 0x0000000607ea7c11 */ /* 0x000fe4000f8a10ff */
[----:B------:R-:W-:Y:S02]  /*15580*/  LEA.HI.X.SX32 R29, R4, UR7, 0x2, P4 ;  /* 0x00000007041d7c11 */ /* 0x000fe4000a0f16ff */
[----:B------:R-:W-:Y:S02]  /*15590*/  LEA.HI.X.SX32 R247, R0, UR7, 0x2, P0 ;  /* 0x0000000700f77c11 */ /* 0x000fe400080f16ff */
[----:B------:R-:W-:Y:S02]  /*155a0*/  LEA R238, P4, R239, UR6, 0x2 ;  /* 0x00000006efee7c11 */ /* 0x000fe4000f8810ff */
[----:B------:R-:W-:Y:S02]  /*155b0*/  LEA R236, P0, R6, UR6, 0x2 ;  /* 0x0000000606ec7c11 */ /* 0x000fe4000f8010ff */
[----:B------:R-:W-:Y:S01]  /*155c0*/  LEA.HI.X.SX32 R235, R7, UR7, 0x2, P5 ;  /* 0x0000000707eb7c11 */ /* 0x000fe2000a8f16ff */
[----:B------:R-:W-:Y:S01]  /*155d0*/  VIADD R0, R244, 0xfffffff3 ;  /* 0xfffffff3f4007836 */ /* 0x000fe20000000000 */
[----:B------:R-:W-:Y:S01]  /*155e0*/  ISETP.GE.U32.AND P5, PT, R237, 0x7fffffb8, PT ;  /* 0x7fffffb8ed00780c */ /* 0x000fe20003fa6070 */
[----:B-----5:R-:W-:Y:S01]  /*155f0*/  ULEA UR4, UR5, UR4, 0x18 ;  /* 0x0000000405047291 */ /* 0x020fe2000f8ec0ff */
[----:B------:R-:W-:Y:S01]  /*15600*/  LEA.HI.X.SX32 R239, R239, UR7, 0x2, P4 ;  /* 0x00000007efef7c11 */ /* 0x000fe2000a0f16ff */
[----:B------:R-:W1:Y:S01]  /*15610*/  LDC R7, c[0x0][0x3a0] ;  /* 0x0000e800ff077b82 */ /* 0x000e620000000800 */
[----:B------:R-:W-:-:S02]  /*15620*/  LEA.HI.X.SX32 R237, R6, UR7, 0x2, P0 ;  /* 0x0000000706ed7c11 */ /* 0x000fc400080f16ff */
[----:B---3--:R-:W-:Y:S01]  /*15630*/  LOP3.LUT R231, R231, 0x3f, RZ, 0xc0, !PT ;  /* 0x0000003fe7e77812 */ /* 0x008fe200078ec0ff */
[----:B------:R-:W-:Y:S01]  /*15640*/  IMAD.SHL.U32 R4, R248, 0x4, RZ ;  /* 0x00000004f8047824 */ /* 0x000fe200078e00ff */
[----:B------:R-:W-:Y:S01]  /*15650*/  LEA R242, P4, R243, UR6, 0x2 ;  /* 0x00000006f3f27c11 */ /* 0x000fe2000f8810ff */
[----:B------:R-:W2:Y:S01]  /*15660*/  LDCU UR5, c[0x0][0x3a0] ;  /* 0x00007400ff0577ac */ /* 0x000ea20008000800 */
[----:B------:R-:W-:Y:S01]  /*15670*/  LEA R240, P0, R241, UR6, 0x2 ;  /* 0x00000006f1f07c11 */ /* 0x000fe2000f8010ff */
[----:B------:R-:W3:Y:S01]  /*15680*/  LDC R6, c[0x0][0x3a0] ;  /* 0x0000e800ff067b82 */ /* 0x000ee20000000800 */
[----:B------:R-:W-:Y:S02]  /*15690*/  LEA.HI.X.SX32 R243, R243, UR7, 0x2, P4 ;  /* 0x00000007f3f37c11 */ /* 0x000fe4000a0f16ff */
[----:B------:R-:W-:Y:S02]  /*156a0*/  LEA.HI.X.SX32 R241, R241, UR7, 0x2, P0 ;  /* 0x00000007f1f17c11 */ /* 0x000fe400080f16ff */
[----:B------:R-:W-:Y:S01]  /*156b0*/  ISETP.GE.U32.AND P4, PT, R0, 0x7fffffb4, PT ;  /* 0x7fffffb40000780c */ /* 0x000fe20003f86070 */
[----:B----4-:R-:W-:Y:S01]  /*156c0*/  VIADD R0, R245, 0xffffffef ;  /* 0xffffffeff5007836 */ /* 0x010fe20000000000 */
[----:B------:R-:W-:Y:S01]  /*156d0*/  LEA R244, P0, R5, UR6, 0x2 ;  /* 0x0000000605f47c11 */ /* 0x000fe2000f8010ff */
[----:B------:R-:W-:-:S03]  /*156e0*/  IMAD.SHL.U32 R212, R231, 0x4, RZ ;  /* 0x00000004e7d47824 */ /* 0x000fc600078e00ff */
[----:B------:R-:W-:Y:S02]  /*156f0*/  LEA.HI.X.SX32 R245, R5, UR7, 0x2, P0 ;  /* 0x0000000705f57c11 */ /* 0x000fe400080f16ff */
[----:B------:R-:W-:Y:S01]  /*15700*/  ISETP.GE.U32.AND P0, PT, R0, 0x7fffffb0, PT ;  /* 0x7fffffb00000780c */ /* 0x000fe20003f06070 */
[----:B------:R-:W-:Y:S02]  /*15710*/  VIADD R0, R212, UR4 ;  /* 0x00000004d4007c36 */ /* 0x000fe40008000000 */
[----:B------:R-:W-:Y:S01]  /*15720*/  VIADD R5, R249, 0xffffffeb ;  /* 0xffffffebf9057836 */ /* 0x000fe20000000000 */
[----:B------:R-:W-:Y:S02]  /*15730*/  ISETP.GE.U32.AND P1, PT, R225, 0x7fffff90, PT ;  /* 0x7fffff90e100780c */ /* 0x000fe40003f26070 */
[----:B------:R-:W-:Y:S01]  /*15740*/  @!PT LDS RZ, [RZ] ;  /* 0x00000000fffff984 */ /* 0x000fe20000000800 */
[----:B------:R-:W-:Y:S01]  /*15750*/  @!PT LDS RZ, [RZ] ;  /* 0x00000000fffff984 */ /* 0x000fe20000000800 */
[----:B------:R-:W-:Y:S01]  /*15760*/  @!PT LDS RZ, [RZ] ;  /* 0x00000000fffff984 */ /* 0x000fe20000000800 */
[----:B------:R-:W-:Y:S01]  /*15770*/  LDGSTS.E [R0], desc[UR40][R246.64], !P3 ;  /* 0x00000000f6007fae */ /* 0x000fe2000d9a1028 */
[----:B------:R-:W-:Y:S01]  /*15780*/  IMAD.WIDE R228, R4, 0x4, R246 ;  /* 0x0000000404e47825 */ /* 0x000fe200078e02f6 */
[----:B------:R-:W-:Y:S01]  /*15790*/  LEA.HI.X.SX32 R13, R222, R252, 0x2, P6 ;  /* 0x000000fcde0d7211 */ /* 0x000fe200030f16ff */
[----:B------:R-:W4:Y:S01]  /*157a0*/  LDC R249, c[0x0][0x3a0] ;  /* 0x0000e800fff97b82 */ /* 0x000f220000000800 */
[----:B------:R-:W-:Y:S04]  /*157b0*/  LDGSTS.E [R0+0x100], desc[UR40][R28.64], !P3 ;  /* 0x001000001c007fae */ /* 0x000fe8000d9a1028 */
[----:B------:R-:W-:Y:S01]  /*157c0*/  LDGSTS.E [R0+0x200], desc[UR40][R234.64], !P3 ;  /* 0x00200000ea007fae */ /* 0x000fe2000d9a1028 */
[----:B------:R-:W-:-:S04]  /*157d0*/  IMAD.WIDE R226, R4, 0x4, R28 ;  /* 0x0000000404e27825 */ /* 0x000fc800078e021c */
[C---:B------:R-:W-:Y:S01]  /*157e0*/  IMAD.WIDE R220, R4.reuse, 0x4, R238 ;  /* 0x0000000404dc7825 */ /* 0x040fe200078e02ee */
[----:B------:R-:W-:Y:S03]  /*157f0*/  LDGSTS.E [R0+0x300], desc[UR40][R236.64], !P3 ;  /* 0x00300000ec007fae */ /* 0x000fe6000d9a1028 */
[C---:B------:R-:W-:Y:S01]  /*15800*/  IMAD.WIDE R218, R4.reuse, 0x4, R240 ;  /* 0x0000000404da7825 */ /* 0x040fe200078e02f0 */
[----:B------:R-:W-:Y:S03]  /*15810*/  LDGSTS.E [R0+0x400], desc[UR40][R238.64], !P3 ;  /* 0x00400000ee007fae */ /* 0x000fe6000d9a1028 */
[----:B------:R-:W-:Y:S01]  /*15820*/  IMAD.WIDE R216, R4, 0x4, R242 ;  /* 0x0000000404d87825 */ /* 0x000fe200078e02f2 */
[----:B------:R-:W-:Y:S03]  /*15830*/  LDGSTS.E [R0+0x500], desc[UR40][R240.64], !P3 ;  /* 0x00500000f0007fae */ /* 0x000fe6000d9a1028 */
[----:B---3--:R-:W-:Y:S01]  /*15840*/  VIADD R6, R6, 0xffffffe7 ;  /* 0xffffffe706067836 */ /* 0x008fe20000000000 */
[----:B------:R-:W-:Y:S01]  /*15850*/  LDGSTS.E [R0+0x600], desc[UR40][R242.64], !P3 ;  /* 0x00600000f2007fae */ /* 0x000fe2000d9a1028 */
[----:B------:R-:W-:Y:S01]  /*15860*/  IMAD.WIDE R224, R4, 0x4, R234 ;  /* 0x0000000404e07825 */ /* 0x000fe200078e02ea */
[----:B------:R-:W-:Y:S01]  /*15870*/  LOP3.LUT R213, R212, 0x20, RZ, 0x3c, !PT ;  /* 0x00000020d4d57812 */ /* 0x000fe200078e3cff */
[----:B------:R-:W3:Y:S01]  /*15880*/  LDC R252, c[0x0][0x3a0] ;  /* 0x0000e800fffc7b82 */ /* 0x000ee20000000800 */
[----:B------:R-:W-:Y:S01]  /*15890*/  LDGSTS.E [R0+0x700], desc[UR40][R244.64], !P3 ;  /* 0x00700000f4007fae */ /* 0x000fe2000d9a1028 */
[----:B------:R-:W-:Y:S01]  /*158a0*/  ISETP.GE.U32.AND P3, PT, R5, 0x7fffffac, PT ;  /* 0x7fffffac0500780c */ /* 0x000fe20003f66070 */
[----:B------:R-:W-:-:S02]  /*158b0*/  IMAD.WIDE R222, R4, 0x4, R236 ;  /* 0x0000000404de7825 */ /* 0x000fc400078e02ec */
[----:B------:R5:W-:Y:S02]  /*158c0*/  LDGSTS.E [R0+0x2000], desc[UR40][R228.64], !P2 ;  /* 0x02000000e4007fae */ /* 0x000be4000d1a1028 */
[----:B------:R-:W-:Y:S02]  /*158d0*/  IMAD.SHL.U32 R5, R248, 0x8, RZ ;  /* 0x00000008f8057824 */ /* 0x000fe400078e00ff */
[----:B------:R1:W-:Y:S01]  /*158e0*/  LDGSTS.E [R0+0x2100], desc[UR40][R226.64], !P2 ;  /* 0x02100000e2007fae */ /* 0x0003e2000d1a1028 */
[----:B------:R-:W-:-:S03]  /*158f0*/  IMAD.WIDE R214, R4, 0x4, R244 ;  /* 0x0000000404d67825 */ /* 0x000fc600078e02f4 */
[----:B------:R5:W-:Y:S04]  /*15900*/  STL.64 [R1+0x11b0], R228 ;  /* 0x0011b0e401007387 */ /* 0x000be80000100a00 */
[----:B------:R1:W-:Y:S04]  /*15910*/  LDGSTS.E [R0+0x2200], desc[UR40][R224.64], !P2 ;  /* 0x02200000e0007fae */ /* 0x0003e8000d1a1028 */
[----:B------:R1:W-:Y:S04]  /*15920*/  STL.64 [R1+0x11a8], R226 ;  /* 0x0011a8e201007387 */ /* 0x0003e80000100a00 */
[----:B------:R2:W-:Y:S01]  /*15930*/  LDGSTS.E [R0+0x2300], desc[UR40][R222.64], !P2 ;  /* 0x02300000de007fae */ /* 0x0005e2000d1a1028 */
[----:B-----5:R-:W-:-:S03]  /*15940*/  IMAD.WIDE R228, R5, 0x4, R246 ;  /* 0x0000000405e47825 */ /* 0x020fc600078e02f6 */
[----:B------:R5:W-:Y:S04]  /*15950*/  STL.64 [R1+0x11a0], R224 ;  /* 0x0011a0e001007387 */ /* 0x000be80000100a00 */
[----:B------:R2:W-:Y:S01]  /*15960*/  LDGSTS.E [R0+0x2400], desc[UR40][R220.64], !P2 ;  /* 0x02400000dc007fae */ /* 0x0005e2000d1a1028 */
[----:B-1----:R-:W-:-:S03]  /*15970*/  IMAD.WIDE R226, R5, 0x4, R28 ;  /* 0x0000000405e27825 */ /* 0x002fc600078e021c */
[----:B------:R2:W-:Y:S04]  /*15980*/  STL.64 [R1+0x1198], R222 ;  /* 0x001198de01007387 */ /* 0x0005e80000100a00 */
[----:B------:R1:W-:Y:S01]  /*15990*/  LDGSTS.E [R0+0x2500], desc[UR40][R218.64], !P2 ;  /* 0x02500000da007fae */ /* 0x0003e2000d1a1028 */
[----:B-----5:R-:W-:-:S03]  /*159a0*/  IMAD.WIDE R224, R5, 0x4, R234 ;  /* 0x0000000405e07825 */ /* 0x020fc600078e02ea */
[----:B------:R5:W-:Y:S04]  /*159b0*/  STL.64 [R1+0x1190], R220 ;  /* 0x001190dc01007387 */ /* 0x000be80000100a00 */
[----:B------:R1:W-:Y:S01]  /*159c0*/  LDGSTS.E [R0+0x2600], desc[UR40][R216.64], !P2 ;  /* 0x02600000d8007fae */ /* 0x0003e2000d1a1028 */
[----:B--2---:R-:W-:-:S03]  /*159d0*/  IMAD.WIDE R222, R5, 0x4, R236 ;  /* 0x0000000405de7825 */ /* 0x004fc600078e02ec */
[----:B------:R1:W-:Y:S04]  /*159e0*/  STL.64 [R1+0x1188], R218 ;  /* 0x001188da01007387 */ /* 0x0003e80000100a00 */
[----:B------:R2:W-:Y:S01]  /*159f0*/  LDGSTS.E [R0+0x2700], desc[UR40][R214.64], !P2 ;  /* 0x02700000d6007fae */ /* 0x0005e2000d1a1028 */
[----:B-----5:R-:W-:-:S03]  /*15a00*/  IMAD.WIDE R220, R5, 0x4, R238 ;  /* 0x0000000405dc7825 */ /* 0x020fc600078e02ee */
[----:B------:R5:W-:Y:S01]  /*15a10*/  STL.64 [R1+0x1180], R216 ;  /* 0x001180d801007387 */ /* 0x000be20000100a00 */
[----:B------:R-:W-:Y:S02]  /*15a20*/  VIADD R4, R7, 0xffffffe3 ;  /* 0xffffffe307047836 */ /* 0x000fe40000000000 */
[----:B------:R-:W3:Y:S01]  /*15a30*/  LDC R7, c[0x0][0x3a0] ;  /* 0x0000e800ff077b82 */ /* 0x000ee20000000800 */
[C---:B-1----:R-:W-:Y:S01]  /*15a40*/  IMAD.WIDE R218, R5.reuse, 0x4, R240 ;  /* 0x0000000405da7825 */ /* 0x042fe200078e02f0 */
[----:B------:R1:W-:Y:S04]  /*15a50*/  LDGSTS.E [R0+0x4000], desc[UR40][R228.64], !P5 ;  /* 0x04000000e4007fae */ /* 0x0003e8000e9a1028 */
[----:B------:R2:W-:Y:S01]  /*15a60*/  STL.64 [R1+0x1178], R214 ;  /* 0x001178d601007387 */ /* 0x0005e20000100a00 */
[----:B-----5:R-:W-:-:S03]  /*15a70*/  IMAD.WIDE R216, R5, 0x4, R242 ;  /* 0x0000000405d87825 */ /* 0x020fc600078e02f2 */
[----:B------:R5:W-:Y:S04]  /*15a80*/  LDGSTS.E [R0+0x4100], desc[UR40][R226.64], !P5 ;  /* 0x04100000e2007fae */ /* 0x000be8000e9a1028 */
[----:B------:R1:W-:Y:S01]  /*15a90*/  LDGSTS.E [R0+0x4200], desc[UR40][R224.64], !P5 ;  /* 0x04200000e0007fae */ /* 0x0003e2000e9a1028 */
[----:B--2---:R-:W-:-:S03]  /*15aa0*/  IMAD.WIDE R214, R5, 0x4, R244 ;  /* 0x0000000405d67825 */ /* 0x004fc600078e02f4 */
[----:B------:R2:W-:Y:S04]  /*15ab0*/  LDGSTS.E [R0+0x4300], desc[UR40][R222.64], !P5 ;  /* 0x04300000de007fae */ /* 0x0005e8000e9a1028 */
[----:B------:R1:W-:Y:S04]  /*15ac0*/  LDGSTS.E [R0+0x4400], desc[UR40][R220.64], !P5 ;  /* 0x04400000dc007fae */ /* 0x0003e8000e9a1028 */
[----:B------:R1:W-:Y:S04]  /*15ad0*/  LDGSTS.E [R0+0x4500], desc[UR40][R218.64], !P5 ;  /* 0x04500000da007fae */ /* 0x0003e8000e9a1028 */
[----:B------:R1:W-:Y:S04]  /*15ae0*/  LDGSTS.E [R0+0x4600], desc[UR40][R216.64], !P5 ;  /* 0x04600000d8007fae */ /* 0x0003e8000e9a1028 */
[----:B------:R1:W-:Y:S01]  /*15af0*/  LDGSTS.E [R0+0x4700], desc[UR40][R214.64], !P5 ;  /* 0x04700000d6007fae */ /* 0x0003e2000e9a1028 */
[----:B------:R-:W-:Y:S01]  /*15b00*/  ISETP.GE.U32.AND P5, PT, R4, 0x7fffffa4, PT ;  /* 0x7fffffa40400780c */ /* 0x000fe20003fa6070 */
[----:B------:R-:W-:-:S02]  /*15b10*/  IMAD R4, R248, 0xc, RZ ;  /* 0x0000000cf8047824 */ /* 0x000fc400078e02ff */
[----:B------:R1:W-:Y:S04]  /*15b20*/  STL.64 [R1+0x10b0], R228 ;  /* 0x0010b0e401007387 */ /* 0x0003e80000100a00 */
[----:B------:R5:W-:Y:S01]  /*15b30*/  STL.64 [R1+0x10a8], R226 ;  /* 0x0010a8e201007387 */ /* 0x000be20000100a00 */
[----:B------:R-:W-:-:S03]  /*15b40*/  IMAD.SHL.U32 R5, R248, 0x10, RZ ;  /* 0x00000010f8057824 */ /* 0x000fc600078e00ff */
[----:B------:R2:W-:Y:S01]  /*15b50*/  STL.64 [R1+0x10a0], R224 ;  /* 0x0010a0e001007387 */ /* 0x0005e20000100a00 */
[----:B-1----:R-:W-:-:S03]  /*15b60*/  IMAD.WIDE R228, R4, 0x4, R246 ;  /* 0x0000000404e47825 */ /* 0x002fc600078e02f6 */
[----:B------:R1:W-:Y:S01]  /*15b70*/  STL.64 [R1+0x1098], R222 ;  /* 0x001098de01007387 */ /* 0x0003e20000100a00 */
[----:B-----5:R-:W-:-:S03]  /*15b80*/  IMAD.WIDE R226, R4, 0x4, R28 ;  /* 0x0000000404e27825 */ /* 0x020fc600078e021c */
[----:B------:R5:W-:Y:S01]  /*15b90*/  STL.64 [R1+0x1090], R220 ;  /* 0x001090dc01007387 */ /* 0x000be20000100a00 */
[----:B--2---:R-:W-:-:S03]  /*15ba0*/  IMAD.WIDE R224, R4, 0x4, R234 ;  /* 0x0000000404e07825 */ /* 0x004fc600078e02ea */
[----:B------:R2:W-:Y:S01]  /*15bb0*/  STL.64 [R1+0x1088], R218 ;  /* 0x001088da01007387 */ /* 0x0005e20000100a00 */
[----:B-1----:R-:W-:-:S03]  /*15bc0*/  IMAD.WIDE R222, R4, 0x4, R236 ;  /* 0x0000000404de7825 */ /* 0x002fc600078e02ec */
[----:B------:R1:W-:Y:S01]  /*15bd0*/  STL.64 [R1+0x1080], R216 ;  /* 0x001080d801007387 */ /* 0x0003e20000100a00 */
[----:B-----5:R-:W-:-:S03]  /*15be0*/  IMAD.WIDE R220, R4, 0x4, R238 ;  /* 0x0000000404dc7825 */ /* 0x020fc600078e02ee */
[----:B------:R5:W-:Y:S01]  /*15bf0*/  LDGSTS.E [R0+0x6000], desc[UR40][R228.64], !P4 ;  /* 0x06000000e4007fae */ /* 0x000be2000e1a1028 */
[----:B--2---:R-:W-:-:S03]  /*15c00*/  IMAD.WIDE R218, R4, 0x4, R240 ;  /* 0x0000000404da7825 */ /* 0x004fc600078e02f0 */
[----:B------:R2:W-:Y:S01]  /*15c10*/  STL.64 [R1+0x1078], R214 ;  /* 0x001078d601007387 */ /* 0x0005e20000100a00 */
[----:B-1----:R-:W-:-:S03]  /*15c20*/  IMAD.WIDE R216, R4, 0x4, R242 ;  /* 0x0000000404d87825 */ /* 0x002fc600078e02f2 */
[----:B------:R1:W-:Y:S04]  /*15c30*/  LDGSTS.E [R0+0x6100], desc[UR40][R226.64], !P4 ;  /* 0x06100000e2007fae */ /* 0x0003e8000e1a1028 */
[----:B------:R5:W-:Y:S01]  /*15c40*/  STL.64 [R1+0xfb0], R228 ;  /* 0x000fb0e401007387 */ /* 0x000be20000100a00 */
[----:B--2---:R-:W-:-:S03]  /*15c50*/  IMAD.WIDE R214, R4, 0x4, R244 ;  /* 0x0000000404d67825 */ /* 0x004fc600078e02f4 */
        /* <DEDUP_REMOVED lines=9> */
[----:B--2---:R-:W-:-:S03]  /*15cf0*/  IMAD.WIDE R224, R5, 0x4, R234 ;  /* 0x0000000405e07825 */ /* 0x004fc600078e02ea */
[----:B------:R5:W-:Y:S04]  /*15d00*/  STL.64 [R1+0xf90], R220 ;  /* 0x000f90dc01007387 */ /* 0x000be80000100a00 */
[----:B------:R2:W-:Y:S01]  /*15d10*/  LDGSTS.E [R0+0x6600], desc[UR40][R216.64], !P4 ;  /* 0x06600000d8007fae */ /* 0x0005e2000e1a1028 */
[----:B-1----:R-:W-:-:S03]  /*15d20*/  IMAD.WIDE R222, R5, 0x4, R236 ;  /* 0x0000000405de7825 */ /* 0x002fc600078e02ec */
[----:B------:R3:W-:Y:S04]  /*15d30*/  STL.64 [R1+0xf88], R218 ;  /* 0x000f88da01007387 */ /* 0x0007e80000100a00 */
[----:B------:R1:W-:Y:S01]  /*15d40*/  LDGSTS.E [R0+0x6700], desc[UR40][R214.64], !P4 ;  /* 0x06700000d6007fae */ /* 0x0003e2000e1a1028 */
[----:B-----5:R-:W-:-:S03]  /*15d50*/  IMAD.WIDE R220, R5, 0x4, R238 ;  /* 0x0000000405dc7825 */ /* 0x020fc600078e02ee */
[----:B------:R2:W-:Y:S01]  /*15d60*/  STL.64 [R1+0xf80], R216 ;  /* 0x000f80d801007387 */ /* 0x0005e20000100a00 */
[----:B------:R-:W-:Y:S01]  /*15d70*/  ISETP.GE.U32.AND P2, PT, R6, 0x7fffffa8, PT ;  /* 0x7fffffa80600780c */ /* 0x000fe20003f46070 */
[C---:B---3--:R-:W-:Y:S02]  /*15d80*/  IMAD.WIDE R218, R5.reuse, 0x4, R240 ;  /* 0x0000000405da7825 */ /* 0x048fe400078e02f0 */
[----:B------:R3:W-:Y:S04]  /*15d90*/  LDGSTS.E [R0+0x8000], desc[UR40][R228.64], !P0 ;  /* 0x08000000e4007fae */ /* 0x0007e8000c1a1028 */
[----:B------:R1:W-:Y:S01]  /*15da0*/  STL.64 [R1+0xf78], R214 ;  /* 0x000f78d601007387 */ /* 0x0003e20000100a00 */
[----:B------:R-:W-:Y:S02]  /*15db0*/  VIADD R4, R250, 0xffffffdb ;  /* 0xffffffdbfa047836 */ /* 0x000fe40000000000 */
[----:B--2---:R-:W-:Y:S01]  /*15dc0*/  IMAD.WIDE R216, R5, 0x4, R242 ;  /* 0x0000000405d87825 */ /* 0x004fe200078e02f2 */
[----:B------:R2:W-:Y:S01]  /*15dd0*/  LDGSTS.E [R0+0x8100], desc[UR40][R226.64], !P0 ;  /* 0x08100000e2007fae */ /* 0x0005e2000c1a1028 */
[----:B------:R-:W5:Y:S03]  /*15de0*/  LDC R250, c[0x0][0x3a0] ;  /* 0x0000e800fffa7b82 */ /* 0x000f660000000800 */
[----:B------:R2:W-:Y:S01]  /*15df0*/  LDGSTS.E [R0+0x8200], desc[UR40][R224.64], !P0 ;  /* 0x08200000e0007fae */ /* 0x0005e2000c1a1028 */
[----:B----4-:R-:W-:-:S02]  /*15e00*/  VIADD R6, R249, 0xffffffdf ;  /* 0xffffffdff9067836 */ /* 0x010fc40000000000 */
[----:B-1----:R-:W-:Y:S01]  /*15e10*/  IMAD.WIDE R214, R5, 0x4, R244 ;  /* 0x0000000405d67825 */ /* 0x002fe200078e02f4 */
[----:B------:R1:W-:Y:S01]  /*15e20*/  LDGSTS.E [R0+0x8300], desc[UR40][R222.64], !P0 ;  /* 0x08300000de007fae */ /* 0x0003e2000c1a1028 */
[----:B------:R-:W4:Y:S03]  /*15e30*/  LDC R249, c[0x0][0x3a0] ;  /* 0x0000e800fff97b82 */ /* 0x000f260000000800 */
        /* <DEDUP_REMOVED lines=8> */
[----:B------:R-:W-:-:S03]  /*15ec0*/  IMAD R5, R248, 0x18, RZ ;  /* 0x00000018f8057824 */ /* 0x000fc600078e02ff */
[----:B------:R1:W-:Y:S01]  /*15ed0*/  STL.64 [R1+0xea0], R224 ;  /* 0x000ea0e001007387 */ /* 0x0003e20000100a00 */
[----:B---3--:R-:W-:-:S03]  /*15ee0*/  IMAD.WIDE R228, R4, 0x4, R246 ;  /* 0x0000000404e47825 */ /* 0x008fc600078e02f6 */
[----:B------:R3:W-:Y:S01]  /*15ef0*/  STL.64 [R1+0xe98], R222 ;  /* 0x000e98de01007387 */ /* 0x0007e20000100a00 */
[----:B--2---:R-:W-:-:S03]  /*15f00*/  IMAD.WIDE R226, R4, 0x4, R28 ;  /* 0x0000000404e27825 */ /* 0x004fc600078e021c */
[----:B------:R2:W-:Y:S01]  /*15f10*/  STL.64 [R1+0xe90], R220 ;  /* 0x000e90dc01007387 */ /* 0x0005e20000100a00 */
[----:B-1----:R-:W-:-:S03]  /*15f20*/  IMAD.WIDE R224, R4, 0x4, R234 ;  /* 0x0000000404e07825 */ /* 0x002fc600078e02ea */
[----:B------:R1:W-:Y:S01]  /*15f30*/  STL.64 [R1+0xe88], R218 ;  /* 0x000e88da01007387 */ /* 0x0003e20000100a00 */
[----:B------:R-:W-:Y:S01]  /*15f40*/  ISETP.GE.U32.AND P4, PT, R6, 0x7fffffa0, PT ;  /* 0x7fffffa00600780c */ /* 0x000fe20003f86070 */
[C---:B---3--:R-:W-:Y:S02]  /*15f50*/  IMAD.WIDE R222, R4.reuse, 0x4, R236 ;  /* 0x0000000404de7825 */ /* 0x048fe400078e02ec */
[----:B------:R3:W-:Y:S02]  /*15f60*/  STL.64 [R1+0xe80], R216 ;  /* 0x000e80d801007387 */ /* 0x0007e40000100a00 */
[C---:B--2---:R-:W-:Y:S02]  /*15f70*/  IMAD.WIDE R220, R4.reuse, 0x4, R238 ;  /* 0x0000000404dc7825 */ /* 0x044fe400078e02ee */
[----:B------:R2:W-:Y:S02]  /*15f80*/  LDGSTS.E [R0+0xa000], desc[UR40][R228.64], !P3 ;  /* 0x0a000000e4007fae */ /* 0x0005e4000d9a1028 */
[----:B-1----:R-:W-:-:S02]  /*15f90*/  IMAD.WIDE R218, R4, 0x4, R240 ;  /* 0x0000000404da7825 */ /* 0x002fc400078e02f0 */
[----:B------:R1:W-:Y:S02]  /*15fa0*/  STL.64 [R1+0xe78], R214 ;  /* 0x000e78d601007387 */ /* 0x0003e40000100a00 */
[----:B------:R-:W-:Y:S02]  /*15fb0*/  VIADD R6, R7, 0xffffffd7 ;  /* 0xffffffd707067836 */ /* 0x000fe40000000000 */
[----:B------:R2:W-:Y:S01]  /*15fc0*/  LDGSTS.E [R0+0xa100], desc[UR40][R226.64], !P3 ;  /* 0x0a100000e2007fae */ /* 0x0005e2000d9a1028 */
[C---:B---3--:R-:W-:Y:S01]  /*15fd0*/  IMAD.WIDE R216, R4.reuse, 0x4, R242 ;  /* 0x0000000404d87825 */ /* 0x048fe200078e02f2 */
[----:B------:R-:W3:Y:S02]  /*15fe0*/  LDC R7, c[0x0][0x3a0] ;  /* 0x0000e800ff077b82 */ /* 0x000ee40000000800 */
        /* <DEDUP_REMOVED lines=17> */
[----:B---3--:R-:W-:-:S03]  /*16100*/  IMAD.WIDE R220, R5, 0x4, R238 ;  /* 0x0000000405dc7825 */ /* 0x008fc600078e02ee */
[----:B------:R2:W-:Y:S01]  /*16110*/  STL.64 [R1+0xd80], R216 ;  /* 0x000d80d801007387 */ /* 0x0005e20000100a00 */
[----:B----4-:R-:W-:Y:S02]  /*16120*/  VIADD R4, R249, 0xffffffd3 ;  /* 0xffffffd3f9047836 */ /* 0x010fe40000000000 */
[----:B------:R-:W3:Y:S01]  /*16130*/  LDC R249, c[0x0][0x3a0] ;  /* 0x0000e800fff97b82 */ /* 0x000ee20000000800 */
[C---:B-1----:R-:W-:Y:S01]  /*16140*/  IMAD.WIDE R218, R5.reuse, 0x4, R240 ;  /* 0x0000000405da7825 */ /* 0x042fe200078e02f0 */
[----:B------:R1:W-:Y:S04]  /*16150*/  LDGSTS.E [R0+0xc000], desc[UR40][R228.64], !P2 ;  /* 0x0c000000e4007fae */ /* 0x0003e8000d1a1028 */
[----:B------:R4:W-:Y:S01]  /*16160*/  STL.64 [R1+0xd78], R214 ;  /* 0x000d78d601007387 */ /* 0x0009e20000100a00 */
[----:B--2---:R-:W-:-:S03]  /*16170*/  IMAD.WIDE R216, R5, 0x4, R242 ;  /* 0x0000000405d87825 */ /* 0x004fc600078e02f2 */
[----:B------:R2:W-:Y:S04]  /*16180*/  LDGSTS.E [R0+0xc100], desc[UR40][R226.64], !P2 ;  /* 0x0c100000e2007fae */ /* 0x0005e8000d1a1028 */
[----:B------:R1:W-:Y:S01]  /*16190*/  LDGSTS.E [R0+0xc200], desc[UR40][R224.64], !P2 ;  /* 0x0c200000e0007fae */ /* 0x0003e2000d1a1028 */
[----:B----4-:R-:W-:-:S03]  /*161a0*/  IMAD.WIDE R214, R5, 0x4, R244 ;  /* 0x0000000405d67825 */ /* 0x010fc600078e02f4 */
        /* <DEDUP_REMOVED lines=8> */
[----:B------:R2:W-:Y:S04]  /*16230*/  STL.64 [R1+0xca8], R226 ;  /* 0x000ca8e201007387 */ /* 0x0005e80000100a00 */
[----:B------:R3:W-:Y:S04]  /*16240*/  STL.64 [R1+0xca0], R224 ;  /* 0x000ca0e001007387 */ /* 0x0007e80000100a00 */
[----:B------:R4:W-:Y:S01]  /*16250*/  STL.64 [R1+0xc98], R222 ;  /* 0x000c98de01007387 */ /* 0x0009e20000100a00 */
[----:B-1----:R-:W-:-:S03]  /*16260*/  IMAD.WIDE R228, R4, 0x4, R246 ;  /* 0x0000000404e47825 */ /* 0x002fc600078e02f6 */
[----:B------:R1:W-:Y:S01]  /*16270*/  STL.64 [R1+0xc90], R220 ;  /* 0x000c90dc01007387 */ /* 0x0003e20000100a00 */
[----:B--2---:R-:W-:-:S03]  /*16280*/  IMAD.WIDE R226, R4, 0x4, R28 ;  /* 0x0000000404e27825 */ /* 0x004fc600078e021c */
[----:B------:R2:W-:Y:S01]  /*16290*/  STL.64 [R1+0xc88], R218 ;  /* 0x000c88da01007387 */ /* 0x0005e20000100a00 */
[----:B---3--:R-:W-:-:S03]  /*162a0*/  IMAD.WIDE R224, R4, 0x4, R234 ;  /* 0x0000000404e07825 */ /* 0x008fc600078e02ea */
[----:B------:R3:W-:Y:S01]  /*162b0*/  STL.64 [R1+0xc80], R216 ;  /* 0x000c80d801007387 */ /* 0x0007e20000100a00 */
[----:B----4-:R-:W-:-:S03]  /*162c0*/  IMAD.WIDE R222, R4, 0x4, R236 ;  /* 0x0000000404de7825 */ /* 0x010fc600078e02ec */
[----:B------:R4:W-:Y:S01]  /*162d0*/  STL.64 [R1+0xc78], R214 ;  /* 0x000c78d601007387 */ /* 0x0009e20000100a00 */
[----:B------:R-:W-:Y:S02]  /*162e0*/  IMAD.SHL.U32 R5, R248, 0x20, RZ ;  /* 0x00000020f8057824 */ /* 0x000fe400078e00ff */
[C---:B-1----:R-:W-:Y:S01]  /*162f0*/  IMAD.WIDE R220, R4.reuse, 0x4, R238 ;  /* 0x0000000404dc7825 */ /* 0x042fe200078e02ee */
[----:B------:R1:W-:Y:S03]  /*16300*/  STL.64 [R1+0xbb0], R228 ;  /* 0x000bb0e401007387 */ /* 0x0003e60000100a00 */
[C---:B--2---:R-:W-:Y:S01]  /*16310*/  IMAD.WIDE R218, R4.reuse, 0x4, R240 ;  /* 0x0000000404da7825 */ /* 0x044fe200078e02f0 */
[----:B------:R1:W-:Y:S03]  /*16320*/  LDGSTS.E [R0+0xe000], desc[UR40][R228.64], !P5 ;  /* 0x0e000000e4007fae */ /* 0x0003e6000e9a1028 */
[C---:B---3--:R-:W-:Y:S01]  /*16330*/  IMAD.WIDE R216, R4.reuse, 0x4, R242 ;  /* 0x0000000404d87825 */ /* 0x048fe200078e02f2 */
[----:B------:R2:W-:Y:S03]  /*16340*/  STL.64 [R1+0xba8], R226 ;  /* 0x000ba8e201007387 */ /* 0x0005e60000100a00 */
[----:B----4-:R-:W-:Y:S01]  /*16350*/  IMAD.WIDE R214, R4, 0x4, R244 ;  /* 0x0000000404d67825 */ /* 0x010fe200078e02f4 */
[----:B------:R2:W-:Y:S03]  /*16360*/  LDGSTS.E [R0+0xe100], desc[UR40][R226.64], !P5 ;  /* 0x0e100000e2007fae */ /* 0x0005e6000e9a1028 */
[----:B------:R-:W-:Y:S01]  /*16370*/  VIADD R4, R7, 0xffffffc7 ;  /* 0xffffffc707047836 */ /* 0x000fe20000000000 */
[----:B------:R3:W-:Y:S01]  /*16380*/  STL.64 [R1+0xba0], R224 ;  /* 0x000ba0e001007387 */ /* 0x0007e20000100a00 */
[----:B-1----:R-:W-:Y:S01]  /*16390*/  IMAD.WIDE R228, R5, 0x4, R246 ;  /* 0x0000000405e47825 */ /* 0x002fe200078e02f6 */
[----:B------:R-:W1:Y:S02]  /*163a0*/  LDC R7, c[0x0][0x3a0] ;  /* 0x0000e800ff077b82 */ /* 0x000e640000000800 */
[----:B------:R3:W-:Y:S01]  /*163b0*/  LDGSTS.E [R0+0xe200], desc[UR40][R224.64], !P5 ;  /* 0x0e200000e0007fae */ /* 0x0007e2000e9a1028 */
[----:B------:R-:W-:-:S03]  /*163c0*/  ISETP.GE.U32.AND P6, PT, R4, 0x7fffff88, PT ;  /* 0x7fffff880400780c */ /* 0x000fc60003fc6070 */
[----:B------:R4:W-:Y:S01]  /*163d0*/  STL.64 [R1+0xb98], R222 ;  /* 0x000b98de01007387 */ /* 0x0009e20000100a00 */
[----:B--2---:R-:W-:-:S03]  /*163e0*/  IMAD.WIDE R226, R5, 0x4, R28 ;  /* 0x0000000405e27825 */ /* 0x004fc600078e021c */
[----:B------:R4:W-:Y:S01]  /*163f0*/  LDGSTS.E [R0+0xe300], desc[UR40][R222.64], !P5 ;  /* 0x0e300000de007fae */ /* 0x0009e2000e9a1028 */
[----:B------:R-:W-:-:S03]  /*16400*/  IMAD R4, R248, 0x24, RZ ;  /* 0x00000024f8047824 */ /* 0x000fc600078e02ff */
[----:B------:R2:W-:Y:S01]  /*16410*/  STL.64 [R1+0xb90], R220 ;  /* 0x000b90dc01007387 */ /* 0x0005e20000100a00 */
[----:B---3--:R-:W-:-:S03]  /*16420*/  IMAD.WIDE R224, R5, 0x4, R234 ;  /* 0x0000000405e07825 */ /* 0x008fc600078e02ea */
[----:B------:R2:W-:Y:S04]  /*16430*/  LDGSTS.E [R0+0xe400], desc[UR40][R220.64], !P5 ;  /* 0x0e400000dc007fae */ /* 0x0005e8000e9a1028 */
[----:B------:R3:W-:Y:S01]  /*16440*/  STL.64 [R1+0xb88], R218 ;  /* 0x000b88da01007387 */ /* 0x0007e20000100a00 */
[----:B----4-:R-:W-:-:S03]  /*16450*/  IMAD.WIDE R222, R5, 0x4, R236 ;  /* 0x0000000405de7825 */ /* 0x010fc600078e02ec */
[----:B------:R3:W-:Y:S04]  /*16460*/  LDGSTS.E [R0+0xe500], desc[UR40][R218.64], !P5 ;  /* 0x0e500000da007fae */ /* 0x0007e8000e9a1028 */
[----:B------:R4:W-:Y:S01]  /*16470*/  STL.64 [R1+0xb80], R216 ;  /* 0x000b80d801007387 */ /* 0x0009e20000100a00 */
[----:B--2---:R-:W-:-:S03]  /*16480*/  IMAD.WIDE R220, R5, 0x4, R238 ;  /* 0x0000000405dc7825 */ /* 0x004fc600078e02ee */
[----:B------:R4:W-:Y:S04]  /*16490*/  LDGSTS.E [R0+0xe600], desc[UR40][R216.64], !P5 ;  /* 0x0e600000d8007fae */ /* 0x0009e8000e9a1028 */
[----:B------:R2:W-:Y:S01]  /*164a0*/  STL.64 [R1+0xb78], R214 ;  /* 0x000b78d601007387 */ /* 0x0005e20000100a00 */
[----:B---3--:R-:W-:-:S03]  /*164b0*/  IMAD.WIDE R218, R5, 0x4, R240 ;  /* 0x0000000405da7825 */ /* 0x008fc600078e02f0 */
[----:B------:R2:W-:Y:S01]  /*164c0*/  LDGSTS.E [R0+0xe700], desc[UR40][R214.64], !P5 ;  /* 0x0e700000d6007fae */ /* 0x0005e2000e9a1028 */
[----:B------:R-:W-:-:S03]  /*164d0*/  ISETP.GE.U32.AND P3, PT, R6, 0x7fffff98, PT ;  /* 0x7fffff980600780c */ /* 0x000fc60003f66070 */
[----:B------:R3:W-:Y:S01]  /*164e0*/  STL.64 [R1+0xab0], R228 ;  /* 0x000ab0e401007387 */ /* 0x0007e20000100a00 */
[----:B----4-:R-:W-:-:S03]  /*164f0*/  IMAD.WIDE R216, R5, 0x4, R242 ;  /* 0x0000000405d87825 */ /* 0x010fc600078e02f2 */
[----:B------:R3:W-:Y:S01]  /*16500*/  LDGSTS.E [R0+0x10000], desc[UR40][R228.64], !P4 ;  /* 0x10000000e4007fae */ /* 0x0007e2000e1a1028 */
[----:B-----5:R-:W-:Y:S02]  /*16510*/  VIADD R6, R250, 0xffffffcb ;  /* 0xffffffcbfa067836 */ /* 0x020fe40000000000 */
[----:B------:R-:W4:Y:S01]  /*16520*/  LDC R250, c[0x0][0x3a0] ;  /* 0x0000e800fffa7b82 */ /* 0x000f220000000800 */
[----:B------:R5:W-:Y:S01]  /*16530*/  STL.64 [R1+0xaa8], R226 ;  /* 0x000aa8e201007387 */ /* 0x000be20000100a00 */
[----:B--2---:R-:W-:-:S03]  /*16540*/  IMAD.WIDE R214, R5, 0x4, R244 ;  /* 0x0000000405d67825 */ /* 0x004fc600078e02f4 */
[----:B------:R5:W-:Y:S04]  /*16550*/  LDGSTS.E [R0+0x10100], desc[UR40][R226.64], !P4 ;  /* 0x10100000e2007fae */ /* 0x000be8000e1a1028 */
[----:B------:R2:W-:Y:S01]  /*16560*/  STL.64 [R1+0xaa0], R224 ;  /* 0x000aa0e001007387 */ /* 0x0005e20000100a00 */
[----:B---3--:R-:W-:-:S03]  /*16570*/  IMAD.WIDE R228, R4, 0x4, R246 ;  /* 0x0000000404e47825 */ /* 0x008fc600078e02f6 */
[----:B------:R2:W-:Y:S04]  /*16580*/  LDGSTS.E [R0+0x10200], desc[UR40][R224.64], !P4 ;  /* 0x10200000e0007fae */ /* 0x0005e8000e1a1028 */
[----:B------:R3:W-:Y:S01]  /*16590*/  STL.64 [R1+0xa98], R222 ;  /* 0x000a98de01007387 */ /* 0x0007e20000100a00 */
[----:B-----5:R-:W-:-:S03]  /*165a0*/  IMAD.WIDE R226, R4, 0x4, R28 ;  /* 0x0000000404e27825 */ /* 0x020fc600078e021c */
[----:B------:R3:W-:Y:S04]  /*165b0*/  LDGSTS.E [R0+0x10300], desc[UR40][R222.64], !P4 ;  /* 0x10300000de007fae */ /* 0x0007e8000e1a1028 */
[----:B------:R5:W-:Y:S01]  /*165c0*/  STL.64 [R1+0xa90], R220 ;  /* 0x000a90dc01007387 */ /* 0x000be20000100a00 */
[----:B--2---:R-:W-:-:S03]  /*165d0*/  IMAD.WIDE R224, R4, 0x4, R234 ;  /* 0x0000000404e07825 */ /* 0x004fc600078e02ea */
[----:B------:R5:W-:Y:S04]  /*165e0*/  LDGSTS.E [R0+0x10400], desc[UR40][R220.64], !P4 ;  /* 0x10400000dc007fae */ /* 0x000be8000e1a1028 */
[----:B------:R2:W-:Y:S01]  /*165f0*/  STL.64 [R1+0xa88], R218 ;  /* 0x000a88da01007387 */ /* 0x0005e20000100a00 */
[----:B---3--:R-:W-:-:S03]  /*16600*/  IMAD.WIDE R222, R4, 0x4, R236 ;  /* 0x0000000404de7825 */ /* 0x008fc600078e02ec */
[----:B------:R2:W-:Y:S01]  /*16610*/  LDGSTS.E [R0+0x10500], desc[UR40][R218.64], !P4 ;  /* 0x10500000da007fae */ /* 0x0005e2000e1a1028 */
[----:B------:R-:W-:Y:S01]  /*16620*/  ISETP.GE.U32.AND P5, PT, R6, 0x7fffff8c, PT ;  /* 0x7fffff8c0600780c */ /* 0x000fe20003fa6070 */
[----:B------:R-:W-:Y:S01]  /*16630*/  VIADD R5, R249, 0xffffffc3 ;  /* 0xffffffc3f9057836 */ /* 0x000fe20000000000 */
[----:B------:R-:W3:Y:S01]  /*16640*/  LDC R6, c[0x0][0x3a0] ;  /* 0x0000e800ff067b82 */ /* 0x000ee20000000800 */
[----:B------:R1:W-:Y:S01]  /*16650*/  STL.64 [R1+0xa80], R216 ;  /* 0x000a80d801007387 */ /* 0x0003e20000100a00 */
[----:B-----5:R-:W-:-:S03]  /*16660*/  IMAD.WIDE R220, R4, 0x4, R238 ;  /* 0x0000000404dc7825 */ /* 0x020fc600078e02ee */
[----:B------:R1:W-:Y:S03]  /*16670*/  LDGSTS.E [R0+0x10600], desc[UR40][R216.64], !P4 ;  /* 0x10600000d8007fae */ /* 0x0003e6000e1a1028 */
[----:B------:R-:W5:Y:S01]  /*16680*/  LDC R249, c[0x0][0x3a0] ;  /* 0x0000e800fff97b82 */ /* 0x000f620000000800 */
[----:B------:R4:W-:Y:S01]  /*16690*/  STL.64 [R1+0xa78], R214 ;  /* 0x000a78d601007387 */ /* 0x0009e20000100a00 */
[----:B--2---:R-:W-:-:S03]  /*166a0*/  IMAD.WIDE R218, R4, 0x4, R240 ;  /* 0x0000000404da7825 */ /* 0x004fc600078e02f0 */
[----:B------:R4:W-:Y:S01]  /*166b0*/  LDGSTS.E [R0+0x10700], desc[UR40][R214.64], !P4 ;  /* 0x10700000d6007fae */ /* 0x0009e2000e1a1028 */
[----:B-1----:R-:W-:-:S03]  /*166c0*/  IMAD.WIDE R216, R4, 0x4, R242 ;  /* 0x0000000404d87825 */ /* 0x002fc600078e02f2 */
[----:B------:R1:W-:Y:S04]  /*166d0*/  LDGSTS.E [R0+0x12000], desc[UR40][R228.64], !P0 ;  /* 0x12000000e4007fae */ /* 0x0003e8000c1a1028 */
[----:B------:R2:W-:Y:S01]  /*166e0*/  LDGSTS.E [R0+0x12100], desc[UR40][R226.64], !P0 ;  /* 0x12100000e2007fae */ /* 0x0005e2000c1a1028 */
[----:B----4-:R-:W-:-:S03]  /*166f0*/  IMAD.WIDE R214, R4, 0x4, R244 ;  /* 0x0000000404d67825 */ /* 0x010fc600078e02f4 */
[----:B------:R1:W-:Y:S01]  /*16700*/  STL.64 [R1+0x9b0], R228 ;  /* 0x0009b0e401007387 */ /* 0x0003e20000100a00 */
[----:B------:R-:W-:-:S03]  /*16710*/  IMAD R4, R248, 0x28, RZ ;  /* 0x00000028f8047824 */ /* 0x000fc600078e02ff */
        /* <DEDUP_REMOVED lines=9> */
[----:B----4-:R-:W-:-:S03]  /*167b0*/  IMAD.WIDE R224, R4, 0x4, R234 ;  /* 0x0000000404e07825 */ /* 0x010fc600078e02ea */
[----:B------:R1:W-:Y:S04]  /*167c0*/  STL.64 [R1+0x990], R220 ;  /* 0x000990dc01007387 */ /* 0x0003e80000100a00 */
[----:B------:R4:W-:Y:S01]  /*167d0*/  LDGSTS.E [R0+0x12600], desc[UR40][R216.64], !P0 ;  /* 0x12600000d8007fae */ /* 0x0009e2000c1a1028 */
[----:B---3--:R-:W-:-:S03]  /*167e0*/  IMAD.WIDE R222, R4, 0x4, R236 ;  /* 0x0000000404de7825 */ /* 0x008fc600078e02ec */
[----:B------:R2:W-:Y:S04]  /*167f0*/  STL.64 [R1+0x988], R218 ;  /* 0x000988da01007387 */ /* 0x0005e80000100a00 */
[----:B------:R3:W-:Y:S01]  /*16800*/  LDGSTS.E [R0+0x12700], desc[UR40][R214.64], !P0 ;  /* 0x12700000d6007fae */ /* 0x0007e2000c1a1028 */
[----:B------:R-:W-:Y:S01]  /*16810*/  ISETP.GE.U32.AND P0, PT, R5, 0x7fffff84, PT ;  /* 0x7fffff840500780c */ /* 0x000fe20003f06070 */
[----:B------:R-:W-:Y:S02]  /*16820*/  IMAD R5, R248, 0x2c, RZ ;  /* 0x0000002cf8057824 */ /* 0x000fe400078e02ff */
[----:B------:R4:W-:Y:S01]  /*16830*/  STL.64 [R1+0x980], R216 ;  /* 0x000980d801007387 */ /* 0x0009e20000100a00 */
[----:B-1----:R-:W-:-:S03]  /*16840*/  IMAD.WIDE R220, R4, 0x4, R238 ;  /* 0x0000000404dc7825 */ /* 0x002fc600078e02ee */
[----:B------:R3:W-:Y:S01]  /*16850*/  STL.64 [R1+0x978], R214 ;  /* 0x000978d601007387 */ /* 0x0007e20000100a00 */
[----:B--2---:R-:W-:-:S03]  /*16860*/  IMAD.WIDE R218, R4, 0x4, R240 ;  /* 0x0000000404da7825 */ /* 0x004fc600078e02f0 */
[----:B------:R1:W-:Y:S04]  /*16870*/  STL.64 [R1+0x8f0], R228 ;  /* 0x0008f0e401007387 */ /* 0x0003e80000100a00 */
[----:B------:R1:W-:Y:S01]  /*16880*/  LDGSTS.E [R0+0x14000], desc[UR40][R228.64], !P3 ;  /* 0x14000000e4007fae */ /* 0x0003e2000d9a1028 */
[----:B----4-:R-:W-:-:S03]  /*16890*/  IMAD.WIDE R216, R4, 0x4, R242 ;  /* 0x0000000404d87825 */ /* 0x010fc600078e02f2 */
[----:B------:R2:W-:Y:S01]  /*168a0*/  STL.64 [R1+0x8e8], R226 ;  /* 0x0008e8e201007387 */ /* 0x0005e20000100a00 */
[----:B---3--:R-:W-:-:S03]  /*168b0*/  IMAD.WIDE R214, R4, 0x4, R244 ;  /* 0x0000000404d67825 */ /* 0x008fc600078e02f4 */
[----:B------:R2:W-:Y:S01]  /*168c0*/  LDGSTS.E [R0+0x14100], desc[UR40][R226.64], !P3 ;  /* 0x14100000e2007fae */ /* 0x0005e2000d9a1028 */
[----:B------:R-:W-:Y:S02]  /*168d0*/  VIADD R4, R7, 0xfffffffa ;  /* 0xfffffffa07047836 */ /* 0x000fe40000000000 */
[----:B------:R-:W3:Y:S01]  /*168e0*/  LDC R7, c[0x0][0x3a0] ;  /* 0x0000e800ff077b82 */ /* 0x000ee20000000800 */
[----:B------:R4:W-:Y:S01]  /*168f0*/  STL.64 [R1+0x8e0], R224 ;  /* 0x0008e0e001007387 */ /* 0x0009e20000100a00 */
[----:B-1----:R-:W-:-:S03]  /*16900*/  IMAD.WIDE R228, R5, 0x4, R246 ;  /* 0x0000000405e47825 */ /* 0x002fc600078e02f6 */
[----:B------:R4:W-:Y:S04]  /*16910*/  LDGSTS.E [R0+0x14200], desc[UR40][R224.64], !P3 ;  /* 0x14200000e0007fae */ /* 0x0009e8000d9a1028 */
[----:B------:R1:W-:Y:S01]  /*16920*/  STL.64 [R1+0x8d8], R222 ;  /* 0x0008d8de01007387 */ /* 0x0003e20000100a00 */
[----:B--2---:R-:W-:-:S03]  /*16930*/  IMAD.WIDE R226, R5, 0x4, R28 ;  /* 0x0000000405e27825 */ /* 0x004fc600078e021c */
[----:B------:R1:W-:Y:S04]  /*16940*/  LDGSTS.E [R0+0x14300], desc[UR40][R222.64], !P3 ;  /* 0x14300000de007fae */ /* 0x0003e8000d9a1028 */
[----:B------:R2:W-:Y:S01]  /*16950*/  STL.64 [R1+0x8d0], R220 ;  /* 0x0008d0dc01007387 */ /* 0x0005e20000100a00 */
[----:B----4-:R-:W-:-:S03]  /*16960*/  IMAD.WIDE R224, R5, 0x4, R234 ;  /* 0x0000000405e07825 */ /* 0x010fc600078e02ea */
[----:B------:R2:W-:Y:S04]  /*16970*/  LDGSTS.E [R0+0x14400], desc[UR40][R220.64], !P3 ;  /* 0x14400000dc007fae */ /* 0x0005e8000d9a1028 */
        /* <DEDUP_REMOVED lines=8> */
[----:B------:R2:W-:Y:S01]  /*16a00*/  LDGSTS.E [R0+0x14700], desc[UR40][R214.64], !P3 ;  /* 0x14700000d6007fae */ /* 0x0005e2000d9a1028 */
[----:B------:R-:W-:Y:S01]  /*16a10*/  ISETP.GE.U32.AND P3, PT, R4, 0x7fffffbb, PT ;  /* 0x7fffffbb0400780c */ /* 0x000fe20003f66070 */
[----:B------:R-:W-:Y:S02]  /*16a20*/  IMAD R4, R248, 0x30, RZ ;  /* 0x00000030f8047824 */ /* 0x000fe400078e02ff */
        /* <DEDUP_REMOVED lines=14> */
[----:B------:R1:W-:Y:S01]  /*16b10*/  LDGSTS.E [R0+0x16400], desc[UR40][R220.64], !P2 ;  /* 0x16400000dc007fae */ /* 0x0003e2000d1a1028 */
[----:B------:R-:W-:-:S03]  /*16b20*/  VIADD R6, R6, 0xfffffffe ;  /* 0xfffffffe06067836 */ /* 0x000fc60000000000 */
        /* <DEDUP_REMOVED lines=9> */
[----:B-----5:R-:W-:Y:S01]  /*16bc0*/  VIADD R5, R249, 0xfffffff6 ;  /* 0xfffffff6f9057836 */ /* 0x020fe20000000000 */
[----:B------:R-:W-:Y:S01]  /*16bd0*/  ISETP.GE.U32.AND P4, PT, R6, 0x7fffffbf, PT ;  /* 0x7fffffbf0600780c */ /* 0x000fe20003f86070 */
[----:B------:R-:W2:Y:S01]  /*16be0*/  LDC R249, c[0x0][0x3a0] ;  /* 0x0000e800fff97b82 */ /* 0x000ea20000000800 */
[C---:B----4-:R-:W-:Y:S01]  /*16bf0*/  IMAD.WIDE R216, R4.reuse, 0x4, R242 ;  /* 0x0000000404d87825 */ /* 0x050fe200078e02f2 */
[----:B------:R4:W-:Y:S04]  /*16c00*/  STL.64 [R1+0x770], R228 ;  /* 0x000770e401007387 */ /* 0x0009e80000100a00 */
[----:B------:R4:W-:Y:S01]  /*16c10*/  LDGSTS.E [R0+0x18000], desc[UR40][R228.64], !P1 ;  /* 0x18000000e4007fae */ /* 0x0009e2000c9a1028 */
[----:B-1----:R-:W-:-:S03]  /*16c20*/  IMAD.WIDE R214, R4, 0x4, R244 ;  /* 0x0000000404d67825 */ /* 0x002fc600078e02f4 */
[----:B------:R1:W-:Y:S01]  /*16c30*/  STL.64 [R1+0x768], R226 ;  /* 0x000768e201007387 */ /* 0x0003e20000100a00 */
[----:B------:R-:W-:-:S03]  /*16c40*/  IMAD R4, R248, 0x34, RZ ;  /* 0x00000034f8047824 */ /* 0x000fc600078e02ff */
[----:B------:R1:W-:Y:S01]  /*16c50*/  LDGSTS.E [R0+0x18100], desc[UR40][R226.64], !P1 ;  /* 0x18100000e2007fae */ /* 0x0003e2000c9a1028 */
[----:B------:R-:W-:Y:S02]  /*16c60*/  VIADD R6, R250, 0xfffffff2 ;  /* 0xfffffff2fa067836 */ /* 0x000fe40000000000 */
[----:B------:R-:W5:Y:S01]  /*16c70*/  LDC R250, c[0x0][0x3a0] ;  /* 0x0000e800fffa7b82 */ /* 0x000f620000000800 */
[----:B------:R3:W-:Y:S01]  /*16c80*/  STL.64 [R1+0x760], R224 ;  /* 0x000760e001007387 */ /* 0x0007e20000100a00 */
[----:B----4-:R-:W-:-:S03]  /*16c90*/  IMAD.WIDE R228, R4, 0x4, R246 ;  /* 0x0000000404e47825 */ /* 0x010fc600078e02f6 */
[----:B------:R3:W-:Y:S04]  /*16ca0*/  LDGSTS.E [R0+0x18200], desc[UR40][R224.64], !P1 ;  /* 0x18200000e0007fae */ /* 0x0007e8000c9a1028 */
[----:B------:R4:W-:Y:S01]  /*16cb0*/  STL.64 [R1+0x758], R222 ;  /* 0x000758de01007387 */ /* 0x0009e20000100a00 */
[----:B-1----:R-:W-:-:S03]  /*16cc0*/  IMAD.WIDE R226, R4, 0x4, R28 ;  /* 0x0000000404e27825 */ /* 0x002fc600078e021c */
[----:B------:R4:W-:Y:S04]  /*16cd0*/  LDGSTS.E [R0+0x18300], desc[UR40][R222.64], !P1 ;  /* 0x18300000de007fae */ /* 0x0009e8000c9a1028 */
[----:B------:R1:W-:Y:S01]  /*16ce0*/  STL.64 [R1+0x750], R220 ;  /* 0x000750dc01007387 */ /* 0x0003e20000100a00 */
[----:B---3--:R-:W-:-:S03]  /*16cf0*/  IMAD.WIDE R224, R4, 0x4, R234 ;  /* 0x0000000404e07825 */ /* 0x008fc600078e02ea */
[----:B------:R1:W-:Y:S04]  /*16d00*/  LDGSTS.E [R0+0x18400], desc[UR40][R220.64], !P1 ;  /* 0x18400000dc007fae */ /* 0x0003e8000c9a1028 */
[----:B------:R3:W-:Y:S01]  /*16d10*/  STL.64 [R1+0x748], R218 ;  /* 0x000748da01007387 */ /* 0x0007e20000100a00 */
[----:B----4-:R-:W-:-:S03]  /*16d20*/  IMAD.WIDE R222, R4, 0x4, R236 ;  /* 0x0000000404de7825 */ /* 0x010fc600078e02ec */
[----:B------:R3:W-:Y:S04]  /*16d30*/  LDGSTS.E [R0+0x18500], desc[UR40][R218.64], !P1 ;  /* 0x18500000da007fae */ /* 0x0007e8000c9a1028 */
[----:B------:R4:W-:Y:S01]  /*16d40*/  STL.64 [R1+0x740], R216 ;  /* 0x000740d801007387 */ /* 0x0009e20000100a00 */
[----:B-1----:R-:W-:-:S03]  /*16d50*/  IMAD.WIDE R220, R4, 0x4, R238 ;  /* 0x0000000404dc7825 */ /* 0x002fc600078e02ee */
[----:B------:R4:W-:Y:S01]  /*16d60*/  LDGSTS.E [R0+0x18600], desc[UR40][R216.64], !P1 ;  /* 0x18600000d8007fae */ /* 0x0009e2000c9a1028 */
[----:B------:R-:W-:-:S03]  /*16d70*/  ISETP.GE.U32.AND P2, PT, R5, 0x7fffffb7, PT ;  /* 0x7fffffb70500780c */ /* 0x000fc60003f46070 */
[----:B------:R1:W-:Y:S01]  /*16d80*/  STL.64 [R1+0x738], R214 ;  /* 0x000738d601007387 */ /* 0x0003e20000100a00 */
[----:B---3--:R-:W-:-:S03]  /*16d90*/  IMAD.WIDE R218, R4, 0x4, R240 ;  /* 0x0000000404da7825 */ /* 0x008fc600078e02f0 */
[----:B------:R1:W-:Y:S01]  /*16da0*/  LDGSTS.E [R0+0x18700], desc[UR40][R214.64], !P1 ;  /* 0x18700000d6007fae */ /* 0x0003e2000c9a1028 */
[----:B------:R-:W-:Y:S02]  /*16db0*/  VIADD R5, R7, 0xffffffee ;  /* 0xffffffee07057836 */ /* 0x000fe40000000000 */
[----:B------:R-:W3:Y:S01]  /*16dc0*/  LDC R7, c[0x0][0x3a0] ;  /* 0x0000e800ff077b82 */ /* 0x000ee20000000800 */
[C---:B----4-:R-:W-:Y:S01]  /*16dd0*/  IMAD.WIDE R216, R4.reuse, 0x4, R242 ;  /* 0x0000000404d87825 */ /* 0x050fe200078e02f2 */
[----:B------:R4:W-:Y:S04]  /*16de0*/  LDGSTS.E [R0+0x1a000], desc[UR40][R228.64], !P5 ;  /* 0x1a000000e4007fae */ /* 0x0009e8000e9a1028 */
[----:B------:R2:W-:Y:S01]  /*16df0*/  LDGSTS.E [R0+0x1a100], desc[UR40][R226.64], !P5 ;  /* 0x1a100000e2007fae */ /* 0x0005e2000e9a1028 */
[----:B-1----:R-:W-:-:S03]  /*16e00*/  IMAD.WIDE R214, R4, 0x4, R244 ;  /* 0x0000000404d67825 */ /* 0x002fc600078e02f4 */
[----:B------:R1:W-:Y:S01]  /*16e10*/  LDGSTS.E [R0+0x1a200], desc[UR40][R224.64], !P5 ;  /* 0x1a200000e0007fae */ /* 0x0003e2000e9a1028 */
[----:B------:R-:W-:-:S03]  /*16e20*/  IMAD R4, R248, 0x38, RZ ;  /* 0x00000038f8047824 */ /* 0x000fc600078e02ff */
[----:B------:R1:W-:Y:S04]  /*16e30*/  LDGSTS.E [R0+0x1a300], desc[UR40][R222.64], !P5 ;  /* 0x1a300000de007fae */ /* 0x0003e8000e9a1028 */
[----:B------:R4:W-:Y:S04]  /*16e40*/  STL.64 [R1+0x6b0], R228 ;  /* 0x0006b0e401007387 */ /* 0x0009e80000100a00 */
[----:B------:R1:W-:Y:S04]  /*16e50*/  LDGSTS.E [R0+0x1a400], desc[UR40][R220.64], !P5 ;  /* 0x1a400000dc007fae */ /* 0x0003e8000e9a1028 */
[----:B------:R2:W-:Y:S04]  /*16e60*/  STL.64 [R1+0x6a8], R226 ;  /* 0x0006a8e201007387 */ /* 0x0005e80000100a00 */
[----:B------:R1:W-:Y:S01]  /*16e70*/  LDGSTS.E [R0+0x1a500], desc[UR40][R218.64], !P5 ;  /* 0x1a500000da007fae */ /* 0x0003e2000e9a1028 */
[----:B----4-:R-:W-:-:S03]  /*16e80*/  IMAD.WIDE R228, R4, 0x4, R246 ;  /* 0x0000000404e47825 */ /* 0x010fc600078e02f6 */
[----:B------:R1:W-:Y:S04]  /*16e90*/  STL.64 [R1+0x6a0], R224 ;  /* 0x0006a0e001007387 */ /* 0x0003e80000100a00 */
[----:B------:R4:W-:Y:S01]  /*16ea0*/  LDGSTS.E [R0+0x1a600], desc[UR40][R216.64], !P5 ;  /* 0x1a600000d8007fae */ /* 0x0009e2000e9a1028 */
[----:B--2---:R-:W-:-:S03]  /*16eb0*/  IMAD.WIDE R226, R4, 0x4, R28 ;  /* 0x0000000404e27825 */ /* 0x004fc600078e021c */
[----:B------:R2:W-:Y:S04]  /*16ec0*/  STL.64 [R1+0x698], R222 ;  /* 0x000698de01007387 */ /* 0x0005e80000100a00 */
[----:B------:R3:W-:Y:S01]  /*16ed0*/  LDGSTS.E [R0+0x1a700], desc[UR40][R214.64], !P5 ;  /* 0x1a700000d6007fae */ /* 0x0007e2000e9a1028 */
[----:B-1----:R-:W-:Y:S01]  /*16ee0*/  IMAD.WIDE R224, R4, 0x4, R234 ;  /* 0x0000000404e07825 */ /* 0x002fe200078e02ea */
[----:B------:R-:W-:Y:S02]  /*16ef0*/  ISETP.GE.U32.AND P5, PT, R5, 0x7fffffaf, PT ;  /* 0x7fffffaf0500780c */ /* 0x000fe40003fa6070 */
[----:B------:R1:W-:Y:S01]  /*16f00*/  STL.64 [R1+0x690], R220 ;  /* 0x000690dc01007387 */ /* 0x0003e20000100a00 */
[----:B------:R-:W-:Y:S02]  /*16f10*/  IMAD R5, R248, 0x3c, RZ ;  /* 0x0000003cf8057824 */ /* 0x000fe400078e02ff */
[C---:B--2---:R-:W-:Y:S01]  /*16f20*/  IMAD.WIDE R222, R4.reuse, 0x4, R236 ;  /* 0x0000000404de7825 */ /* 0x044fe200078e02ec */
[----:B------:R2:W-:Y:S04]  /*16f30*/  STL.64 [R1+0x688], R218 ;  /* 0x000688da01007387 */ /* 0x0005e80000100a00 */
[----:B------:R4:W-:Y:S01]  /*16f40*/  STL.64 [R1+0x680], R216 ;  /* 0x000680d801007387 */ /* 0x0009e20000100a00 */
[----:B-1----:R-:W-:-:S03]  /*16f50*/  IMAD.WIDE R220, R4, 0x4, R238 ;  /* 0x0000000404dc7825 */ /* 0x002fc600078e02ee */
[----:B------:R1:W-:Y:S01]  /*16f60*/  LDGSTS.E [R0+0x1c000], desc[UR40][R228.64], !P6 ;  /* 0x1c000000e4007fae */ /* 0x0003e2000f1a1028 */
[----:B--2---:R-:W-:-:S03]  /*16f70*/  IMAD.WIDE R218, R4, 0x4, R240 ;  /* 0x0000000404da7825 */ /* 0x004fc600078e02f0 */
[----:B------:R3:W-:Y:S01]  /*16f80*/  STL.64 [R1+0x678], R214 ;  /* 0x000678d601007387 */ /* 0x0007e20000100a00 */
[----:B----4-:R-:W-:-:S03]  /*16f90*/  IMAD.WIDE R216, R4, 0x4, R242 ;  /* 0x0000000404d87825 */ /* 0x010fc600078e02f2 */
[----:B------:R2:W-:Y:S04]  /*16fa0*/  LDGSTS.E [R0+0x1c100], desc[UR40][R226.64], !P6 ;  /* 0x1c100000e2007fae */ /* 0x0005e8000f1a1028 */
[----:B------:R1:W-:Y:S01]  /*16fb0*/  STL.64 [R1+0x5f0], R228 ;  /* 0x0005f0e401007387 */ /* 0x0003e20000100a00 */
[----:B---3--:R-:W-:-:S03]  /*16fc0*/  IMAD.WIDE R214, R4, 0x4, R244 ;  /* 0x0000000404d67825 */ /* 0x008fc600078e02f4 */
[----:B------:R3:W-:Y:S04]  /*16fd0*/  LDGSTS.E [R0+0x1c200], desc[UR40][R224.64], !P6 ;  /* 0x1c200000e0007fae */ /* 0x0007e8000f1a1028 */
[----:B------:R2:W-:Y:S01]  /*16fe0*/  STL.64 [R1+0x5e8], R226 ;  /* 0x0005e8e201007387 */ /* 0x0005e20000100a00 */
[----:B-1----:R-:W-:-:S03]  /*16ff0*/  IMAD.WIDE R228, R5, 0x4, R246 ;  /* 0x0000000405e47825 */ /* 0x002fc600078e02f6 */
[----:B------:R1:W-:Y:S01]  /*17000*/  LDGSTS.E [R0+0x1c300], desc[UR40][R222.64], !P6 ;  /* 0x1c300000de007fae */ /* 0x0003e2000f1a1028 */
[----:B------:R-:W-:-:S03]  /*17010*/  ISETP.GE.U32.AND P1, PT, R6, 0x7fffffb3, PT ;  /* 0x7fffffb30600780c */ /* 0x000fc60003f26070 */
[----:B------:R3:W-:Y:S04]  /*17020*/  STL.64 [R1+0x5e0], R224 ;  /* 0x0005e0e001007387 */ /* 0x0007e80000100a00 */
[----:B------:R4:W-:Y:S01]  /*17030*/  LDGSTS.E [R0+0x1c400], desc[UR40][R220.64], !P6 ;  /* 0x1c400000dc007fae */ /* 0x0009e2000f1a1028 */
[----:B--2---:R-:W-:-:S03]  /*17040*/  IMAD.WIDE R226, R5, 0x4, R28 ;  /* 0x0000000405e27825 */ /* 0x004fc600078e021c */
[----:B------:R1:W-:Y:S01]  /*17050*/  STL.64 [R1+0x5d8], R222 ;  /* 0x0005d8de01007387 */ /* 0x0003e20000100a00 */
[----:B------:R-:W-:Y:S02]  /*17060*/  VIADD R6, R249, 0xffffffea ;  /* 0xffffffeaf9067836 */ /* 0x000fe40000000000 */
[----:B------:R-:W2:Y:S01]  /*17070*/  LDC R249, c[0x0][0x3a0] ;  /* 0x0000e800fff97b82 */ /* 0x000ea20000000800 */
[----:B------:R4:W-:Y:S01]  /*17080*/  LDGSTS.E [R0+0x1c500], desc[UR40][R218.64], !P6 ;  /* 0x1c500000da007fae */ /* 0x0009e2000f1a1028 */
[----:B---3--:R-:W-:-:S03]  /*17090*/  IMAD.WIDE R224, R5, 0x4, R234 ;  /* 0x0000000405e07825 */ /* 0x008fc600078e02ea */
[----:B------:R4:W-:Y:S04]  /*170a0*/  STL.64 [R1+0x5d0], R220 ;  /* 0x0005d0dc01007387 */ /* 0x0009e80000100a00 */
[----:B------:R3:W-:Y:S01]  /*170b0*/  LDGSTS.E [R0+0x1c600], desc[UR40][R216.64], !P6 ;  /* 0x1c600000d8007fae */ /* 0x0007e2000f1a1028 */
[----:B-1----:R-:W-:-:S03]  /*170c0*/  IMAD.WIDE R222, R5, 0x4, R236 ;  /* 0x0000000405de7825 */ /* 0x002fc600078e02ec */
[----:B------:R1:W-:Y:S04]  /*170d0*/  STL.64 [R1+0x5c8], R218 ;  /* 0x0005c8da01007387 */ /* 0x0003e80000100a00 */
[----:B------:R3:W-:Y:S01]  /*170e0*/  LDGSTS.E [R0+0x1c700], desc[UR40][R214.64], !P6 ;  /* 0x1c700000d6007fae */ /* 0x0007e2000f1a1028 */
[----:B----4-:R-:W-:-:S03]  /*170f0*/  IMAD.WIDE R220, R5, 0x4, R238 ;  /* 0x0000000405dc7825 */ /* 0x010fc600078e02ee */
[----:B------:R3:W-:Y:S01]  /*17100*/  STL.64 [R1+0x5c0], R216 ;  /* 0x0005c0d801007387 */ /* 0x0007e20000100a00 */
[----:B-----5:R-:W-:Y:S02]  /*17110*/  VIADD R4, R250, 0xffffffe6 ;  /* 0xffffffe6fa047836 */ /* 0x020fe40000000000 */
[C---:B-1----:R-:W-:Y:S01]  /*17120*/  IMAD.WIDE R218, R5.reuse, 0x4, R240 ;  /* 0x0000000405da7825 */ /* 0x042fe200078e02f0 */
[----:B------:R1:W-:Y:S01]  /*17130*/  LDGSTS.E [R0+0x1e000], desc[UR40][R228.64], !P0 ;  /* 0x1e000000e4007fae */ /* 0x0003e2000c1a1028 */
[----:B------:R-:W-:Y:S01]  /*17140*/  ISETP.GE.U32.AND P6, PT, R6, 0x7fffffab, PT ;  /* 0x7fffffab0600780c */ /* 0x000fe20003fc6070 */
[----:B------:R-:W4:Y:S02]  /*17150*/  LDC R250, c[0x0][0x3a0] ;  /* 0x0000e800fffa7b82 */ /* 0x000f240000000800 */
[----:B------:R5:W-:Y:S01]  /*17160*/  STL.64 [R1+0x5b8], R214 ;  /* 0x0005b8d601007387 */ /* 0x000be20000100a00 */
[----:B---3--:R-:W-:-:S03]  /*17170*/  IMAD.WIDE R216, R5, 0x4, R242 ;  /* 0x0000000405d87825 */ /* 0x008fc600078e02f2 */
[----:B------:R3:W-:Y:S04]  /*17180*/  LDGSTS.E [R0+0x1e100], desc[UR40][R226.64], !P0 ;  /* 0x1e100000e2007fae */ /* 0x0007e8000c1a1028 */
[----:B------:R1:W-:Y:S01]  /*17190*/  LDGSTS.E [R0+0x1e200], desc[UR40][R224.64], !P0 ;  /* 0x1e200000e0007fae */ /* 0x0003e2000c1a1028 */
[----:B-----5:R-:W-:-:S03]  /*171a0*/  IMAD.WIDE R214, R5, 0x4, R244 ;  /* 0x0000000405d67825 */ /* 0x020fc600078e02f4 */
[----:B------:R5:W-:Y:S04]  /*171b0*/  LDGSTS.E [R0+0x1e300], desc[UR40][R222.64], !P0 ;  /* 0x1e300000de007fae */ /* 0x000be8000c1a1028 */
[----:B------:R1:W-:Y:S04]  /*171c0*/  LDGSTS.E [R0+0x1e400], desc[UR40][R220.64], !P0 ;  /* 0x1e400000dc007fae */ /* 0x0003e8000c1a1028 */
[----:B------:R1:W-:Y:S04]  /*171d0*/  LDGSTS.E [R0+0x1e500], desc[UR40][R218.64], !P0 ;  /* 0x1e500000da007fae */ /* 0x0003e8000c1a1028 */
[----:B------:R1:W-:Y:S04]  /*171e0*/  STL.64 [R1+0x530], R228 ;  /* 0x000530e401007387 */ /* 0x0003e80000100a00 */
[----:B------:R1:W-:Y:S04]  /*171f0*/  LDGSTS.E [R0+0x1e600], desc[UR40][R216.64], !P0 ;  /* 0x1e600000d8007fae */ /* 0x0003e8000c1a1028 */
[----:B------:R3:W-:Y:S04]  /*17200*/  STL.64 [R1+0x528], R226 ;  /* 0x000528e201007387 */ /* 0x0007e80000100a00 */
[----:B------:R2:W-:Y:S01]  /*17210*/  LDGSTS.E [R0+0x1e700], desc[UR40][R214.64], !P0 ;  /* 0x1e700000d6007fae */ /* 0x0005e2000c1a1028 */
[----:B------:R-:W-:Y:S01]  /*17220*/  ISETP.GE.U32.AND P0, PT, R4, 0x7fffffa7, PT ;  /* 0x7fffffa70400780c */ /* 0x000fe20003f06070 */
[----:B------:R-:W-:-:S02]  /*17230*/  VIADD R4, R213, UR4 ;  /* 0x00000004d5047c36 */ /* 0x000fc40008000000 */
[----:B------:R2:W-:Y:S01]  /*17240*/  STL.64 [R1+0x520], R224 ;  /* 0x000520e001007387 */ /* 0x0005e20000100a00 */
[----:B-1----:R-:W-:-:S03]  /*17250*/  IMAD.WIDE R228, R248, 0x4, R246 ;  /* 0x00000004f8e47825 */ /* 0x002fc600078e02f6 */
[----:B------:R5:W-:Y:S01]  /*17260*/  STL.64 [R1+0x518], R222 ;  /* 0x000518de01007387 */ /* 0x000be20000100a00 */
[----:B---3--:R-:W-:-:S03]  /*17270*/  IMAD.WIDE R226, R248, 0x4, R28 ;  /* 0x00000004f8e27825 */ /* 0x008fc600078e021c */
[----:B------:R1:W-:Y:S01]  /*17280*/  STL.64 [R1+0x510], R220 ;  /* 0x000510dc01007387 */ /* 0x0003e20000100a00 */
[----:B------:R-:W-:-:S03]  /*17290*/  IMAD R5, R248, 0x5, RZ ;  /* 0x00000005f8057824 */ /* 0x000fc600078e02ff */
[----:B------:R3:W-:Y:S01]  /*172a0*/  STL.64 [R1+0x508], R218 ;  /* 0x000508da01007387 */ /* 0x0007e20000100a00 */
[----:B--2---:R-:W-:-:S03]  /*172b0*/  IMAD.WIDE R224, R248, 0x4, R234 ;  /* 0x00000004f8e07825 */ /* 0x004fc600078e02ea */
[----:B------:R2:W-:Y:S01]  /*172c0*/  STL.64 [R1+0x500], R216 ;  /* 0x000500d801007387 */ /* 0x0005e20000100a00 */
[----:B-----5:R-:W-:-:S03]  /*172d0*/  IMAD.WIDE R222, R248, 0x4, R236 ;  /* 0x00000004f8de7825 */ /* 0x020fc600078e02ec */
[----:B------:R5:W-:Y:S01]  /*172e0*/  STL.64 [R1+0x4f8], R214 ;  /* 0x0004f8d601007387 */ /* 0x000be20000100a00 */
[----:B-1----:R-:W-:-:S03]  /*172f0*/  IMAD.WIDE R220, R248, 0x4, R238 ;  /* 0x00000004f8dc7825 */ /* 0x002fc600078e02ee */
[----:B------:R1:W-:Y:S01]  /*17300*/  STL.64 [R1+0x1270], R228 ;  /* 0x001270e401007387 */ /* 0x0003e20000100a00 */
[----:B---3--:R-:W-:-:S03]  /*17310*/  IMAD.WIDE R218, R248, 0x4, R240 ;  /* 0x00000004f8da7825 */ /* 0x008fc600078e02f0 */
[----:B------:R1:W-:Y:S01]  /*17320*/  LDGSTS.E [R4+0x800], desc[UR40][R228.64], !P4 ;  /* 0x00800000e4047fae */ /* 0x0003e2000e1a1028 */
[----:B--2---:R-:W-:-:S03]  /*17330*/  IMAD.WIDE R216, R248, 0x4, R242 ;  /* 0x00000004f8d87825 */ /* 0x004fc600078e02f2 */
[----:B------:R2:W-:Y:S01]  /*17340*/  STL.64 [R1+0x1268], R226 ;  /* 0x001268e201007387 */ /* 0x0005e20000100a00 */
[----:B-----5:R-:W-:-:S03]  /*17350*/  IMAD.WIDE R214, R248, 0x4, R244 ;  /* 0x00000004f8d67825 */ /* 0x020fc600078e02f4 */
[----:B------:R2:W-:Y:S01]  /*17360*/  LDGSTS.E [R4+0x900], desc[UR40][R226.64], !P4 ;  /* 0x00900000e2047fae */ /* 0x0005e2000e1a1028 */
[----:B------:R-:W-:-:S03]  /*17370*/  VIADD R6, R7, 0xffffffe2 ;  /* 0xffffffe207067836 */ /* 0x000fc60000000000 */
[----:B------:R3:W-:Y:S01]  /*17380*/  STL.64 [R1+0x1260], R224 ;  /* 0x001260e001007387 */ /* 0x0007e20000100a00 */
[----:B-1----:R-:W-:-:S03]  /*17390*/  IMAD.WIDE R228, R5, 0x4, R246 ;  /* 0x0000000405e47825 */ /* 0x002fc600078e02f6 */
[----:B------:R3:W-:Y:S04]  /*173a0*/  LDGSTS.E [R4+0xa00], desc[UR40][R224.64], !P4 ;  /* 0x00a00000e0047fae */ /* 0x0007e8000e1a1028 */
[----:B------:R1:W-:Y:S01]  /*173b0*/  STL.64 [R1+0x1258], R222 ;  /* 0x001258de01007387 */ /* 0x0003e20000100a00 */
[----:B--2---:R-:W-:-:S03]  /*173c0*/  IMAD.WIDE R226, R5, 0x4, R28 ;  /* 0x0000000405e27825 */ /* 0x004fc600078e021c */
[----:B------:R1:W-:Y:S04]  /*173d0*/  LDGSTS.E [R4+0xb00], desc[UR40][R222.64], !P4 ;  /* 0x00b00000de047fae */ /* 0x0003e8000e1a1028 */
[----:B------:R2:W-:Y:S01]  /*173e0*/  STL.64 [R1+0x1250], R220 ;  /* 0x001250dc01007387 */ /* 0x0005e20000100a00 */
[----:B---3--:R-:W-:-:S03]  /*173f0*/  IMAD.WIDE R224, R5, 0x4, R234 ;  /* 0x0000000405e07825 */ /* 0x008fc600078e02ea */
        /* <DEDUP_REMOVED lines=11> */
[C---:B-1----:R-:W-:Y:S02]  /*174b0*/  IMAD.WIDE R216, R5.reuse, 0x4, R242 ;  /* 0x0000000405d87825 */ /* 0x042fe400078e02f2 */
[----:B------:R1:W-:Y:S04]  /*174c0*/  LDGSTS.E [R4+0x2800], desc[UR40][R228.64], !P3 ;  /* 0x02800000e4047fae */ /* 0x0003e8000d9a1028 */
[----:B------:R3:W-:Y:S01]  /*174d0*/  LDGSTS.E [R4+0x2900], desc[UR40][R226.64], !P3 ;  /* 0x02900000e2047fae */ /* 0x0007e2000d9a1028 */
[----:B--2---:R-:W-:-:S03]  /*174e0*/  IMAD.WIDE R214, R5, 0x4, R244 ;  /* 0x0000000405d67825 */ /* 0x004fc600078e02f4 */
[----:B------:R2:W-:Y:S01]  /*174f0*/  LDGSTS.E [R4+0x2a00], desc[UR40][R224.64], !P3 ;  /* 0x02a00000e0047fae */ /* 0x0005e2000d9a1028 */
[----:B------:R-:W-:-:S03]  /*17500*/  IMAD R5, R248, 0x9, RZ ;  /* 0x00000009f8057824 */ /* 0x000fc600078e02ff */
[----:B------:R5:W-:Y:S01]  /*17510*/  LDGSTS.E [R4+0x2b00], desc[UR40][R222.64], !P3 ;  /* 0x02b00000de047fae */ /* 0x000be2000d9a1028 */
[----:B------:R-:W-:Y:S02]  /*17520*/  VIADD R6, R249, 0xffffffde ;  /* 0xffffffdef9067836 */ /* 0x000fe40000000000 */
[----:B----4-:R-:W-:Y:S01]  /*17530*/  VIADD R7, R250, 0xffffffda ;  /* 0xffffffdafa077836 */ /* 0x010fe20000000000 */
[----:B------:R1:W-:Y:S01]  /*17540*/  STL.64 [R1+0x1170], R228 ;  /* 0x001170e401007387 */ /* 0x0003e20000100a00 */
[----:B------:R-:W4:Y:S03]  /*17550*/  LDC R250, c[0x0][0x3a0] ;  /* 0x0000e800fffa7b82 */ /* 0x000f260000000800 */
[----:B------:R2:W-:Y:S04]  /*17560*/  LDGSTS.E [R4+0x2c00], desc[UR40][R220.64], !P3 ;  /* 0x02c00000dc047fae */ /* 0x0005e8000d9a1028 */
[----:B------:R3:W-:Y:S01]  /*17570*/  STL.64 [R1+0x1168], R226 ;  /* 0x001168e201007387 */ /* 0x0007e20000100a00 */
[----:B------:R-:W4:Y:S03]  /*17580*/  LDC R249, c[0x0][0x3a0] ;  /* 0x0000e800fff97b82 */ /* 0x000f260000000800 */
[----:B------:R2:W-:Y:S01]  /*17590*/  LDGSTS.E [R4+0x2d00], desc[UR40][R218.64], !P3 ;  /* 0x02d00000da047fae */ /* 0x0005e2000d9a1028 */
[----:B-1----:R-:W-:-:S03]  /*175a0*/  IMAD.WIDE R228, R5, 0x4, R246 ;  /* 0x0000000405e47825 */ /* 0x002fc600078e02f6 */
[----:B------:R2:W-:Y:S04]  /*175b0*/  STL.64 [R1+0x1160], R224 ;  /* 0x001160e001007387 */ /* 0x0005e80000100a00 */
[----:B------:R1:W-:Y:S01]  /*175c0*/  LDGSTS.E [R4+0x2e00], desc[UR40][R216.64], !P3 ;  /* 0x02e00000d8047fae */ /* 0x0003e2000d9a1028 */
[----:B---3--:R-:W-:-:S03]  /*175d0*/  IMAD.WIDE R226, R5, 0x4, R28 ;  /* 0x0000000405e27825 */ /* 0x008fc600078e021c */
[----:B------:R5:W-:Y:S04]  /*175e0*/  STL.64 [R1+0x1158], R222 ;  /* 0x001158de01007387 */ /* 0x000be80000100a00 */
[----:B------:R3:W-:Y:S01]  /*175f0*/  LDGSTS.E [R4+0x2f00], desc[UR40][R214.64], !P3 ;  /* 0x02f00000d6047fae */ /* 0x0007e2000d9a1028 */
[C---:B--2---:R-:W-:Y:S01]  /*17600*/  IMAD.WIDE R224, R5.reuse, 0x4, R234 ;  /* 0x0000000405e07825 */ /* 0x044fe200078e02ea */
[----:B------:R-:W-:Y:S02]  /*17610*/  ISETP.GE.U32.AND P3, PT, R6, 0x7fffff9f, PT ;  /* 0x7fffff9f0600780c */ /* 0x000fe40003f66070 */
[----:B------:R2:W-:Y:S01]  /*17620*/  STL.64 [R1+0x1150], R220 ;  /* 0x001150dc01007387 */ /* 0x0005e20000100a00 */
[----:B------:R-:W-:Y:S02]  /*17630*/  IMAD R6, R248, 0xd, RZ ;  /* 0x0000000df8067824 */ /* 0x000fe400078e02ff */
[C---:B-----5:R-:W-:Y:S01]  /*17640*/  IMAD.WIDE R222, R5.reuse, 0x4, R236 ;  /* 0x0000000405de7825 */ /* 0x060fe200078e02ec */
[----:B------:R5:W-:Y:S04]  /*17650*/  STL.64 [R1+0x1148], R218 ;  /* 0x001148da01007387 */ /* 0x000be80000100a00 */
[----:B------:R1:W-:Y:S01]  /*17660*/  STL.64 [R1+0x1140], R216 ;  /* 0x001140d801007387 */ /* 0x0003e20000100a00 */
[----:B--2---:R-:W-:-:S03]  /*17670*/  IMAD.WIDE R220, R5, 0x4, R238 ;  /* 0x0000000405dc7825 */ /* 0x004fc600078e02ee */
[----:B------:R2:W-:Y:S01]  /*17680*/  LDGSTS.E [R4+0x4800], desc[UR40][R228.64], !P2 ;  /* 0x04800000e4047fae */ /* 0x0005e2000d1a1028 */
[----:B-----5:R-:W-:-:S03]  /*17690*/  IMAD.WIDE R218, R5, 0x4, R240 ;  /* 0x0000000405da7825 */ /* 0x020fc600078e02f0 */
[----:B------:R3:W-:Y:S01]  /*176a0*/  STL.64 [R1+0x1138], R214 ;  /* 0x001138d601007387 */ /* 0x0007e20000100a00 */
[----:B-1----:R-:W-:-:S03]  /*176b0*/  IMAD.WIDE R216, R5, 0x4, R242 ;  /* 0x0000000405d87825 */ /* 0x002fc600078e02f2 */
[----:B------:R1:W-:Y:S04]  /*176c0*/  LDGSTS.E [R4+0x4900], desc[UR40][R226.64], !P2 ;  /* 0x04900000e2047fae */ /* 0x0003e8000d1a1028 */
[----:B------:R2:W-:Y:S01]  /*176d0*/  STL.64 [R1+0x1070], R228 ;  /* 0x001070e401007387 */ /* 0x0005e20000100a00 */
[----:B---3--:R-:W-:-:S03]  /*176e0*/  IMAD.WIDE R214, R5, 0x4, R244 ;  /* 0x0000000405d67825 */ /* 0x008fc600078e02f4 */
        /* <DEDUP_REMOVED lines=9> */
[----:B---3--:R-:W-:-:S03]  /*17780*/  IMAD.WIDE R224, R6, 0x4, R234 ;  /* 0x0000000406e07825 */ /* 0x008fc600078e02ea */
        /* <DEDUP_REMOVED lines=8> */
[C---:B-1----:R-:W-:Y:S01]  /*17810*/  IMAD.WIDE R218, R6.reuse, 0x4, R240 ;  /* 0x0000000406da7825 */ /* 0x042fe200078e02f0 */
[----:B------:R1:W-:Y:S01]  /*17820*/  LDGSTS.E [R4+0x6800], desc[UR40][R228.64], !P1 ;  /* 0x06800000e4047fae */ /* 0x0003e2000c9a1028 */
[----:B------:R-:W-:Y:S01]  /*17830*/  ISETP.GE.U32.AND P2, PT, R7, 0x7fffff9b, PT ;  /* 0x7fffff9b0700780c */ /* 0x000fe20003f46070 */
[----:B------:R-:W5:Y:S02]  /*17840*/  LDC R251, c[0x0][0x3a0] ;  /* 0x0000e800fffb7b82 */ /* 0x000f640000000800 */
[----:B------:R2:W-:Y:S01]  /*17850*/  STL.64 [R1+0x1038], R214 ;  /* 0x001038d601007387 */ /* 0x0005e20000100a00 */
[----:B---3--:R-:W-:-:S03]  /*17860*/  IMAD.WIDE R216, R6, 0x4, R242 ;  /* 0x0000000406d87825 */ /* 0x008fc600078e02f2 */
        /* <DEDUP_REMOVED lines=14> */
[----:B-1----:R-:W-:-:S03]  /*17950*/  IMAD.WIDE R228, R5, 0x4, R246 ;  /* 0x0000000405e47825 */ /* 0x002fc600078e02f6 */
[----:B------:R1:W-:Y:S01]  /*17960*/  STL.64 [R1+0xf58], R222 ;  /* 0x000f58de01007387 */ /* 0x0003e20000100a00 */
[----:B---3--:R-:W-:-:S03]  /*17970*/  IMAD.WIDE R226, R5, 0x4, R28 ;  /* 0x0000000405e27825 */ /* 0x008fc600078e021c */
[----:B------:R3:W-:Y:S01]  /*17980*/  STL.64 [R1+0xf50], R220 ;  /* 0x000f50dc01007387 */ /* 0x0007e20000100a00 */
[----:B--2---:R-:W-:-:S03]  /*17990*/  IMAD.WIDE R224, R5, 0x4, R234 ;  /* 0x0000000405e07825 */ /* 0x004fc600078e02ea */
[----:B------:R2:W-:Y:S01]  /*179a0*/  STL.64 [R1+0xf48], R218 ;  /* 0x000f48da01007387 */ /* 0x0005e20000100a00 */
[----:B-1----:R-:W-:-:S03]  /*179b0*/  IMAD.WIDE R222, R5, 0x4, R236 ;  /* 0x0000000405de7825 */ /* 0x002fc600078e02ec */
[----:B------:R1:W-:Y:S01]  /*179c0*/  STL.64 [R1+0xf40], R216 ;  /* 0x000f40d801007387 */ /* 0x0003e20000100a00 */
[----:B---3--:R-:W-:-:S03]  /*179d0*/  IMAD.WIDE R220, R5, 0x4, R238 ;  /* 0x0000000405dc7825 */ /* 0x008fc600078e02ee */
        /* <DEDUP_REMOVED lines=10> */
[----:B---3--:R-:W-:-:S03]  /*17a80*/  IMAD.WIDE R228, R6, 0x4, R246 ;  /* 0x0000000406e47825 */ /* 0x008fc600078e02f6 */
        /* <DEDUP_REMOVED lines=14> */
[----:B------:R-:W-:Y:S01]  /*17b70*/  VIADD R7, R249, 0xffffffd2 ;  /* 0xffffffd2f9077836 */ /* 0x000fe20000000000 */
[----:B------:R3:W-:Y:S01]  /*17b80*/  LDGSTS.E [R4+0xa800], desc[UR40][R228.64], !P6 ;  /* 0x0a800000e4047fae */ /* 0x0007e2000f1a1028 */
[C---:B-1----:R-:W-:Y:S01]  /*17b90*/  IMAD.WIDE R218, R6.reuse, 0x4, R240 ;  /* 0x0000000406da7825 */ /* 0x042fe200078e02f0 */
[----:B------:R-:W1:Y:S02]  /*17ba0*/  LDC R249, c[0x0][0x3a0] ;  /* 0x0000e800fff97b82 */ /* 0x000e640000000800 */
[----:B------:R4:W-:Y:S01]  /*17bb0*/  STL.64 [R1+0xe38], R214 ;  /* 0x000e38d601007387 */ /* 0x0009e20000100a00 */
[----:B--2---:R-:W-:-:S03]  /*17bc0*/  IMAD.WIDE R216, R6, 0x4, R242 ;  /* 0x0000000406d87825 */ /* 0x004fc600078e02f2 */
[----:B------:R2:W-:Y:S02]  /*17bd0*/  LDGSTS.E [R4+0xa900], desc[UR40][R226.64], !P6 ;  /* 0x0a900000e2047fae */ /* 0x0005e4000f1a1028 */
[----:B------:R-:W1:Y:S02]  /*17be0*/  LDC R250, c[0x0][0x3a0] ;  /* 0x0000e800fffa7b82 */ /* 0x000e640000000800 */
        /* <DEDUP_REMOVED lines=17> */
[----:B----4-:R-:W-:-:S03]  /*17d00*/  IMAD.WIDE R224, R5, 0x4, R234 ;  /* 0x0000000405e07825 */ /* 0x010fc600078e02ea */
[----:B------:R2:W-:Y:S01]  /*17d10*/  STL.64 [R1+0xd48], R218 ;  /* 0x000d48da01007387 */ /* 0x0005e20000100a00 */
[----:B---3--:R-:W-:-:S03]  /*17d20*/  IMAD.WIDE R222, R5, 0x4, R236 ;  /* 0x0000000405de7825 */ /* 0x008fc600078e02ec */
[----:B------:R3:W-:Y:S01]  /*17d30*/  STL.64 [R1+0xd40], R216 ;  /* 0x000d40d801007387 */ /* 0x0007e20000100a00 */
[----:B-1----:R-:W-:-:S03]  /*17d40*/  IMAD.WIDE R220, R5, 0x4, R238 ;  /* 0x0000000405dc7825 */ /* 0x002fc600078e02ee */
[----:B------:R1:W-:Y:S01]  /*17d50*/  LDGSTS.E [R4+0xc800], desc[UR40][R228.64], !P0 ;  /* 0x0c800000e4047fae */ /* 0x0003e2000c1a1028 */
[----:B--2---:R-:W-:-:S03]  /*17d60*/  IMAD.WIDE R218, R5, 0x4, R240 ;  /* 0x0000000405da7825 */ /* 0x004fc600078e02f0 */
        /* <DEDUP_REMOVED lines=20> */
[----:B-1----:R-:W-:-:S03]  /*17eb0*/  IMAD.WIDE R220, R6, 0x4, R238 ;  /* 0x0000000406dc7825 */ /* 0x002fc600078e02ee */
        /* <DEDUP_REMOVED lines=8> */
[----:B------:R-:W3:Y:S03]  /*17f40*/  LDC R249, c[0x0][0x3a0] ;  /* 0x0000e800fff97b82 */ /* 0x000ee60000000800 */
[----:B------:R1:W-:Y:S01]  /*17f50*/  LDGSTS.E [R4+0xea00], desc[UR40][R224.64], !P4 ;  /* 0x0ea00000e0047fae */ /* 0x0003e2000e1a1028 */
[----:B-----5:R-:W-:-:S02]  /*17f60*/  VIADD R7, R251, 0xffffffca ;  /* 0xffffffcafb077836 */ /* 0x020fc40000000000 */
[----:B----4-:R-:W-:Y:S01]  /*17f70*/  IMAD.WIDE R214, R6, 0x4, R244 ;  /* 0x0000000406d67825 */ /* 0x010fe200078e02f4 */
[----:B------:R4:W-:Y:S01]  /*17f80*/  LDGSTS.E [R4+0xeb00], desc[UR40][R222.64], !P4 ;  /* 0x0eb00000de047fae */ /* 0x0009e2000e1a1028 */
[----:B------:R-:W5:Y:S03]  /*17f90*/  LDC R251, c[0x0][0x3a0] ;  /* 0x0000e800fffb7b82 */ /* 0x000f660000000800 */
        /* <DEDUP_REMOVED lines=47> */
[----:B-----5:R-:W-:Y:S02]  /*18290*/  VIADD R5, R251, 0xfffffffd ;  /* 0xfffffffdfb057836 */ /* 0x020fe40000000000 */
[----:B--2---:R-:W-:Y:S01]  /*182a0*/  IMAD.WIDE R216, R6, 0x4, R242 ;  /* 0x0000000406d87825 */ /* 0x004fe200078e02f2 */
[----:B------:R2:W-:Y:S01]  /*182b0*/  LDGSTS.E [R4+0x12900], desc[UR40][R226.64], !P2 ;  /* 0x12900000e2047fae */ /* 0x0005e2000d1a1028 */
[----:B------:R-:W3:Y:S03]  /*182c0*/  LDC R251, c[0x0][0x3a0] ;  /* 0x0000e800fffb7b82 */ /* 0x000ee60000000800 */
[----:B------:R5:W-:Y:S01]  /*182d0*/  LDGSTS.E [R4+0x12a00], desc[UR40][R224.64], !P2 ;  /* 0x12a00000e0047fae */ /* 0x000be2000d1a1028 */
[----:B------:R-:W-:-:S02]  /*182e0*/  VIADD R7, R250, 0xffffffc2 ;  /* 0xffffffc2fa077836 */ /* 0x000fc40000000000 */
[----:B----4-:R-:W-:Y:S01]  /*182f0*/  IMAD.WIDE R214, R6, 0x4, R244 ;  /* 0x0000000406d67825 */ /* 0x010fe200078e02f4 */
[----:B------:R4:W-:Y:S01]  /*18300*/  LDGSTS.E [R4+0x12b00], desc[UR40][R222.64], !P2 ;  /* 0x12b00000de047fae */ /* 0x0009e2000d1a1028 */
[----:B------:R-:W3:Y:S03]  /*18310*/  LDC R250, c[0x0][0x3a0] ;  /* 0x0000e800fffa7b82 */ /* 0x000ee60000000800 */
        /* <DEDUP_REMOVED lines=14> */
[----:B-----5:R-:W-:-:S03]  /*18400*/  IMAD.WIDE R224, R5, 0x4, R234 ;  /* 0x0000000405e07825 */ /* 0x020fc600078e02ea */
[----:B------:R2:W-:Y:S01]  /*18410*/  STL.64 [R1+0x948], R218 ;  /* 0x000948da01007387 */ /* 0x0005e20000100a00 */
[----:B----4-:R-:W-:-:S03]  /*18420*/  IMAD.WIDE R222, R5, 0x4, R236 ;  /* 0x0000000405de7825 */ /* 0x010fc600078e02ec */
        /* <DEDUP_REMOVED lines=21> */
[----:B-----5:R-:W-:-:S03]  /*18580*/  IMAD.WIDE R222, R6, 0x4, R236 ;  /* 0x0000000406de7825 */ /* 0x020fc600078e02ec */
[----:B------:R4:W-:Y:S04]  /*18590*/  STL.64 [R1+0x888], R218 ;  /* 0x000888da01007387 */ /* 0x0009e80000100a00 */
[----:B------:R5:W-:Y:S01]  /*185a0*/  LDGSTS.E [R4+0x14f00], desc[UR40][R214.64], !P1 ;  /* 0x14f00000d6047fae */ /* 0x000be2000c9a1028 */
[----:B-1----:R-:W-:-:S03]  /*185b0*/  IMAD.WIDE R220, R6, 0x4, R238 ;  /* 0x0000000406dc7825 */ /* 0x002fc600078e02ee */
[----:B------:R2:W-:Y:S01]  /*185c0*/  STL.64 [R1+0x880], R216 ;  /* 0x000880d801007387 */ /* 0x0005e20000100a00 */
[----:B------:R-:W-:Y:S01]  /*185d0*/  ISETP.GE.U32.AND P3, PT, R7, 0x7fffff83, PT ;  /* 0x7fffff830700780c */ /* 0x000fe20003f66070 */
[----:B----4-:R-:W-:Y:S02]  /*185e0*/  IMAD.WIDE R218, R6, 0x4, R240 ;  /* 0x0000000406da7825 */ /* 0x010fe400078e02f0 */
[----:B------:R1:W-:Y:S04]  /*185f0*/  LDGSTS.E [R4+0x16800], desc[UR40][R228.64], !P5 ;  /* 0x16800000e4047fae */ /* 0x0003e8000e9a1028 */
[----:B------:R5:W-:Y:S01]  /*18600*/  STL.64 [R1+0x878], R214 ;  /* 0x000878d601007387 */ /* 0x000be20000100a00 */
[----:B---3--:R-:W-:Y:S02]  /*18610*/  VIADD R5, R250, 0xfffffff5 ;  /* 0xfffffff5fa057836 */ /* 0x008fe40000000000 */
[----:B--2---:R-:W-:Y:S01]  /*18620*/  IMAD.WIDE R216, R6, 0x4, R242 ;  /* 0x0000000406d87825 */ /* 0x004fe200078e02f2 */
[----:B------:R2:W-:Y:S01]  /*18630*/  LDGSTS.E [R4+0x16900], desc[UR40][R226.64], !P5 ;  /* 0x16900000e2047fae */ /* 0x0005e2000e9a1028 */
[----:B------:R-:W3:Y:S03]  /*18640*/  LDC R250, c[0x0][0x3a0] ;  /* 0x0000e800fffa7b82 */ /* 0x000ee60000000800 */
[----:B------:R4:W-:Y:S01]  /*18650*/  LDGSTS.E [R4+0x16a00], desc[UR40][R224.64], !P5 ;  /* 0x16a00000e0047fae */ /* 0x0009e2000e9a1028 */
[----:B------:R-:W-:-:S02]  /*18660*/  VIADD R7, R249, 0xfffffff9 ;  /* 0xfffffff9f9077836 */ /* 0x000fc40000000000 */
[----:B-----5:R-:W-:Y:S01]  /*18670*/  IMAD.WIDE R214, R6, 0x4, R244 ;  /* 0x0000000406d67825 */ /* 0x020fe200078e02f4 */
        /* <DEDUP_REMOVED lines=16> */
[----:B----4-:R-:W-:-:S03]  /*18780*/  IMAD.WIDE R224, R5, 0x4, R234 ;  /* 0x0000000405e07825 */ /* 0x010fc600078e02ea */
[----:B------:R2:W-:Y:S01]  /*18790*/  STL.64 [R1+0x7c8], R218 ;  /* 0x0007c8da01007387 */ /* 0x0005e20000100a00 */
[----:B-----5:R-:W-:-:S03]  /*187a0*/  IMAD.WIDE R222, R5, 0x4, R236 ;  /* 0x0000000405de7825 */ /* 0x020fc600078e02ec */
        /* <DEDUP_REMOVED lines=27> */
[C---:B----4-:R-:W-:Y:S02]  /*18960*/  IMAD.WIDE R218, R6.reuse, 0x4, R240 ;  /* 0x0000000406da7825 */ /* 0x050fe400078e02f0 */
        /* <DEDUP_REMOVED lines=54> */
[----:B---3--:R-:W-:Y:S01]  /*18cd0*/  VIADD R5, R251, 0xffffffe5 ;  /* 0xffffffe5fb057836 */ /* 0x008fe20000000000 */
[----:B------:R-:W-:Y:S01]  /*18ce0*/  LOP3.LUT R213, R212, 0x40, RZ, 0x3c, !PT ;  /* 0x00000040d4d57812 */ /* 0x000fe200078e3cff */
[----:B------:R-:W1:Y:S01]  /*18cf0*/  LDC R251, c[0x0][0x3a0] ;  /* 0x0000e800fffb7b82 */ /* 0x000e620000000800 */
[C---:B----4-:R-:W-:Y:S01]  /*18d00*/  IMAD.WIDE R218, R6.reuse, 0x4, R240 ;  /* 0x0000000406da7825 */ /* 0x050fe200078e02f0 */
[----:B------:R3:W-:Y:S04]  /*18d10*/  LDGSTS.E [R4+0x1e800], desc[UR40][R228.64], !P3 ;  /* 0x1e800000e4047fae */ /* 0x0007e8000d9a1028 */
[----:B------:R5:W-:Y:S01]  /*18d20*/  STL.64 [R1+0x578], R214 ;  /* 0x000578d601007387 */ /* 0x000be20000100a00 */
[----:B--2---:R-:W-:-:S03]  /*18d30*/  IMAD.WIDE R216, R6, 0x4, R242 ;  /* 0x0000000406d87825 */ /* 0x004fc600078e02f2 */
[----:B------:R2:W-:Y:S04]  /*18d40*/  LDGSTS.E [R4+0x1e900], desc[UR40][R226.64], !P3 ;  /* 0x1e900000e2047fae */ /* 0x0005e8000d9a1028 */
[----:B------:R4:W-:Y:S01]  /*18d50*/  LDGSTS.E [R4+0x1ea00], desc[UR40][R224.64], !P3 ;  /* 0x1ea00000e0047fae */ /* 0x0009e2000d9a1028 */
[----:B-----5:R-:W-:-:S03]  /*18d60*/  IMAD.WIDE R214, R6, 0x4, R244 ;  /* 0x0000000406d67825 */ /* 0x020fc600078e02f4 */
[----:B------:R5:W-:Y:S01]  /*18d70*/  LDGSTS.E [R4+0x1eb00], desc[UR40][R222.64], !P3 ;  /* 0x1eb00000de047fae */ /* 0x000be2000d9a1028 */
[----:B------:R-:W-:-:S03]  /*18d80*/  IMAD.SHL.U32 R6, R248, 0x2, RZ ;  /* 0x00000002f8067824 */ /* 0x000fc600078e00ff */
[----:B------:R1:W-:Y:S04]  /*18d90*/  LDGSTS.E [R4+0x1ec00], desc[UR40][R220.64], !P3 ;  /* 0x1ec00000dc047fae */ /* 0x0003e8000d9a1028 */
[----:B------:R1:W-:Y:S04]  /*18da0*/  LDGSTS.E [R4+0x1ed00], desc[UR40][R218.64], !P3 ;  /* 0x1ed00000da047fae */ /* 0x0003e8000d9a1028 */
[----:B------:R3:W-:Y:S04]  /*18db0*/  STL.64 [R1+0x4f0], R228 ;  /* 0x0004f0e401007387 */ /* 0x0007e80000100a00 */
[----:B------:R1:W-:Y:S01]  /*18dc0*/  LDGSTS.E [R4+0x1ee00], desc[UR40][R216.64], !P3 ;  /* 0x1ee00000d8047fae */ /* 0x0003e2000d9a1028 */
[----:B------:R-:W-:-:S03]  /*18dd0*/  ISETP.GE.U32.AND P6, PT, R7, 0x7fffffb2, PT ;  /* 0x7fffffb20700780c */ /* 0x000fc60003fc6070 */
[----:B------:R2:W-:Y:S04]  /*18de0*/  STL.64 [R1+0x4e8], R226 ;  /* 0x0004e8e201007387 */ /* 0x0005e80000100a00 */
[----:B------:R1:W-:Y:S01]  /*18df0*/  LDGSTS.E [R4+0x1ef00], desc[UR40][R214.64], !P3 ;  /* 0x1ef00000d6047fae */ /* 0x0003e2000d9a1028 */
[----:B------:R-:W-:Y:S01]  /*18e00*/  ISETP.GE.U32.AND P3, PT, R5, 0x7fffffa6, PT ;  /* 0x7fffffa60500780c */ /* 0x000fe20003f66070 */
[----:B------:R-:W-:Y:S02]  /*18e10*/  VIADD R5, R213, UR4 ;  /* 0x00000004d5057c36 */ /* 0x000fe40008000000 */
[----:B------:R4:W-:Y:S01]  /*18e20*/  STL.64 [R1+0x4e0], R224 ;  /* 0x0004e0e001007387 */ /* 0x0009e20000100a00 */
[----:B---3--:R-:W-:-:S03]  /*18e30*/  IMAD.WIDE R228, R6, 0x4, R246 ;  /* 0x0000000406e47825 */ /* 0x008fc600078e02f6 */
[----:B------:R5:W-:Y:S01]  /*18e40*/  STL.64 [R1+0x4d8], R222 ;  /* 0x0004d8de01007387 */ /* 0x000be20000100a00 */
[----:B--2---:R-:W-:-:S03]  /*18e50*/  IMAD.WIDE R226, R6, 0x4, R28 ;  /* 0x0000000406e27825 */ /* 0x004fc600078e021c */
[----:B------:R1:W-:Y:S01]  /*18e60*/  STL.64 [R1+0x4d0], R220 ;  /* 0x0004d0dc01007387 */ /* 0x0003e20000100a00 */
[----:B------:R-:W-:Y:S02]  /*18e70*/  VIADD R7, R250, 0xffffffe9 ;  /* 0xffffffe9fa077836 */ /* 0x000fe40000000000 */
[----:B------:R-:W2:Y:S01]  /*18e80*/  LDC R250, c[0x0][0x3a0] ;  /* 0x0000e800fffa7b82 */ /* 0x000ea20000000800 */
[----:B------:R3:W-:Y:S01]  /*18e90*/  STL.64 [R1+0x4c8], R218 ;  /* 0x0004c8da01007387 */ /* 0x0007e20000100a00 */
[----:B----4-:R-:W-:-:S03]  /*18ea0*/  IMAD.WIDE R224, R6, 0x4, R234 ;  /* 0x0000000406e07825 */ /* 0x010fc600078e02ea */
[----:B------:R4:W-:Y:S01]  /*18eb0*/  STL.64 [R1+0x4c0], R216 ;  /* 0x0004c0d801007387 */ /* 0x0009e20000100a00 */
[----:B-----5:R-:W-:-:S03]  /*18ec0*/  IMAD.WIDE R222, R6, 0x4, R236 ;  /* 0x0000000406de7825 */ /* 0x020fc600078e02ec */
[----:B------:R5:W-:Y:S01]  /*18ed0*/  STL.64 [R1+0x4b8], R214 ;  /* 0x0004b8d601007387 */ /* 0x000be20000100a00 */
[C---:B-1----:R-:W-:Y:S01]  /*18ee0*/  IMAD.WIDE R220, R6.reuse, 0x4, R238 ;  /* 0x0000000406dc7825 */ /* 0x042fe200078e02ee */
[----:B------:R-:W-:Y:S02]  /*18ef0*/  ISETP.GE.U32.AND P4, PT, R7, 0x7fffffaa, PT ;  /* 0x7fffffaa0700780c */ /* 0x000fe40003f86070 */
[----:B------:R1:W-:Y:S01]  /*18f00*/  LDGSTS.E [R5+0x1000], desc[UR40][R228.64], !P2 ;  /* 0x01000000e4057fae */ /* 0x0003e2000d1a1028 */
[----:B---3--:R-:W-:-:S03]  /*18f10*/  IMAD.WIDE R218, R6, 0x4, R240 ;  /* 0x0000000406da7825 */ /* 0x008fc600078e02f0 */
[----:B------:R3:W-:Y:S01]  /*18f20*/  LDGSTS.E [R5+0x1100], desc[UR40][R226.64], !P2 ;  /* 0x01100000e2057fae */ /* 0x0007e2000d1a1028 */
[----:B----4-:R-:W-:-:S03]  /*18f30*/  IMAD.WIDE R216, R6, 0x4, R242 ;  /* 0x0000000406d87825 */ /* 0x010fc600078e02f2 */
[----:B------:R4:W-:Y:S01]  /*18f40*/  LDGSTS.E [R5+0x1200], desc[UR40][R224.64], !P2 ;  /* 0x01200000e0057fae */ /* 0x0009e2000d1a1028 */
[----:B-----5:R-:W-:-:S03]  /*18f50*/  IMAD.WIDE R214, R6, 0x4, R244 ;  /* 0x0000000406d67825 */ /* 0x020fc600078e02f4 */
[----:B------:R5:W-:Y:S01]  /*18f60*/  LDGSTS.E [R5+0x1300], desc[UR40][R222.64], !P2 ;  /* 0x01300000de057fae */ /* 0x000be2000d1a1028 */
[----:B------:R-:W-:Y:S02]  /*18f70*/  IMAD R6, R248, 0x6, RZ ;  /* 0x00000006f8067824 */ /* 0x000fe400078e02ff */
[----:B------:R-:W-:Y:S01]  /*18f80*/  VIADD R7, R249, 0xffffffe1 ;  /* 0xffffffe1f9077836 */ /* 0x000fe20000000000 */
[----:B------:R1:W-:Y:S04]  /*18f90*/  STL.64 [R1+0x1230], R228 ;  /* 0x001230e401007387 */ /* 0x0003e80000100a00 */
        /* <DEDUP_REMOVED lines=9> */
[----:B----4-:R-:W-:Y:S01]  /*19030*/  IMAD.WIDE R224, R6, 0x4, R234 ;  /* 0x0000000406e07825 */ /* 0x010fe200078e02ea */
        /* <DEDUP_REMOVED lines=8> */
[----:B----4-:R-:W-:-:S03]  /*190c0*/  IMAD.WIDE R218, R6, 0x4, R240 ;  /* 0x0000000406da7825 */ /* 0x010fc600078e02f0 */
        /* <DEDUP_REMOVED lines=21> */
[----:B------:R3:W-:Y:S01]  /*19220*/  STL.64 [R1+0x1100], R216 ;  /* 0x001100d801007387 */ /* 0x0007e20000100a00 */
[----:B------:R-:W-:Y:S02]  /*19230*/  VIADD R6, R251, 0xffffffd9 ;  /* 0xffffffd9fb067836 */ /* 0x000fe40000000000 */
[----:B------:R-:W-:Y:S01]  /*19240*/  VIADD R249, R250, 0xffffffdd ;  /* 0xffffffddfaf97836 */ /* 0x000fe20000000000 */
[----:B------:R4:W-:Y:S01]  /*19250*/  LDGSTS.E [R5+0x5000], desc[UR40][R228.64], !P5 ;  /* 0x05000000e4057fae */ /* 0x0009e2000e9a1028 */
[C---:B-1----:R-:W-:Y:S01]  /*19260*/  IMAD.WIDE R218, R7.reuse, 0x4, R240 ;  /* 0x0000000407da7825 */ /* 0x042fe200078e02f0 */
[----:B------:R-:W1:Y:S02]  /*19270*/  LDC R250, c[0x0][0x3a0] ;  /* 0x0000e800fffa7b82 */ /* 0x000e640000000800 */
[----:B------:R2:W-:Y:S01]  /*19280*/  STL.64 [R1+0x10f8], R214 ;  /* 0x0010f8d601007387 */ /* 0x0005e20000100a00 */
[----:B---3--:R-:W-:-:S03]  /*19290*/  IMAD.WIDE R216, R7, 0x4, R242 ;  /* 0x0000000407d87825 */ /* 0x008fc600078e02f2 */
[----:B------:R3:W-:Y:S02]  /*192a0*/  LDGSTS.E [R5+0x5100], desc[UR40][R226.64], !P5 ;  /* 0x05100000e2057fae */ /* 0x0007e4000e9a1028 */
[----:B------:R-:W5:Y:S02]  /*192b0*/  LDC R251, c[0x0][0x3a0] ;  /* 0x0000e800fffb7b82 */ /* 0x000f640000000800 */
        /* <DEDUP_REMOVED lines=13> */
[----:B----4-:R-:W-:-:S03]  /*19390*/  IMAD.WIDE R228, R6, 0x4, R246 ;  /* 0x0000000406e47825 */ /* 0x010fc600078e02f6 */
[----:B------:R2:W-:Y:S01]  /*193a0*/  STL.64 [R1+0x1018], R222 ;  /* 0x001018de01007387 */ /* 0x0005e20000100a00 */
[----:B---3--:R-:W-:-:S03]  /*193b0*/  IMAD.WIDE R226, R6, 0x4, R28 ;  /* 0x0000000406e27825 */ /* 0x008fc600078e021c */
[----:B------:R3:W-:Y:S01]  /*193c0*/  STL.64 [R1+0x1010], R220 ;  /* 0x001010dc01007387 */ /* 0x0007e20000100a00 */
[----:B-1----:R-:W-:-:S03]  /*193d0*/  IMAD.WIDE R224, R6, 0x4, R234 ;  /* 0x0000000406e07825 */ /* 0x002fc600078e02ea */
[----:B------:R1:W-:Y:S01]  /*193e0*/  STL.64 [R1+0x1008], R218 ;  /* 0x001008da01007387 */ /* 0x0003e20000100a00 */
[----:B--2---:R-:W-:-:S03]  /*193f0*/  IMAD.WIDE R222, R6, 0x4, R236 ;  /* 0x0000000406de7825 */ /* 0x004fc600078e02ec */
[----:B------:R2:W-:Y:S01]  /*19400*/  STL.64 [R1+0x1000], R216 ;  /* 0x001000d801007387 */ /* 0x0005e20000100a00 */
[----:B---3--:R-:W-:-:S03]  /*19410*/  IMAD.WIDE R220, R6, 0x4, R238 ;  /* 0x0000000406dc7825 */ /* 0x008fc600078e02ee */
[----:B------:R3:W-:Y:S01]  /*19420*/  LDGSTS.E [R5+0x7000], desc[UR40][R228.64], !P6 ;  /* 0x07000000e4057fae */ /* 0x0007e2000f1a1028 */
[----:B-1----:R-:W-:-:S03]  /*19430*/  IMAD.WIDE R218, R6, 0x4, R240 ;  /* 0x0000000406da7825 */ /* 0x002fc600078e02f0 */
[----:B------:R1:W-:Y:S01]  /*19440*/  STL.64 [R1+0xff8], R214 ;  /* 0x000ff8d601007387 */ /* 0x0003e20000100a00 */
[----:B--2---:R-:W-:-:S03]  /*19450*/  IMAD.WIDE R216, R6, 0x4, R242 ;  /* 0x0000000406d87825 */ /* 0x004fc600078e02f2 */
[----:B------:R2:W-:Y:S04]  /*19460*/  LDGSTS.E [R5+0x7100], desc[UR40][R226.64], !P6 ;  /* 0x07100000e2057fae */ /* 0x0005e8000f1a1028 */
[----:B------:R3:W-:Y:S01]  /*19470*/  STL.64 [R1+0xf30], R228 ;  /* 0x000f30e401007387 */ /* 0x0007e20000100a00 */
[----:B-1----:R-:W-:-:S03]  /*19480*/  IMAD.WIDE R214, R6, 0x4, R244 ;  /* 0x0000000406d67825 */ /* 0x002fc600078e02f4 */
[----:B------:R1:W-:Y:S04]  /*19490*/  LDGSTS.E [R5+0x7200], desc[UR40][R224.64], !P6 ;  /* 0x07200000e0057fae */ /* 0x0003e8000f1a1028 */
        /* <DEDUP_REMOVED lines=14> */
[----:B---3--:R-:W-:-:S03]  /*19580*/  IMAD.WIDE R220, R7, 0x4, R238 ;  /* 0x0000000407dc7825 */ /* 0x008fc600078e02ee */
[----:B------:R1:W-:Y:S01]  /*19590*/  STL.64 [R1+0xf00], R216 ;  /* 0x000f00d801007387 */ /* 0x0003e20000100a00 */
[----:B------:R-:W-:Y:S01]  /*195a0*/  ISETP.GE.U32.AND P1, PT, R249, 0x7fffff9e, PT ;  /* 0x7fffff9ef900780c */ /* 0x000fe20003f26070 */
[C---:B--2---:R-:W-:Y:S02]  /*195b0*/  IMAD.WIDE R218, R7.reuse, 0x4, R240 ;  /* 0x0000000407da7825 */ /* 0x044fe400078e02f0 */
[----:B------:R2:W-:Y:S04]  /*195c0*/  LDGSTS.E [R5+0x9000], desc[UR40][R228.64], !P0 ;  /* 0x09000000e4057fae */ /* 0x0005e8000c1a1028 */
[----:B------:R4:W-:Y:S01]  /*195d0*/  STL.64 [R1+0xef8], R214 ;  /* 0x000ef8d601007387 */ /* 0x0009e20000100a00 */
[----:B------:R-:W-:Y:S02]  /*195e0*/  VIADD R6, R250, 0xffffffd1 ;  /* 0xffffffd1fa067836 */ /* 0x000fe40000000000 */
[----:B-1----:R-:W-:Y:S01]  /*195f0*/  IMAD.WIDE R216, R7, 0x4, R242 ;  /* 0x0000000407d87825 */ /* 0x002fe200078e02f2 */
        /* <DEDUP_REMOVED lines=17> */
[----:B--2---:R-:W-:-:S03]  /*19710*/  IMAD.WIDE R228, R6, 0x4, R246 ;  /* 0x0000000406e47825 */ /* 0x004fc600078e02f6 */
[----:B------:R2:W-:Y:S01]  /*19720*/  STL.64 [R1+0xe18], R222 ;  /* 0x000e18de01007387 */ /* 0x0005e20000100a00 */
[----:B-1----:R-:W-:-:S03]  /*19730*/  IMAD.WIDE R226, R6, 0x4, R28 ;  /* 0x0000000406e27825 */ /* 0x002fc600078e021c */
[----:B------:R1:W-:Y:S01]  /*19740*/  STL.64 [R1+0xe10], R220 ;  /* 0x000e10dc01007387 */ /* 0x0003e20000100a00 */
[----:B----4-:R-:W-:-:S03]  /*19750*/  IMAD.WIDE R224, R6, 0x4, R234 ;  /* 0x0000000406e07825 */ /* 0x010fc600078e02ea */
[----:B------:R4:W-:Y:S01]  /*19760*/  STL.64 [R1+0xe08], R218 ;  /* 0x000e08da01007387 */ /* 0x0009e20000100a00 */
[----:B--2---:R-:W-:-:S03]  /*19770*/  IMAD.WIDE R222, R6, 0x4, R236 ;  /* 0x0000000406de7825 */ /* 0x004fc600078e02ec */
[----:B------:R2:W-:Y:S01]  /*19780*/  STL.64 [R1+0xe00], R216 ;  /* 0x000e00d801007387 */ /* 0x0005e20000100a00 */
[----:B-1----:R-:W-:-:S03]  /*19790*/  IMAD.WIDE R220, R6, 0x4, R238 ;  /* 0x0000000406dc7825 */ /* 0x002fc600078e02ee */
[----:B------:R1:W-:Y:S01]  /*197a0*/  LDGSTS.E [R5+0xb000], desc[UR40][R228.64], !P4 ;  /* 0x0b000000e4057fae */ /* 0x0003e2000e1a1028 */
[----:B----4-:R-:W-:-:S03]  /*197b0*/  IMAD.WIDE R218, R6, 0x4, R240 ;  /* 0x0000000406da7825 */ /* 0x010fc600078e02f0 */
[----:B------:R4:W-:Y:S01]  /*197c0*/  STL.64 [R1+0xdf8], R214 ;  /* 0x000df8d601007387 */ /* 0x0009e20000100a00 */
[----:B--2---:R-:W-:-:S03]  /*197d0*/  IMAD.WIDE R216, R6, 0x4, R242 ;  /* 0x0000000406d87825 */ /* 0x004fc600078e02f2 */
[----:B------:R2:W-:Y:S04]  /*197e0*/  LDGSTS.E [R5+0xb100], desc[UR40][R226.64], !P4 ;  /* 0x0b100000e2057fae */ /* 0x0005e8000e1a1028 */
[----:B------:R1:W-:Y:S01]  /*197f0*/  STL.64 [R1+0xd30], R228 ;  /* 0x000d30e401007387 */ /* 0x0003e20000100a00 */
[----:B----4-:R-:W-:-:S03]  /*19800*/  IMAD.WIDE R214, R6, 0x4, R244 ;  /* 0x0000000406d67825 */ /* 0x010fc600078e02f4 */
        /* <DEDUP_REMOVED lines=15> */
[----:B-1----:R-:W-:-:S03]  /*19900*/  IMAD.WIDE R220, R7, 0x4, R238 ;  /* 0x0000000407dc7825 */ /* 0x002fc600078e02ee */
[----:B------:R4:W-:Y:S01]  /*19910*/  STL.64 [R1+0xd00], R216 ;  /* 0x000d00d801007387 */ /* 0x0009e20000100a00 */
[----:B------:R-:W-:Y:S01]  /*19920*/  ISETP.GE.U32.AND P6, PT, R249, 0x7fffff96, PT ;  /* 0x7fffff96f900780c */ /* 0x000fe20003fc6070 */
[C---:B--2---:R-:W-:Y:S02]  /*19930*/  IMAD.WIDE R218, R7.reuse, 0x4, R240 ;  /* 0x0000000407da7825 */ /* 0x044fe400078e02f0 */
[----:B------:R1:W-:Y:S04]  /*19940*/  LDGSTS.E [R5+0xd000], desc[UR40][R228.64], !P3 ;  /* 0x0d000000e4057fae */ /* 0x0003e8000d9a1028 */
[----:B------:R3:W-:Y:S01]  /*19950*/  STL.64 [R1+0xcf8], R214 ;  /* 0x000cf8d601007387 */ /* 0x0007e20000100a00 */
[----:B------:R-:W-:Y:S02]  /*19960*/  VIADD R6, R252, 0xffffffc9 ;  /* 0xffffffc9fc067836 */ /* 0x000fe40000000000 */
[----:B----4-:R-:W-:Y:S01]  /*19970*/  IMAD.WIDE R216, R7, 0x4, R242 ;  /* 0x0000000407d87825 */ /* 0x010fe200078e02f2 */
[----:B------:R2:W-:Y:S01]  /*19980*/  LDGSTS.E [R5+0xd100], desc[UR40][R226.64], !P3 ;  /* 0x0d100000e2057fae */ /* 0x0005e2000d9a1028 */
[----:B------:R-:W4:Y:S03]  /*19990*/  LDC R252, c[0x0][0x3a0] ;  /* 0x0000e800fffc7b82 */ /* 0x000f260000000800 */
[----:B------:R1:W-:Y:S01]  /*199a0*/  LDGSTS.E [R5+0xd200], desc[UR40][R224.64], !P3 ;  /* 0x0d200000e0057fae */ /* 0x0003e2000d9a1028 */
[----:B-----5:R-:W-:-:S02]  /*199b0*/  VIADD R249, R251, 0xffffffcd ;  /* 0xffffffcdfbf97836 */ /* 0x020fc40000000000 */
[----:B---3--:R-:W-:Y:S01]  /*199c0*/  IMAD.WIDE R214, R7, 0x4, R244 ;  /* 0x0000000407d67825 */ /* 0x008fe200078e02f4 */
        /* <DEDUP_REMOVED lines=18> */
[----:B-1----:R-:W-:-:S03]  /*19af0*/  IMAD.WIDE R222, R6, 0x4, R236 ;  /* 0x0000000406de7825 */ /* 0x002fc600078e02ec */
[----:B------:R1:W-:Y:S01]  /*19b00*/  STL.64 [R1+0xc00], R216 ;  /* 0x000c00d801007387 */ /* 0x0003e20000100a00 */
[----:B--2---:R-:W-:-:S03]  /*19b10*/  IMAD.WIDE R220, R6, 0x4, R238 ;  /* 0x0000000406dc7825 */ /* 0x004fc600078e02ee */
[----:B------:R2:W-:Y:S01]  /*19b20*/  LDGSTS.E [R5+0xf000], desc[UR40][R228.64], !P2 ;  /* 0x0f000000e4057fae */ /* 0x0005e2000d1a1028 */
[----:B---3--:R-:W-:-:S03]  /*19b30*/  IMAD.WIDE R218, R6, 0x4, R240 ;  /* 0x0000000406da7825 */ /* 0x008fc600078e02f0 */
[----:B------:R3:W-:Y:S01]  /*19b40*/  STL.64 [R1+0xbf8], R214 ;  /* 0x000bf8d601007387 */ /* 0x0007e20000100a00 */
[----:B-1----:R-:W-:-:S03]  /*19b50*/  IMAD.WIDE R216, R6, 0x4, R242 ;  /* 0x0000000406d87825 */ /* 0x002fc600078e02f2 */
[----:B------:R1:W-:Y:S04]  /*19b60*/  LDGSTS.E [R5+0xf100], desc[UR40][R226.64], !P2 ;  /* 0x0f100000e2057fae */ /* 0x0003e8000d1a1028 */
[----:B------:R2:W-:Y:S01]  /*19b70*/  STL.64 [R1+0xb30], R228 ;  /* 0x000b30e401007387 */ /* 0x0005e20000100a00 */
[----:B---3--:R-:W-:-:S03]  /*19b80*/  IMAD.WIDE R214, R6, 0x4, R244 ;  /* 0x0000000406d67825 */ /* 0x008fc600078e02f4 */
[----:B------:R3:W-:Y:S04]  /*19b90*/  LDGSTS.E [R5+0xf200], desc[UR40][R224.64], !P2 ;  /* 0x0f200000e0057fae */ /* 0x0007e8000d1a1028 */
        /* <DEDUP_REMOVED lines=15> */
[----:B------:R3:W-:Y:S01]  /*19c90*/  STL.64 [R1+0xb00], R216 ;  /* 0x000b00d801007387 */ /* 0x0007e20000100a00 */
[----:B------:R-:W-:Y:S01]  /*19ca0*/  ISETP.GE.U32.AND P4, PT, R249, 0x7fffff8e, PT ;  /* 0x7fffff8ef900780c */ /* 0x000fe20003f86070 */
[----:B-1----:R-:W-:Y:S02]  /*19cb0*/  IMAD.WIDE R218, R7, 0x4, R240 ;  /* 0x0000000407da7825 */ /* 0x002fe400078e02f0 */
[----:B------:R1:W-:Y:S04]  /*19cc0*/  LDGSTS.E [R5+0x11000], desc[UR40][R228.64], !P1 ;  /* 0x11000000e4057fae */ /* 0x0003e8000c9a1028 */
[----:B------:R2:W-:Y:S01]  /*19cd0*/  STL.64 [R1+0xaf8], R214 ;  /* 0x000af8d601007387 */ /* 0x0005e20000100a00 */
[----:B-----5:R-:W-:Y:S02]  /*19ce0*/  VIADD R6, R251, 0xffffffc1 ;  /* 0xffffffc1fb067836 */ /* 0x020fe40000000000 */
[----:B---3--:R-:W-:Y:S01]  /*19cf0*/  IMAD.WIDE R216, R7, 0x4, R242 ;  /* 0x0000000407d87825 */ /* 0x008fe200078e02f2 */
[----:B------:R3:W-:Y:S01]  /*19d00*/  LDGSTS.E [R5+0x11100], desc[UR40][R226.64], !P1 ;  /* 0x11100000e2057fae */ /* 0x0007e2000c9a1028 */
[----:B------:R-:W5:Y:S03]  /*19d10*/  LDC R251, c[0x0][0x3a0] ;  /* 0x0000e800fffb7b82 */ /* 0x000f660000000800 */
[----:B------:R1:W-:Y:S01]  /*19d20*/  LDGSTS.E [R5+0x11200], desc[UR40][R224.64], !P1 ;  /* 0x11200000e0057fae */ /* 0x0003e2000c9a1028 */
[----:B------:R-:W-:-:S02]  /*19d30*/  VIADD R249, R250, 0xffffffc5 ;  /* 0xffffffc5faf97836 */ /* 0x000fc40000000000 */
[----:B--2---:R-:W-:Y:S01]  /*19d40*/  IMAD.WIDE R214, R7, 0x4, R244 ;  /* 0x0000000407d67825 */ /* 0x004fe200078e02f4 */
        /* <DEDUP_REMOVED lines=45> */
[----:B------:R-:W-:Y:S01]  /*1a020*/  ISETP.GE.U32.AND P2, PT, R249, 0x7fffff86, PT ;  /* 0x7fffff86f900780c */ /* 0x000fe20003f46070 */
[C---:B-1----:R-:W-:Y:S02]  /*1a030*/  IMAD.WIDE R218, R7.reuse, 0x4, R240 ;  /* 0x0000000407da7825 */ /* 0x042fe400078e02f0 */
[----:B------:R1:W-:Y:S04]  /*1a040*/  LDGSTS.E [R5+0x15000], desc[UR40][R228.64], !P6 ;  /* 0x15000000e4057fae */ /* 0x0003e8000f1a1028 */
[----:B------:R3:W-:Y:S01]  /*1a050*/  STL.64 [R1+0x8f8], R214 ;  /* 0x0008f8d601007387 */ /* 0x0007e20000100a00 */
[----:B----4-:R-:W-:Y:S02]  /*1a060*/  VIADD R6, R250, 0xfffffff8 ;  /* 0xfffffff8fa067836 */ /* 0x010fe40000000000 */
[----:B--2---:R-:W-:Y:S01]  /*1a070*/  IMAD.WIDE R216, R7, 0x4, R242 ;  /* 0x0000000407d87825 */ /* 0x004fe200078e02f2 */
[----:B------:R2:W-:Y:S01]  /*1a080*/  LDGSTS.E [R5+0x15100], desc[UR40][R226.64], !P6 ;  /* 0x15100000e2057fae */ /* 0x0005e2000f1a1028 */
[----:B------:R-:W4:Y:S03]  /*1a090*/  LDC R250, c[0x0][0x3a0] ;  /* 0x0000e800fffa7b82 */ /* 0x000f260000000800 */
[----:B------:R1:W-:Y:S01]  /*1a0a0*/  LDGSTS.E [R5+0x15200], desc[UR40][R224.64], !P6 ;  /* 0x15200000e0057fae */ /* 0x0003e2000f1a1028 */
[----:B------:R-:W-:-:S02]  /*1a0b0*/  VIADD R249, R252, 0xfffffffc ;  /* 0xfffffffcfcf97836 */ /* 0x000fc40000000000 */
[----:B---3--:R-:W-:Y:S01]  /*1a0c0*/  IMAD.WIDE R214, R7, 0x4, R244 ;  /* 0x0000000407d67825 */ /* 0x008fe200078e02f4 */
        /* <DEDUP_REMOVED lines=45> */
[----:B----4-:R-:W-:Y:S01]  /*1a3a0*/  VIADD R6, R252, 0xfffffff0 ;  /* 0xfffffff0fc067836 */ /* 0x010fe20000000000 */
[----:B------:R-:W-:Y:S01]  /*1a3b0*/  ISETP.GE.U32.AND P5, PT, R249, 0x7fffffbd, PT ;  /* 0x7fffffbdf900780c */ /* 0x000fe20003fa6070 */
[C---:B-1----:R-:W-:Y:S01]  /*1a3c0*/  IMAD.WIDE R218, R7.reuse, 0x4, R240 ;  /* 0x0000000407da7825 */ /* 0x042fe200078e02f0 */
[----:B------:R1:W-:Y:S01]  /*1a3d0*/  LDGSTS.E [R5+0x19000], desc[UR40][R228.64], !P4 ;  /* 0x19000000e4057fae */ /* 0x0003e2000e1a1028 */
[----:B------:R-:W2:Y:S03]  /*1a3e0*/  LDC R252, c[0x0][0x3a0] ;  /* 0x0000e800fffc7b82 */ /* 0x000ea60000000800 */
[----:B------:R4:W-:Y:S01]  /*1a3f0*/  STL.64 [R1+0x778], R214 ;  /* 0x000778d601007387 */ /* 0x0009e20000100a00 */
[----:B---3--:R-:W-:-:S03]  /*1a400*/  IMAD.WIDE R216, R7, 0x4, R242 ;  /* 0x0000000407d87825 */ /* 0x008fc600078e02f2 */
        /* <DEDUP_REMOVED lines=10> */
[----:B------:R1:W-:Y:S01]  /*1a4b0*/  STL.64 [R1+0x6f0], R228 ;  /* 0x0006f0e401007387 */ /* 0x0003e20000100a00 */
[----:B-----5:R-:W-:Y:S02]  /*1a4c0*/  VIADD R249, R251, 0xfffffff4 ;  /* 0xfffffff4fbf97836 */ /* 0x020fe40000000000 */
[----:B------:R-:W5:Y:S01]  /*1a4d0*/  LDC R251, c[0x0][0x3a0] ;  /* 0x0000e800fffb7b82 */ /* 0x000f620000000800 */
        /* <DEDUP_REMOVED lines=23> */
[----:B------:R2:W-:Y:S01]  /*1a650*/  STL.64 [R1+0x620], R224 ;  /* 0x000620e001007387 */ /* 0x0005e20000100a00 */
[----:B------:R-:W-:-:S03]  /*1a660*/  IMAD R6, R248, 0x3e, RZ ;  /* 0x0000003ef8067824 */ /* 0x000fc600078e02ff */
        /* <DEDUP_REMOVED lines=12> */
[----:B---3--:R-:W-:-:S03]  /*1a730*/  IMAD.WIDE R218, R7, 0x4, R240 ;  /* 0x0000000407da7825 */ /* 0x008fc600078e02f0 */
[----:B------:R1:W-:Y:S04]  /*1a740*/  LDGSTS.E [R5+0x1d000], desc[UR40][R228.64], !P2 ;  /* 0x1d000000e4057fae */ /* 0x0003e8000d1a1028 */
[----:B------:R4:W-:Y:S01]  /*1a750*/  STL.64 [R1+0x5f8], R214 ;  /* 0x0005f8d601007387 */ /* 0x0009e20000100a00 */
[----:B--2---:R-:W-:-:S03]  /*1a760*/  IMAD.WIDE R216, R7, 0x4, R242 ;  /* 0x0000000407d87825 */ /* 0x004fc600078e02f2 */
[----:B------:R2:W-:Y:S01]  /*1a770*/  LDGSTS.E [R5+0x1d100], desc[UR40][R226.64], !P2 ;  /* 0x1d100000e2057fae */ /* 0x0005e2000d1a1028 */
[----:B------:R-:W-:-:S03]  /*1a780*/  ISETP.GE.U32.AND P0, PT, R249, 0x7fffffb5, PT ;  /* 0x7fffffb5f900780c */ /* 0x000fc60003f06070 */
[----:B------:R1:W-:Y:S01]  /*1a790*/  STL.64 [R1+0x570], R228 ;  /* 0x000570e401007387 */ /* 0x0003e20000100a00 */
[----:B----4-:R-:W-:-:S03]  /*1a7a0*/  IMAD.WIDE R214, R7, 0x4, R244 ;  /* 0x0000000407d67825 */ /* 0x010fc600078e02f4 */
[----:B------:R3:W-:Y:S04]  /*1a7b0*/  LDGSTS.E [R5+0x1d200], desc[UR40][R224.64], !P2 ;  /* 0x1d200000e0057fae */ /* 0x0007e8000d1a1028 */
[----:B------:R2:W-:Y:S01]  /*1a7c0*/  STL.64 [R1+0x568], R226 ;  /* 0x000568e201007387 */ /* 0x0005e20000100a00 */
[----:B-1----:R-:W-:-:S03]  /*1a7d0*/  IMAD.WIDE R228, R6, 0x4, R246 ;  /* 0x0000000406e47825 */ /* 0x002fc600078e02f6 */
[----:B------:R1:W-:Y:S04]  /*1a7e0*/  LDGSTS.E [R5+0x1d300], desc[UR40][R222.64], !P2 ;  /* 0x1d300000de057fae */ /* 0x0003e8000d1a1028 */
[----:B------:R3:W-:Y:S01]  /*1a7f0*/  STL.64 [R1+0x560], R224 ;  /* 0x000560e001007387 */ /* 0x0007e20000100a00 */
[----:B------:R-:W-:Y:S02]  /*1a800*/  VIADD R249, R250, 0xffffffec ;  /* 0xffffffecfaf97836 */ /* 0x000fe40000000000 */
[----:B------:R-:W-:Y:S01]  /*1a810*/  VIADD R7, R252, 0xffffffe4 ;  /* 0xffffffe4fc077836 */ /* 0x000fe20000000000 */
[----:B------:R4:W-:Y:S01]  /*1a820*/  LDGSTS.E [R5+0x1d400], desc[UR40][R220.64], !P2 ;  /* 0x1d400000dc057fae */ /* 0x0009e2000d1a1028 */
[----:B--2---:R-:W-:-:S03]  /*1a830*/  IMAD.WIDE R226, R6, 0x4, R28 ;  /* 0x0000000406e27825 */ /* 0x004fc600078e021c */
[----:B------:R1:W-:Y:S01]  /*1a840*/  STL.64 [R1+0x558], R222 ;  /* 0x000558de01007387 */ /* 0x0003e20000100a00 */
[----:B---3--:R-:W-:-:S03]  /*1a850*/  IMAD.WIDE R224, R6, 0x4, R234 ;  /* 0x0000000406e07825 */ /* 0x008fc600078e02ea */
[----:B------:R2:W-:Y:S01]  /*1a860*/  LDGSTS.E [R5+0x1d500], desc[UR40][R218.64], !P2 ;  /* 0x1d500000da057fae */ /* 0x0005e2000d1a1028 */
[----:B------:R-:W-:Y:S01]  /*1a870*/  ISETP.GE.U32.AND P3, PT, R249, 0x7fffffad, PT ;  /* 0x7fffffadf900780c */ /* 0x000fe20003f66070 */
[----:B------:R-:W3:Y:S02]  /*1a880*/  LDC R250, c[0x0][0x3a0] ;  /* 0x0000e800fffa7b82 */ /* 0x000ee40000000800 */
[----:B------:R4:W-:Y:S01]  /*1a890*/  STL.64 [R1+0x550], R220 ;  /* 0x000550dc01007387 */ /* 0x0009e20000100a00 */
[----:B-1----:R-:W-:-:S03]  /*1a8a0*/  IMAD.WIDE R222, R6, 0x4, R236 ;  /* 0x0000000406de7825 */ /* 0x002fc600078e02ec */
[----:B------:R1:W-:Y:S02]  /*1a8b0*/  LDGSTS.E [R5+0x1d600], desc[UR40][R216.64], !P2 ;  /* 0x1d600000d8057fae */ /* 0x0003e4000d1a1028 */
[----:B------:R-:W3:Y:S02]  /*1a8c0*/  LDC R252, c[0x0][0x3a0] ;  /* 0x0000e800fffc7b82 */ /* 0x000ee40000000800 */
[----:B------:R2:W-:Y:S04]  /*1a8d0*/  STL.64 [R1+0x548], R218 ;  /* 0x000548da01007387 */ /* 0x0005e80000100a00 */
[----:B------:R1:W-:Y:S01]  /*1a8e0*/  LDGSTS.E [R5+0x1d700], desc[UR40][R214.64], !P2 ;  /* 0x1d700000d6057fae */ /* 0x0003e2000d1a1028 */
[----:B----4-:R-:W-:-:S03]  /*1a8f0*/  IMAD.WIDE R220, R6, 0x4, R238 ;  /* 0x0000000406dc7825 */ /* 0x010fc600078e02ee */
[----:B------:R1:W-:Y:S01]  /*1a900*/  STL.64 [R1+0x540], R216 ;  /* 0x000540d801007387 */ /* 0x0003e20000100a00 */
[----:B--2---:R-:W-:-:S03]  /*1a910*/  IMAD.WIDE R218, R6, 0x4, R240 ;  /* 0x0000000406da7825 */ /* 0x004fc600078e02f0 */
[----:B------:R-:W-:Y:S04]  /*1a920*/  LDGSTS.E [R5+0x1f000], desc[UR40][R228.64], !P1 ;  /* 0x1f000000e4057fae */ /* 0x000fe8000c9a1028 */
[----:B------:R2:W-:Y:S01]  /*1a930*/  STL.64 [R1+0x538], R214 ;  /* 0x000538d601007387 */ /* 0x0005e20000100a00 */
[----:B-1----:R-:W-:-:S03]  /*1a940*/  IMAD.WIDE R216, R6, 0x4, R242 ;  /* 0x0000000406d87825 */ /* 0x002fc600078e02f2 */
[----:B------:R1:W-:Y:S04]  /*1a950*/  LDGSTS.E [R5+0x1f100], desc[UR40][R226.64], !P1 ;  /* 0x1f100000e2057fae */ /* 0x0003e8000c9a1028 */
[----:B------:R4:W-:Y:S01]  /*1a960*/  LDGSTS.E [R5+0x1f200], desc[UR40][R224.64], !P1 ;  /* 0x1f200000e0057fae */ /* 0x0009e2000c9a1028 */
[----:B-----5:R-:W-:Y:S02]  /*1a970*/  VIADD R249, R251, 0xffffffe8 ;  /* 0xffffffe8fbf97836 */ /* 0x020fe40000000000 */
[----:B------:R-:W5:Y:S01]  /*1a980*/  LDC R251, c[0x0][0x3a0] ;  /* 0x0000e800fffb7b82 */ /* 0x000f620000000800 */
[----:B--2---:R-:W-:Y:S01]  /*1a990*/  IMAD.WIDE R214, R6, 0x4, R244 ;  /* 0x0000000406d67825 */ /* 0x004fe200078e02f4 */
[----:B------:R2:W-:Y:S04]  /*1a9a0*/  LDGSTS.E [R5+0x1f300], desc[UR40][R222.64], !P1 ;  /* 0x1f300000de057fae */ /* 0x0005e8000c9a1028 */
[----:B------:R1:W-:Y:S01]  /*1a9b0*/  LDGSTS.E [R5+0x1f400], desc[UR40][R220.64], !P1 ;  /* 0x1f400000dc057fae */ /* 0x0003e2000c9a1028 */
[----:B------:R-:W-:-:S03]  /*1a9c0*/  LOP3.LUT R6, R212, 0x60, RZ, 0x3c, !PT ;  /* 0x00000060d4067812 */ /* 0x000fc600078e3cff */
[----:B------:R1:W-:Y:S04]  /*1a9d0*/  LDGSTS.E [R5+0x1f500], desc[UR40][R218.64], !P1 ;  /* 0x1f500000da057fae */ /* 0x0003e8000c9a1028 */
[----:B------:R1:W-:Y:S04]  /*1a9e0*/  LDGSTS.E [R5+0x1f600], desc[UR40][R216.64], !P1 ;  /* 0x1f600000d8057fae */ /* 0x0003e8000c9a1028 */
[----:B------:R1:W-:Y:S01]  /*1a9f0*/  LDGSTS.E [R5+0x1f700], desc[UR40][R214.64], !P1 ;  /* 0x1f700000d6057fae */ /* 0x0003e2000c9a1028 */
[----:B------:R-:W-:Y:S01]  /*1aa00*/  ISETP.GE.U32.AND P1, PT, R7, 0x7fffffa5, PT ;  /* 0x7fffffa50700780c */ /* 0x000fe20003f26070 */
[----:B------:R-:W-:-:S02]  /*1aa10*/  IMAD R7, R248, 0x3, RZ ;  /* 0x00000003f8077824 */ /* 0x000fc400078e02ff */
[----:B------:R-:W-:Y:S01]  /*1aa20*/  STL.64 [R1+0x4b0], R228 ;  /* 0x0004b0e401007387 */ /* 0x000fe20000100a00 */
[----:B------:R-:W-:-:S03]  /*1aa30*/  VIADD R6, R6, UR4 ;  /* 0x0000000406067c36 */ /* 0x000fc60008000000 */
[----:B------:R1:W-:Y:S01]  /*1aa40*/  STL.64 [R1+0x4a8], R226 ;  /* 0x0004a8e201007387 */ /* 0x0003e20000100a00 */
[----:B------:R-:W-:-:S03]  /*1aa50*/  ISETP.GE.U32.AND P2, PT, R249, 0x7fffffa9, PT ;  /* 0x7fffffa9f900780c */ /* 0x000fc60003f46070 */
[----:B------:R4:W-:Y:S01]  /*1aa60*/  STL.64 [R1+0x4a0], R224 ;  /* 0x0004a0e001007387 */ /* 0x0009e20000100a00 */
[----:B------:R-:W-:-:S03]  /*1aa70*/  IMAD R249, R248, 0x7, RZ ;  /* 0x00000007f8f97824 */ /* 0x000fc600078e02ff */
        /* <DEDUP_REMOVED lines=8> */
[----:B------:R1:W-:Y:S01]  /*1ab00*/  STL.64 [R1+0x478], R214 ;  /* 0x000478d601007387 */ /* 0x0003e20000100a00 */
[----:B----4-:R-:W-:-:S03]  /*1ab10*/  IMAD.WIDE R218, R7, 0x4, R238 ;  /* 0x0000000407da7825 */ /* 0x010fc600078e02ee */
[----:B------:R4:W-:Y:S01]  /*1ab20*/  LDGSTS.E [R6+0x1800], desc[UR40][R226.64], !P5 ;  /* 0x01800000e2067fae */ /* 0x0009e2000e9a1028 */
[----:B--2---:R-:W-:-:S03]  /*1ab30*/  IMAD.WIDE R216, R7, 0x4, R240 ;  /* 0x0000000407d87825 */ /* 0x004fc600078e02f0 */
[----:B------:R2:W-:Y:S01]  /*1ab40*/  LDGSTS.E [R6+0x1900], desc[UR40][R224.64], !P5 ;  /* 0x01900000e0067fae */ /* 0x0005e2000e9a1028 */
[----:B------:R-:W-:-:S03]  /*1ab50*/  IMAD.WIDE R212, R7, 0x4, R244 ;  /* 0x0000000407d47825 */ /* 0x000fc600078e02f4 */
[----:B------:R2:W-:Y:S01]  /*1ab60*/  LDGSTS.E [R6+0x1a00], desc[UR40][R222.64], !P5 ;  /* 0x01a00000de067fae */ /* 0x0005e2000e9a1028 */
[----:B-1----:R-:W-:-:S03]  /*1ab70*/  IMAD.WIDE R214, R7, 0x4, R242 ;  /* 0x0000000407d67825 */ /* 0x002fc600078e02f2 */
[----:B------:R4:W-:Y:S01]  /*1ab80*/  STL.64 [R1+0x11f0], R226 ;  /* 0x0011f0e201007387 */ /* 0x0009e20000100a00 */
[----:B------:R-:W-:-:S03]  /*1ab90*/  IMAD.WIDE R228, R249, 0x4, R246 ;  /* 0x00000004f9e47825 */ /* 0x000fc600078e02f6 */
        /* <DEDUP_REMOVED lines=14> */
[----:B-----5:R-:W-:Y:S02]  /*1ac80*/  VIADD R7, R251, 0xffffffdc ;  /* 0xffffffdcfb077836 */ /* 0x020fe40000000000 */
[----:B---3--:R-:W-:Y:S01]  /*1ac90*/  VIADD R250, R250, 0xffffffe0 ;  /* 0xffffffe0fafa7836 */ /* 0x008fe20000000000 */
[----:B------:R3:W-:Y:S01]  /*1aca0*/  LDGSTS.E [R6+0x3800], desc[UR40][R228.64], !P6 ;  /* 0x03800000e4067fae */ /* 0x0007e2000f1a1028 */
[C---:B----4-:R-:W-:Y:S01]  /*1acb0*/  IMAD.WIDE R218, R249.reuse, 0x4, R240 ;  /* 0x00000004f9da7825 */ /* 0x050fe200078e02f0 */
[----:B------:R-:W4:Y:S02]  /*1acc0*/  LDC R251, c[0x0][0x3a0] ;  /* 0x0000e800fffb7b82 */ /* 0x000f240000000800 */
[----:B------:R2:W-:Y:S01]  /*1acd0*/  STL.64 [R1+0x11c0], R214 ;  /* 0x0011c0d601007387 */ /* 0x0005e20000100a00 */
[----:B-1----:R-:W-:-:S03]  /*1ace0*/  IMAD.WIDE R216, R249, 0x4, R242 ;  /* 0x00000004f9d87825 */ /* 0x002fc600078e02f2 */
[----:B------:R1:W-:Y:S04]  /*1acf0*/  LDGSTS.E [R6+0x3900], desc[UR40][R226.64], !P6 ;  /* 0x03900000e2067fae */ /* 0x0003e8000f1a1028 */
[----:B------:R5:W-:Y:S01]  /*1ad00*/  STL.64 [R1+0x11b8], R212 ;  /* 0x0011b8d401007387 */ /* 0x000be20000100a00 */
[----:B--2---:R-:W-:-:S03]  /*1ad10*/  IMAD.WIDE R214, R249, 0x4, R244 ;  /* 0x00000004f9d67825 */ /* 0x004fc600078e02f4 */
[----:B------:R2:W-:Y:S04]  /*1ad20*/  LDGSTS.E [R6+0x3a00], desc[UR40][R224.64], !P6 ;  /* 0x03a00000e0067fae */ /* 0x0005e8000f1a1028 */
[----:B------:R1:W-:Y:S01]  /*1ad30*/  LDGSTS.E [R6+0x3b00], desc[UR40][R222.64], !P6 ;  /* 0x03b00000de067fae */ /* 0x0003e2000f1a1028 */
[----:B-----5:R-:W5:Y:S03]  /*1ad40*/  LDC R212, c[0x0][0x3a0] ;  /* 0x0000e800ffd47b82 */ /* 0x020f660000000800 */
        /* <DEDUP_REMOVED lines=8> */
[----:B------:R2:W-:Y:S01]  /*1add0*/  STL.64 [R1+0x10e0], R224 ;  /* 0x0010e0e001007387 */ /* 0x0005e20000100a00 */
[----:B---3--:R-:W-:-:S03]  /*1ade0*/  IMAD.WIDE R228, R7, 0x4, R246 ;  /* 0x0000000407e47825 */ /* 0x008fc600078e02f6 */
[----:B------:R3:W-:Y:S01]  /*1adf0*/  STL.64 [R1+0x10d8], R222 ;  /* 0x0010d8de01007387 */ /* 0x0007e20000100a00 */
[----:B-1----:R-:W-:-:S03]  /*1ae00*/  IMAD.WIDE R226, R7, 0x4, R28 ;  /* 0x0000000407e27825 */ /* 0x002fc600078e021c */
[----:B------:R1:W-:Y:S01]  /*1ae10*/  STL.64 [R1+0x10d0], R220 ;  /* 0x0010d0dc01007387 */ /* 0x0003e20000100a00 */
[----:B--2---:R-:W-:-:S03]  /*1ae20*/  IMAD.WIDE R224, R7, 0x4, R234 ;  /* 0x0000000407e07825 */ /* 0x004fc600078e02ea */
[----:B------:R2:W-:Y:S01]  /*1ae30*/  STL.64 [R1+0x10c8], R218 ;  /* 0x0010c8da01007387 */ /* 0x0005e20000100a00 */
[----:B------:R-:W-:-:S03]  /*1ae40*/  IMAD R249, R248, 0xf, RZ ;  /* 0x0000000ff8f97824 */ /* 0x000fc600078e02ff */
[----:B------:R4:W-:Y:S01]  /*1ae50*/  STL.64 [R1+0x10c0], R216 ;  /* 0x0010c0d801007387 */ /* 0x0009e20000100a00 */
[----:B---3--:R-:W-:-:S03]  /*1ae60*/  IMAD.WIDE R222, R7, 0x4, R236 ;  /* 0x0000000407de7825 */ /* 0x008fc600078e02ec */
[----:B------:R3:W-:Y:S01]  /*1ae70*/  STL.64 [R1+0x10b8], R214 ;  /* 0x0010b8d601007387 */ /* 0x0007e20000100a00 */
[----:B-1----:R-:W-:-:S03]  /*1ae80*/  IMAD.WIDE R220, R7, 0x4, R238 ;  /* 0x0000000407dc7825 */ /* 0x002fc600078e02ee */
[----:B------:R-:W-:Y:S01]  /*1ae90*/  LDGSTS.E [R6+0x5800], desc[UR40][R228.64], !P0 ;  /* 0x05800000e4067fae */ /* 0x000fe2000c1a1028 */
[----:B--2---:R-:W-:-:S03]  /*1aea0*/  IMAD.WIDE R218, R7, 0x4, R240 ;  /* 0x0000000407da7825 */ /* 0x004fc600078e02f0 */
[----:B------:R-:W-:Y:S01]  /*1aeb0*/  STL.64 [R1+0xff0], R228 ;  /* 0x000ff0e401007387 */ /* 0x000fe20000100a00 */
[----:B----4-:R-:W-:-:S03]  /*1aec0*/  IMAD.WIDE R216, R7, 0x4, R242 ;  /* 0x0000000407d87825 */ /* 0x010fc600078e02f2 */
[----:B------:R1:W-:Y:S01]  /*1aed0*/  LDGSTS.E [R6+0x5900], desc[UR40][R226.64], !P0 ;  /* 0x05900000e2067fae */ /* 0x0003e2000c1a1028 */
[----:B---3--:R-:W-:-:S03]  /*1aee0*/  IMAD.WIDE R214, R7, 0x4, R244 ;  /* 0x0000000407d67825 */ /* 0x008fc600078e02f4 */
[----:B------:R1:W-:Y:S04]  /*1aef0*/  STL.64 [R1+0xfe8], R226 ;  /* 0x000fe8e201007387 */ /* 0x0003e80000100a00 */
        /* <DEDUP_REMOVED lines=9> */
[----:B---3--:R-:W-:-:S03]  /*1af90*/  IMAD.WIDE R222, R249, 0x4, R234 ;  /* 0x00000004f9de7825 */ /* 0x008fc600078e02ea */
[----:B------:R2:W-:Y:S01]  /*1afa0*/  STL.64 [R1+0xfc8], R218 ;  /* 0x000fc8da01007387 */ /* 0x0005e20000100a00 */
[----:B-----5:R-:W-:-:S03]  /*1afb0*/  VIADD R7, R212, 0xffffffd4 ;  /* 0xffffffd4d4077836 */ /* 0x020fc60000000000 */
[----:B------:R3:W-:Y:S01]  /*1afc0*/  LDGSTS.E [R6+0x5e00], desc[UR40][R216.64], !P0 ;  /* 0x05e00000d8067fae */ /* 0x0007e2000c1a1028 */
[----:B-1----:R-:W-:-:S03]  /*1afd0*/  IMAD.WIDE R220, R249, 0x4, R236 ;  /* 0x00000004f9dc7825 */ /* 0x002fc600078e02ec */
[----:B------:R3:W-:Y:S01]  /*1afe0*/  STL.64 [R1+0xfc0], R216 ;  /* 0x000fc0d801007387 */ /* 0x0007e20000100a00 */
[----:B------:R-:W-:-:S03]  /*1aff0*/  IMAD.WIDE R212, R249, 0x4, R244 ;  /* 0x00000004f9d47825 */ /* 0x000fc600078e02f4 */
[----:B------:R1:W-:Y:S01]  /*1b000*/  LDGSTS.E [R6+0x5f00], desc[UR40][R214.64], !P0 ;  /* 0x05f00000d6067fae */ /* 0x0003e2000c1a1028 */
[----:B--2---:R-:W-:-:S03]  /*1b010*/  IMAD.WIDE R218, R249, 0x4, R238 ;  /* 0x00000004f9da7825 */ /* 0x004fc600078e02ee */
[----:B------:R1:W-:Y:S01]  /*1b020*/  STL.64 [R1+0xfb8], R214 ;  /* 0x000fb8d601007387 */ /* 0x0003e20000100a00 */
[----:B------:R-:W-:Y:S01]  /*1b030*/  ISETP.GE.U32.AND P5, PT, R250, 0x7fffffa1, PT ;  /* 0x7fffffa1fa00780c */ /* 0x000fe20003fa6070 */
[C---:B---3--:R-:W-:Y:S02]  /*1b040*/  IMAD.WIDE R216, R249.reuse, 0x4, R240 ;  /* 0x00000004f9d87825 */ /* 0x048fe400078e02f0 */
[----:B------:R2:W-:Y:S04]  /*1b050*/  LDGSTS.E [R6+0x7800], desc[UR40][R226.64], !P4 ;  /* 0x07800000e2067fae */ /* 0x0005e8000e1a1028 */
[----:B------:R3:W-:Y:S01]  /*1b060*/  LDGSTS.E [R6+0x7900], desc[UR40][R224.64], !P4 ;  /* 0x07900000e0067fae */ /* 0x0007e2000e1a1028 */
[----:B-1----:R-:W-:-:S03]  /*1b070*/  IMAD.WIDE R214, R249, 0x4, R242 ;  /* 0x00000004f9d67825 */ /* 0x002fc600078e02f2 */
[----:B------:R1:W-:Y:S01]  /*1b080*/  LDGSTS.E [R6+0x7a00], desc[UR40][R222.64], !P4 ;  /* 0x07a00000de067fae */ /* 0x0003e2000e1a1028 */
[----:B------:R-:W-:-:S03]  /*1b090*/  VIADD R250, R252, 0xffffffd8 ;  /* 0xffffffd8fcfa7836 */ /* 0x000fc60000000000 */
[----:B------:R4:W-:Y:S01]  /*1b0a0*/  LDGSTS.E [R6+0x7b00], desc[UR40][R220.64], !P4 ;  /* 0x07b00000dc067fae */ /* 0x0009e2000e1a1028 */
[----:B------:R-:W5:Y:S03]  /*1b0b0*/  LDC R252, c[0x0][0x3a0] ;  /* 0x0000e800fffc7b82 */ /* 0x000f660000000800 */
[----:B------:R1:W-:Y:S04]  /*1b0c0*/  LDGSTS.E [R6+0x7c00], desc[UR40][R218.64], !P4 ;  /* 0x07c00000da067fae */ /* 0x0003e8000e1a1028 */
[----:B------:R1:W-:Y:S04]  /*1b0d0*/  LDGSTS.E [R6+0x7d00], desc[UR40][R216.64], !P4 ;  /* 0x07d00000d8067fae */ /* 0x0003e8000e1a1028 */
[----:B------:R-:W-:Y:S04]  /*1b0e0*/  LDGSTS.E [R6+0x7e00], desc[UR40][R214.64], !P4 ;  /* 0x07e00000d6067fae */ /* 0x000fe8000e1a1028 */
[----:B------:R1:W-:Y:S01]  /*1b0f0*/  LDGSTS.E [R6+0x7f00], desc[UR40][R212.64], !P4 ;  /* 0x07f00000d4067fae */ /* 0x0003e2000e1a1028 */
[----:B------:R-:W-:Y:S01]  /*1b100*/  ISETP.GE.U32.AND P4, PT, R7, 0x7fffff95, PT ;  /* 0x7fffff950700780c */ /* 0x000fe20003f86070 */
[----:B------:R-:W-:-:S02]  /*1b110*/  IMAD R7, R248, 0x13, RZ ;  /* 0x00000013f8077824 */ /* 0x000fc400078e02ff */
[----:B------:R2:W-:Y:S04]  /*1b120*/  STL.64 [R1+0xef0], R226 ;  /* 0x000ef0e201007387 */ /* 0x0005e80000100a00 */
[----:B------:R3:W-:Y:S01]  /*1b130*/  STL.64 [R1+0xee8], R224 ;  /* 0x000ee8e001007387 */ /* 0x0007e20000100a00 */
[----:B------:R-:W-:-:S03]  /*1b140*/  IMAD.WIDE R228, R7, 0x4, R246 ;  /* 0x0000000407e47825 */ /* 0x000fc600078e02f6 */
[----:B------:R1:W-:Y:S04]  /*1b150*/  STL.64 [R1+0xee0], R222 ;  /* 0x000ee0de01007387 */ /* 0x0003e80000100a00 */
[----:B------:R4:W-:Y:S01]  /*1b160*/  STL.64 [R1+0xed8], R220 ;  /* 0x000ed8dc01007387 */ /* 0x0009e20000100a00 */
[----:B--2---:R-:W-:-:S03]  /*1b170*/  IMAD.WIDE R226, R7, 0x4, R28 ;  /* 0x0000000407e27825 */ /* 0x004fc600078e021c */
[----:B------:R2:W-:Y:S01]  /*1b180*/  STL.64 [R1+0xed0], R218 ;  /* 0x000ed0da01007387 */ /* 0x0005e20000100a00 */
[----:B---3--:R-:W-:-:S03]  /*1b190*/  IMAD.WIDE R224, R7, 0x4, R234 ;  /* 0x0000000407e07825 */ /* 0x008fc600078e02ea */
[----:B------:R3:W-:Y:S01]  /*1b1a0*/  STL.64 [R1+0xec8], R216 ;  /* 0x000ec8d801007387 */ /* 0x0007e20000100a00 */
[----:B-1----:R-:W-:-:S03]  /*1b1b0*/  IMAD.WIDE R222, R7, 0x4, R236 ;  /* 0x0000000407de7825 */ /* 0x002fc600078e02ec */
[----:B------:R-:W-:Y:S01]  /*1b1c0*/  STL.64 [R1+0xec0], R214 ;  /* 0x000ec0d601007387 */ /* 0x000fe20000100a00 */
[----:B------:R-:W-:Y:S02]  /*1b1d0*/  IMAD R249, R248, 0x17, RZ ;  /* 0x00000017f8f97824 */ /* 0x000fe400078e02ff */
[C---:B----4-:R-:W-:Y:S01]  /*1b1e0*/  IMAD.WIDE R220, R7.reuse, 0x4, R238 ;  /* 0x0000000407dc7825 */ /* 0x050fe200078e02ee */
[----:B------:R1:W-:Y:S03]  /*1b1f0*/  STL.64 [R1+0xeb8], R212 ;  /* 0x000eb8d401007387 */ /* 0x0003e60000100a00 */
[C---:B--2---:R-:W-:Y:S01]  /*1b200*/  IMAD.WIDE R218, R7.reuse, 0x4, R240 ;  /* 0x0000000407da7825 */ /* 0x044fe200078e02f0 */
[----:B------:R2:W-:Y:S03]  /*1b210*/  LDGSTS.E [R6+0x9800], desc[UR40][R228.64], !P3 ;  /* 0x09800000e4067fae */ /* 0x0005e6000d9a1028 */
[C---:B---3--:R-:W-:Y:S01]  /*1b220*/  IMAD.WIDE R216, R7.reuse, 0x4, R242 ;  /* 0x0000000407d87825 */ /* 0x048fe200078e02f2 */
[----:B------:R3:W-:Y:S01]  /*1b230*/  LDGSTS.E [R6+0x9900], desc[UR40][R226.64], !P3 ;  /* 0x09900000e2067fae */ /* 0x0007e2000d9a1028 */
[----:B-1----:R-:W1:Y:S03]  /*1b240*/  LDC R212, c[0x0][0x3a0] ;  /* 0x0000e800ffd47b82 */ /* 0x002e660000000800 */
[----:B------:R2:W-:Y:S01]  /*1b250*/  STL.64 [R1+0xdf0], R228 ;  /* 0x000df0e401007387 */ /* 0x0005e20000100a00 */
[----:B------:R-:W-:-:S03]  /*1b260*/  IMAD.WIDE R214, R7, 0x4, R244 ;  /* 0x0000000407d67825 */ /* 0x000fc600078e02f4 */
[----:B------:R4:W-:Y:S04]  /*1b270*/  LDGSTS.E [R6+0x9a00], desc[UR40][R224.64], !P3 ;  /* 0x09a00000e0067fae */ /* 0x0009e8000d9a1028 */
[----:B------:R3:W-:Y:S04]  /*1b280*/  STL.64 [R1+0xde8], R226 ;  /* 0x000de8e201007387 */ /* 0x0007e80000100a00 */
[----:B------:R4:W-:Y:S01]  /*1b290*/  LDGSTS.E [R6+0x9b00], desc[UR40][R222.64], !P3 ;  /* 0x09b00000de067fae */ /* 0x0009e2000d9a1028 */
[----:B--2---:R-:W-:-:S03]  /*1b2a0*/  IMAD.WIDE R228, R249, 0x4, R246 ;  /* 0x00000004f9e47825 */ /* 0x004fc600078e02f6 */
[----:B------:R4:W-:Y:S04]  /*1b2b0*/  STL.64 [R1+0xde0], R224 ;  /* 0x000de0e001007387 */ /* 0x0009e80000100a00 */
[----:B------:R2:W-:Y:S01]  /*1b2c0*/  LDGSTS.E [R6+0x9c00], desc[UR40][R220.64], !P3 ;  /* 0x09c00000dc067fae */ /* 0x0005e2000d9a1028 */
[----:B---3--:R-:W-:-:S03]  /*1b2d0*/  IMAD.WIDE R226, R249, 0x4, R28 ;  /* 0x00000004f9e27825 */ /* 0x008fc600078e021c */
        /* <DEDUP_REMOVED lines=8> */
[----:B--2---:R-:W-:-:S03]  /*1b360*/  IMAD.WIDE R220, R249, 0x4, R238 ;  /* 0x00000004f9dc7825 */ /* 0x004fc600078e02ee */
[----:B------:R4:W-:Y:S01]  /*1b370*/  STL.64 [R1+0xdc0], R216 ;  /* 0x000dc0d801007387 */ /* 0x0009e20000100a00 */
[----:B-----5:R-:W-:Y:S01]  /*1b380*/  VIADD R7, R252, 0xffffffcc ;  /* 0xffffffccfc077836 */ /* 0x020fe20000000000 */
[----:B------:R-:W-:Y:S01]  /*1b390*/  ISETP.GE.U32.AND P0, PT, R250, 0x7fffff99, PT ;  /* 0x7fffff99fa00780c */ /* 0x000fe20003f06070 */
[C---:B-1----:R-:W-:Y:S01]  /*1b3a0*/  IMAD.WIDE R218, R249.reuse, 0x4, R240 ;  /* 0x00000004f9da7825 */ /* 0x042fe200078e02f0 */
[----:B------:R-:W-:Y:S01]  /*1b3b0*/  LDGSTS.E [R6+0xb800], desc[UR40][R228.64], !P2 ;  /* 0x0b800000e4067fae */ /* 0x000fe2000d1a1028 */
[----:B------:R-:W1:Y:S03]  /*1b3c0*/  LDC R252, c[0x0][0x3a0] ;  /* 0x0000e800fffc7b82 */ /* 0x000e660000000800 */
[----:B------:R3:W-:Y:S01]  /*1b3d0*/  STL.64 [R1+0xdb8], R214 ;  /* 0x000db8d601007387 */ /* 0x0007e20000100a00 */
[----:B----4-:R-:W-:-:S03]  /*1b3e0*/  IMAD.WIDE R216, R249, 0x4, R242 ;  /* 0x00000004f9d87825 */ /* 0x010fc600078e02f2 */
[----:B------:R2:W-:Y:S04]  /*1b3f0*/  LDGSTS.E [R6+0xb900], desc[UR40][R226.64], !P2 ;  /* 0x0b900000e2067fae */ /* 0x0005e8000d1a1028 */
[----:B------:R4:W-:Y:S01]  /*1b400*/  LDGSTS.E [R6+0xba00], desc[UR40][R224.64], !P2 ;  /* 0x0ba00000e0067fae */ /* 0x0009e2000d1a1028 */
[----:B---3--:R-:W-:-:S03]  /*1b410*/  IMAD.WIDE R214, R249, 0x4, R244 ;  /* 0x00000004f9d67825 */ /* 0x008fc600078e02f4 */
[----:B------:R3:W-:Y:S04]  /*1b420*/  LDGSTS.E [R6+0xbb00], desc[UR40][R222.64], !P2 ;  /* 0x0bb00000de067fae */ /* 0x0007e8000d1a1028 */
[----:B------:R5:W-:Y:S04]  /*1b430*/  LDGSTS.E [R6+0xbc00], desc[UR40][R220.64], !P2 ;  /* 0x0bc00000dc067fae */ /* 0x000be8000d1a1028 */
[----:B------:R1:W-:Y:S01]  /*1b440*/  LDGSTS.E [R6+0xbd00], desc[UR40][R218.64], !P2 ;  /* 0x0bd00000da067fae */ /* 0x0003e2000d1a1028 */
[----:B------:R-:W-:Y:S02]  /*1b450*/  VIADD R250, R251, 0xffffffd0 ;  /* 0xffffffd0fbfa7836 */ /* 0x000fe40000000000 */
[----:B------:R-:W1:Y:S01]  /*1b460*/  LDC R251, c[0x0][0x3a0] ;  /* 0x0000e800fffb7b82 */ /* 0x000e620000000800 */
[----:B------:R1:W-:Y:S04]  /*1b470*/  LDGSTS.E [R6+0xbe00], desc[UR40][R216.64], !P2 ;  /* 0x0be00000d8067fae */ /* 0x0003e8000d1a1028 */
[----:B------:R1:W-:Y:S01]  /*1b480*/  LDGSTS.E [R6+0xbf00], desc[UR40][R214.64], !P2 ;  /* 0x0bf00000d6067fae */ /* 0x0003e2000d1a1028 */
[----:B------:R-:W-:Y:S01]  /*1b490*/  ISETP.GE.U32.AND P2, PT, R7, 0x7fffff8d, PT ;  /* 0x7fffff8d0700780c */ /* 0x000fe20003f46070 */
[----:B------:R-:W-:-:S02]  /*1b4a0*/  IMAD R7, R248, 0x1b, RZ ;  /* 0x0000001bf8077824 */ /* 0x000fc400078e02ff */
[----:B------:R-:W-:Y:S04]  /*1b4b0*/  STL.64 [R1+0xcf0], R228 ;  /* 0x000cf0e401007387 */ /* 0x000fe80000100a00 */
[----:B------:R2:W-:Y:S04]  /*1b4c0*/  STL.64 [R1+0xce8], R226 ;  /* 0x000ce8e201007387 */ /* 0x0005e80000100a00 */
[----:B------:R4:W-:Y:S04]  /*1b4d0*/  STL.64 [R1+0xce0], R224 ;  /* 0x000ce0e001007387 */ /* 0x0009e80000100a00 */
[----:B------:R3:W-:Y:S01]  /*1b4e0*/  STL.64 [R1+0xcd8], R222 ;  /* 0x000cd8de01007387 */ /* 0x0007e20000100a00 */
[----:B------:R-:W-:-:S03]  /*1b4f0*/  VIADD R249, R212, 0xffffffc8 ;  /* 0xffffffc8d4f97836 */ /* 0x000fc60000000000 */
[----:B------:R5:W-:Y:S01]  /*1b500*/  STL.64 [R1+0xcd0], R220 ;  /* 0x000cd0dc01007387 */ /* 0x000be20000100a00 */
[----:B--2---:R-:W-:-:S03]  /*1b510*/  IMAD.WIDE R226, R7, 0x4, R246 ;  /* 0x0000000407e27825 */ /* 0x004fc600078e02f6 */
[----:B------:R1:W-:Y:S01]  /*1b520*/  STL.64 [R1+0xcc8], R218 ;  /* 0x000cc8da01007387 */ /* 0x0003e20000100a00 */
[----:B----4-:R-:W-:-:S03]  /*1b530*/  IMAD.WIDE R224, R7, 0x4, R28 ;  /* 0x0000000407e07825 */ /* 0x010fc600078e021c */
[----:B------:R2:W-:Y:S01]  /*1b540*/  STL.64 [R1+0xcc0], R216 ;  /* 0x000cc0d801007387 */ /* 0x0005e20000100a00 */
[----:B---3--:R-:W-:-:S03]  /*1b550*/  IMAD.WIDE R222, R7, 0x4, R234 ;  /* 0x0000000407de7825 */ /* 0x008fc600078e02ea */
[----:B------:R3:W-:Y:S01]  /*1b560*/  STL.64 [R1+0xcb8], R214 ;  /* 0x000cb8d601007387 */ /* 0x0007e20000100a00 */
[----:B-----5:R-:W-:-:S03]  /*1b570*/  IMAD.WIDE R220, R7, 0x4, R236 ;  /* 0x0000000407dc7825 */ /* 0x020fc600078e02ec */
[----:B------:R4:W-:Y:S01]  /*1b580*/  LDGSTS.E [R6+0xd800], desc[UR40][R226.64], !P1 ;  /* 0x0d800000e2067fae */ /* 0x0009e2000c9a1028 */
[----:B-1----:R-:W-:-:S04]  /*1b590*/  IMAD.WIDE R218, R7, 0x4, R238 ;  /* 0x0000000407da7825 */ /* 0x002fc800078e02ee */
[C---:B--2---:R-:W-:Y:S01]  /*1b5a0*/  IMAD.WIDE R216, R7.reuse, 0x4, R240 ;  /* 0x0000000407d87825 */ /* 0x044fe200078e02f0 */
[----:B------:R4:W-:Y:S03]  /*1b5b0*/  STL.64 [R1+0xbf0], R226 ;  /* 0x000bf0e201007387 */ /* 0x0009e60000100a00 */
[C---:B---3--:R-:W-:Y:S01]  /*1b5c0*/  IMAD.WIDE R214, R7.reuse, 0x4, R242 ;  /* 0x0000000407d67825 */ /* 0x048fe200078e02f2 */
[----:B------:R1:W-:Y:S03]  /*1b5d0*/  STL.64 [R1+0xbe8], R224 ;  /* 0x000be8e001007387 */ /* 0x0003e60000100a00 */
[----:B------:R-:W-:Y:S01]  /*1b5e0*/  IMAD.WIDE R212, R7, 0x4, R244 ;  /* 0x0000000407d47825 */ /* 0x000fe200078e02f4 */
[----:B------:R1:W-:Y:S03]  /*1b5f0*/  LDGSTS.E [R6+0xd900], desc[UR40][R224.64], !P1 ;  /* 0x0d900000e0067fae */ /* 0x0003e6000c9a1028 */
[----:B------:R-:W-:Y:S01]  /*1b600*/  IMAD R7, R248, 0x1f, RZ ;  /* 0x0000001ff8077824 */ /* 0x000fe200078e02ff */
[----:B------:R2:W-:Y:S03]  /*1b610*/  STL.64 [R1+0xbe0], R222 ;  /* 0x000be0de01007387 */ /* 0x0005e60000100a00 */
[C---:B------:R-:W-:Y:S01]  /*1b620*/  IMAD.WIDE R228, R7.reuse, 0x4, R246 ;  /* 0x0000000407e47825 */ /* 0x040fe200078e02f6 */
[----:B------:R2:W-:Y:S03]  /*1b630*/  LDGSTS.E [R6+0xda00], desc[UR40][R222.64], !P1 ;  /* 0x0da00000de067fae */ /* 0x0005e6000c9a1028 */
[C---:B----4-:R-:W-:Y:S01]  /*1b640*/  IMAD.WIDE R226, R7.reuse, 0x4, R28 ;  /* 0x0000000407e27825 */ /* 0x050fe200078e021c */
[----:B------:R3:W-:Y:S04]  /*1b650*/  STL.64 [R1+0xbd8], R220 ;  /* 0x000bd8dc01007387 */ /* 0x0007e80000100a00 */
[----:B------:R3:W-:Y:S01]  /*1b660*/  LDGSTS.E [R6+0xdb00], desc[UR40][R220.64], !P1 ;  /* 0x0db00000dc067fae */ /* 0x0007e2000c9a1028 */
[----:B-1----:R-:W-:-:S03]  /*1b670*/  IMAD.WIDE R224, R7, 0x4, R234 ;  /* 0x0000000407e07825 */ /* 0x002fc600078e02ea */
        /* <DEDUP_REMOVED lines=11> */
[----:B------:R1:W-:Y:S01]  /*1b730*/  LDGSTS.E [R6+0xdf00], desc[UR40][R212.64], !P1 ;  /* 0x0df00000d4067fae */ /* 0x0003e2000c9a1028 */
[----:B------:R-:W-:-:S03]  /*1b740*/  ISETP.GE.U32.AND P1, PT, R249, 0x7fffff89, PT ;  /* 0x7fffff89f900780c */ /* 0x000fc60003f26070 */
[----:B------:R2:W-:Y:S01]  /*1b750*/  STL.64 [R1+0xaf0], R228 ;  /* 0x000af0e401007387 */ /* 0x0005e20000100a00 */
[----:B------:R-:W-:Y:S01]  /*1b760*/  VIADD R251, R251, 0xffffffc0 ;  /* 0xffffffc0fbfb7836 */ /* 0x000fe20000000000 */
[----:B---3--:R-:W3:Y:S02]  /*1b770*/  LDC R215, c[0x0][0x3a0] ;  /* 0x0000e800ffd77b82 */ /* 0x008ee40000000800 */
[----:B------:R2:W-:Y:S01]  /*1b780*/  LDGSTS.E [R6+0xf800], desc[UR40][R228.64], !P5 ;  /* 0x0f800000e4067fae */ /* 0x0005e2000e9a1028 */
[----:B------:R-:W-:-:S03]  /*1b790*/  IMAD R249, R248, 0x23, RZ ;  /* 0x00000023f8f97824 */ /* 0x000fc600078e02ff */
[----:B------:R4:W-:Y:S01]  /*1b7a0*/  STL.64 [R1+0xae8], R226 ;  /* 0x000ae8e201007387 */ /* 0x0009e20000100a00 */
[----:B-1----:R-:W-:-:S03]  /*1b7b0*/  IMAD.WIDE R212, R7, 0x4, R244 ;  /* 0x0000000407d47825 */ /* 0x002fc600078e02f4 */
[----:B------:R4:W-:Y:S04]  /*1b7c0*/  LDGSTS.E [R6+0xf900], desc[UR40][R226.64], !P5 ;  /* 0x0f900000e2067fae */ /* 0x0009e8000e9a1028 */
[----:B------:R1:W-:Y:S04]  /*1b7d0*/  STL.64 [R1+0xae0], R224 ;  /* 0x000ae0e001007387 */ /* 0x0003e80000100a00 */
[----:B------:R1:W-:Y:S04]  /*1b7e0*/  LDGSTS.E [R6+0xfa00], desc[UR40][R224.64], !P5 ;  /* 0x0fa00000e0067fae */ /* 0x0003e8000e9a1028 */
[----:B------:R5:W-:Y:S04]  /*1b7f0*/  STL.64 [R1+0xad8], R222 ;  /* 0x000ad8de01007387 */ /* 0x000be80000100a00 */
[----:B------:R5:W-:Y:S04]  /*1b800*/  LDGSTS.E [R6+0xfb00], desc[UR40][R222.64], !P5 ;  /* 0x0fb00000de067fae */ /* 0x000be8000e9a1028 */
[----:B------:R-:W-:Y:S04]  /*1b810*/  STL.64 [R1+0xad0], R220 ;  /* 0x000ad0dc01007387 */ /* 0x000fe80000100a00 */
[----:B------:R-:W-:Y:S04]  /*1b820*/  LDGSTS.E [R6+0xfc00], desc[UR40][R220.64], !P5 ;  /* 0x0fc00000dc067fae */ /* 0x000fe8000e9a1028 */
[----:B------:R-:W-:Y:S04]  /*1b830*/  STL.64 [R1+0xac8], R218 ;  /* 0x000ac8da01007387 */ /* 0x000fe80000100a00 */
[----:B------:R-:W-:Y:S01]  /*1b840*/  LDGSTS.E [R6+0xfd00], desc[UR40][R218.64], !P5 ;  /* 0x0fd00000da067fae */ /* 0x000fe2000e9a1028 */
[----:B--2---:R-:W-:-:S03]  /*1b850*/  IMAD.WIDE R228, R249, 0x4, R28 ;  /* 0x00000004f9e47825 */ /* 0x004fc600078e021c */
[----:B------:R-:W-:Y:S04]  /*1b860*/  STL.64 [R1+0xac0], R216 ;  /* 0x000ac0d801007387 */ /* 0x000fe80000100a00 */
[----:B------:R-:W-:Y:S01]  /*1b870*/  LDGSTS.E [R6+0xfe00], desc[UR40][R216.64], !P5 ;  /* 0x0fe00000d8067fae */ /* 0x000fe2000e9a1028 */
[----:B----4-:R-:W-:-:S03]  /*1b880*/  IMAD.WIDE R226, R249, 0x4, R234 ;  /* 0x00000004f9e27825 */ /* 0x010fc600078e02ea */
[----:B------:R2:W-:Y:S04]  /*1b890*/  STL.64 [R1+0xab8], R212 ;  /* 0x000ab8d401007387 */ /* 0x0005e80000100a00 */
[----:B------:R2:W-:Y:S01]  /*1b8a0*/  LDGSTS.E [R6+0xff00], desc[UR40][R212.64], !P5 ;  /* 0x0ff00000d4067fae */ /* 0x0005e2000e9a1028 */
[----:B-1----:R-:W-:Y:S01]  /*1b8b0*/  IMAD.WIDE R224, R249, 0x4, R236 ;  /* 0x00000004f9e07825 */ /* 0x002fe200078e02ec */
[----:B------:R-:W-:-:S03]  /*1b8c0*/  ISETP.GE.AND P5, PT, R231, R251, PT ;  /* 0x000000fbe700720c */ /* 0x000fc60003fa6270 */
[----:B-----5:R-:W-:Y:S01]  /*1b8d0*/  IMAD.WIDE R222, R249, 0x4, R238 ;  /* 0x00000004f9de7825 */ /* 0x020fe200078e02ee */
[----:B------:R-:W-:-:S03]  /*1b8e0*/  ISETP.GE.U32.AND P3, PT, R250, 0x7fffff91, PT ;  /* 0x7fffff91fa00780c */ /* 0x000fc60003f66070 */
[----:B--2---:R-:W-:Y:S01]  /*1b8f0*/  IMAD.WIDE R212, R249, 0x4, R246 ;  /* 0x00000004f9d47825 */ /* 0x004fe200078e02f6 */
[----:B------:R-:W-:-:S03]  /*1b900*/  SEL R7, RZ, 0x4, P5 ;  /* 0x00000004ff077807 */ /* 0x000fc60002800000 */
[C---:B------:R-:W-:Y:S01]  /*1b910*/  IMAD.WIDE R220, R249.reuse, 0x4, R240 ;  /* 0x00000004f9dc7825 */ /* 0x040fe200078e02f0 */
[----:B------:R-:W-:Y:S03]  /*1b920*/  STL.64 [R1+0x9f0], R212 ;  /* 0x0009f0d401007387 */ /* 0x000fe60000100a00 */
[----:B------:R-:W-:Y:S01]  /*1b930*/  IMAD R250, R248, 0x27, RZ ;  /* 0x00000027f8fa7824 */ /* 0x000fe200078e02ff */
[----:B------:R1:W-:Y:S01]  /*1b940*/  STL.64 [R1+0x9e8], R228 ;  /* 0x0009e8e401007387 */ /* 0x0003e20000100a00 */
[----:B------:R-:W-:-:S03]  /*1b950*/  IMAD.WIDE R218, R249, 0x4, R242 ;  /* 0x00000004f9da7825 */ /* 0x000fc600078e02f2 */
[----:B------:R-:W-:Y:S01]  /*1b960*/  LDGSTS.E [R6+0x11800], desc[UR40][R212.64], !P6 ;  /* 0x11800000d4067fae */ /* 0x000fe2000f1a1028 */
[----:B------:R-:W-:-:S03]  /*1b970*/  IMAD.WIDE R216, R249, 0x4, R244 ;  /* 0x00000004f9d87825 */ /* 0x000fc600078e02f4 */
[----:B------:R2:W-:Y:S01]  /*1b980*/  STL.64 [R1+0x9e0], R226 ;  /* 0x0009e0e201007387 */ /* 0x0005e20000100a00 */
[----:B------:R-:W-:-:S03]  /*1b990*/  VIADD R214, R252, 0x3f ;  /* 0x0000003ffcd67836 */ /* 0x000fc60000000000 */
[----:B------:R1:W-:Y:S01]  /*1b9a0*/  LDGSTS.E [R6+0x11900], desc[UR40][R228.64], !P6 ;  /* 0x11900000e4067fae */ /* 0x0003e2000f1a1028 */
[----:B------:R-:W-:-:S03]  /*1b9b0*/  ISETP.GE.AND P5, PT, R231, UR5, PT ;  /* 0x00000005e7007c0c */ /* 0x000fc6000bfa6270 */
[----:B------:R4:W-:Y:S01]  /*1b9c0*/  STL.64 [R1+0x9d8], R224 ;  /* 0x0009d8e001007387 */ /* 0x0009e20000100a00 */
[----:B------:R-:W-:-:S03]  /*1b9d0*/  IMAD.WIDE R230, R250, 0x4, R246 ;  /* 0x00000004fae67825 */ /* 0x000fc600078e02f6 */
[----:B------:R2:W-:Y:S04]  /*1b9e0*/  LDGSTS.E [R6+0x11a00], desc[UR40][R226.64], !P6 ;  /* 0x11a00000e2067fae */ /* 0x0005e8000f1a1028 */
[----:B------:R5:W-:Y:S01]  /*1b9f0*/  STL.64 [R1+0x9d0], R222 ;  /* 0x0009d0de01007387 */ /* 0x000be20000100a00 */
[----:B-1----:R-:W-:-:S03]  /*1ba00*/  IMAD.WIDE R228, R250, 0x4, R28 ;  /* 0x00000004fae47825 */ /* 0x002fc600078e021c */
[----:B------:R4:W-:Y:S04]  /*1ba10*/  LDGSTS.E [R6+0x11b00], desc[UR40][R224.64], !P6 ;  /* 0x11b00000e0067fae */ /* 0x0009e8000f1a1028 */
[----:B------:R-:W3:Y:S01]  /*1ba20*/  LDL.LU.64 R212, [R1+0x50f0] ;  /* 0x0050f00001d47983 */ /* 0x000ee20000300a00 */
[----:B--2---:R-:W-:-:S03]  /*1ba30*/  IMAD.WIDE R226, R250, 0x4, R234 ;  /* 0x00000004fae27825 */ /* 0x004fc600078e02ea */
[----:B------:R5:W-:Y:S04]  /*1ba40*/  LDGSTS.E [R6+0x11c00], desc[UR40][R222.64], !P6 ;  /* 0x11c00000de067fae */ /* 0x000be8000f1a1028 */
[----:B------:R1:W-:Y:S01]  /*1ba50*/  STL.64 [R1+0x9c8], R220 ;  /* 0x0009c8dc01007387 */ /* 0x0003e20000100a00 */
[----:B----4-:R-:W-:-:S03]  /*1ba60*/  IMAD.WIDE R224, R250, 0x4, R236 ;  /* 0x00000004fae07825 */ /* 0x010fc600078e02ec */
[----:B------:R1:W-:Y:S04]  /*1ba70*/  LDGSTS.E [R6+0x11d00], desc[UR40][R220.64], !P6 ;  /* 0x11d00000dc067fae */ /* 0x0003e8000f1a1028 */
[----:B------:R2:W-:Y:S01]  /*1ba80*/  STL.64 [R1+0x9c0], R218 ;  /* 0x0009c0da01007387 */ /* 0x0005e20000100a00 */
[----:B-----5:R-:W-:-:S03]  /*1ba90*/  IMAD.WIDE R222, R250, 0x4, R238 ;  /* 0x00000004fade7825 */ /* 0x020fc600078e02ee */
[----:B------:R2:W-:Y:S04]  /*1baa0*/  LDGSTS.E [R6+0x11e00], desc[UR40][R218.64], !P6 ;  /* 0x11e00000da067fae */ /* 0x0005e8000f1a1028 */
[----:B------:R4:W-:Y:S01]  /*1bab0*/  STL.64 [R1+0x9b8], R216 ;  /* 0x0009b8d801007387 */ /* 0x0009e20000100a00 */
[----:B-1----:R-:W-:-:S03]  /*1bac0*/  IMAD.WIDE R220, R250, 0x4, R240 ;  /* 0x00000004fadc7825 */ /* 0x002fc600078e02f0 */
[----:B------:R4:W-:Y:S01]  /*1bad0*/  LDGSTS.E [R6+0x11f00], desc[UR40][R216.64], !P6 ;  /* 0x11f00000d8067fae */ /* 0x0009e2000f1a1028 */
[----:B------:R-:W-:Y:S01]  /*1bae0*/  ISETP.GT.AND P6, PT, R214, 0x3f, PT ;  /* 0x0000003fd600780c */ /* 0x000fe20003fc4270 */
[----:B--2---:R-:W-:Y:S02]  /*1baf0*/  IMAD.WIDE R218, R250, 0x4, R242 ;  /* 0x00000004fada7825 */ /* 0x004fe400078e02f2 */
[----:B------:R-:W-:Y:S01]  /*1bb00*/  LDGSTS.E [R6+0x13800], desc[UR40][R230.64], !P0 ;  /* 0x13800000e6067fae */ /* 0x000fe2000c1a1028 */
[----:B------:R-:W-:-:S03]  /*1bb10*/  SEL R249, RZ, 0x4, !P6 ;  /* 0x00000004fff97807 */ /* 0x000fc60007000000 */
[----:B------:R-:W-:Y:S01]  /*1bb20*/  STL.64 [R1+0x1430], R230 ;  /* 0x001430e601007387 */ /* 0x000fe20000100a00 */
[----:B----4-:R-:W-:-:S03]  /*1bb30*/  IMAD.WIDE R216, R250, 0x4, R244 ;  /* 0x00000004fad87825 */ /* 0x010fc600078e02f4 */
[----:B------:R1:W-:Y:S01]  /*1bb40*/  LDGSTS.E [R6+0x13900], desc[UR40][R228.64], !P0 ;  /* 0x13900000e4067fae */ /* 0x0003e2000c1a1028 */
[----:B------:R-:W-:-:S03]  /*1bb50*/  IMAD R250, R248, 0x2b, RZ ;  /* 0x0000002bf8fa7824 */ /* 0x000fc600078e02ff */
[----:B------:R1:W-:Y:S01]  /*1bb60*/  STL.64 [R1+0x1428], R228 ;  /* 0x001428e401007387 */ /* 0x0003e20000100a00 */
[----:B------:R-:W-:Y:S02]  /*1bb70*/  ISETP.GE.U32.AND P6, PT, R251, 0x7fffff81, PT ;  /* 0x7fffff81fb00780c */ /* 0x000fe40003fc6070 */
[----:B------:R-:W2:Y:S01]  /*1bb80*/  LDC R251, c[0x0][0x3a0] ;  /* 0x0000e800fffb7b82 */ /* 0x000ea20000000800 */
[----:B------:R4:W-:Y:S04]  /*1bb90*/  LDGSTS.E [R6+0x13a00], desc[UR40][R226.64], !P0 ;  /* 0x13a00000e2067fae */ /* 0x0009e8000c1a1028 */
[----:B------:R4:W-:Y:S04]  /*1bba0*/  STL.64 [R1+0x1420], R226 ;  /* 0x001420e201007387 */ /* 0x0009e80000100a00 */
[----:B------:R5:W-:Y:S01]  /*1bbb0*/  LDGSTS.E [R6+0x13b00], desc[UR40][R224.64], !P0 ;  /* 0x13b00000e0067fae */ /* 0x000be2000c1a1028 */
[----:B-1----:R-:W-:-:S03]  /*1bbc0*/  IMAD.WIDE R228, R250, 0x4, R246 ;  /* 0x00000004fae47825 */ /* 0x002fc600078e02f6 */
[----:B------:R5:W-:Y:S01]  /*1bbd0*/  STL.64 [R1+0x1418], R224 ;  /* 0x001418e001007387 */ /* 0x000be20000100a00 */
[----:B------:R-:W-:-:S03]  /*1bbe0*/  SEL R249, R249, RZ, !P5 ;  /* 0x000000fff9f97207 */ /* 0x000fc60006800000 */
[----:B------:R1:W-:Y:S01]  /*1bbf0*/  LDGSTS.E [R6+0x13c00], desc[UR40][R222.64], !P0 ;  /* 0x13c00000de067fae */ /* 0x0003e2000c1a1028 */
[----:B----4-:R-:W-:-:S03]  /*1bc00*/  IMAD.WIDE R226, R250, 0x4, R28 ;  /* 0x00000004fae27825 */ /* 0x010fc600078e021c */
[----:B------:R1:W-:Y:S01]  /*1bc10*/  STL.64 [R1+0x1410], R222 ;  /* 0x001410de01007387 */ /* 0x0003e20000100a00 */
[----:B------:R-:W-:-:S03]  /*1bc20*/  ISETP.GT.AND P5, PT, R214, 0x7f, PT ;  /* 0x0000007fd600780c */ /* 0x000fc60003fa4270 */
[----:B------:R4:W-:Y:S01]  /*1bc30*/  LDGSTS.E [R6+0x13d00], desc[UR40][R220.64], !P0 ;  /* 0x13d00000dc067fae */ /* 0x0009e2000c1a1028 */
[----:B-----5:R-:W-:-:S03]  /*1bc40*/  IMAD.WIDE R224, R250, 0x4, R234 ;  /* 0x00000004fae07825 */ /* 0x020fc600078e02ea */
[----:B------:R4:W-:Y:S01]  /*1bc50*/  STL.64 [R1+0x1408], R220 ;  /* 0x001408dc01007387 */ /* 0x0009e20000100a00 */
[----:B---3--:R-:W-:-:S03]  /*1bc60*/  VIADD R252, R215, 0xffffffc4 ;  /* 0xffffffc4d7fc7836 */ /* 0x008fc60000000000 */
[----:B------:R3:W-:Y:S01]  /*1bc70*/  LDGSTS.E [R6+0x13e00], desc[UR40][R218.64], !P0 ;  /* 0x13e00000da067fae */ /* 0x0007e2000c1a1028 */
[----:B-1----:R-:W-:-:S03]  /*1bc80*/  IMAD.WIDE R222, R250, 0x4, R236 ;  /* 0x00000004fade7825 */ /* 0x002fc600078e02ec */
[----:B------:R3:W-:Y:S01]  /*1bc90*/  STL.64 [R1+0x1400], R218 ;  /* 0x001400da01007387 */ /* 0x0007e20000100a00 */
[----:B------:R-:W-:-:S03]  /*1bca0*/  IMAD.WIDE R214, R250, 0x4, R244 ;  /* 0x00000004fad67825 */ /* 0x000fc600078e02f4 */
[----:B------:R1:W-:Y:S01]  /*1bcb0*/  LDGSTS.E [R6+0x13f00], desc[UR40][R216.64], !P0 ;  /* 0x13f00000d8067fae */ /* 0x0003e2000c1a1028 */
[----:B----4-:R-:W-:-:S03]  /*1bcc0*/  IMAD.WIDE R220, R250, 0x4, R238 ;  /* 0x00000004fadc7825 */ /* 0x010fc600078e02ee */
[----:B------:R1:W-:Y:S01]  /*1bcd0*/  STL.64 [R1+0x13f8], R216 ;  /* 0x0013f8d801007387 */ /* 0x0003e20000100a00 */
[----:B---3--:R-:W-:-:S03]  /*1bce0*/  IMAD.WIDE R218, R250, 0x4, R240 ;  /* 0x00000004fada7825 */ /* 0x008fc600078e02f0 */
[----:B------:R3:W-:Y:S01]  /*1bcf0*/  LDGSTS.E [R6+0x15800], desc[UR40][R228.64], !P4 ;  /* 0x15800000e4067fae */ /* 0x0007e2000e1a1028 */
[----:B------:R-:W-:-:S03]  /*1bd00*/  SEL R7, R7, RZ, P5 ;  /* 0x000000ff07077207 */ /* 0x000fc60002800000 */
[----:B------:R4:W-:Y:S01]  /*1bd10*/  LDGSTS.E [R6+0x15900], desc[UR40][R226.64], !P4 ;  /* 0x15900000e2067fae */ /* 0x0009e2000e1a1028 */
[----:B-1----:R-:W-:-:S03]  /*1bd20*/  IMAD.WIDE R216, R250, 0x4, R242 ;  /* 0x00000004fad87825 */ /* 0x002fc600078e02f2 */
[----:B------:R1:W-:Y:S04]  /*1bd30*/  LDGSTS.E [R6+0x15a00], desc[UR40][R224.64], !P4 ;  /* 0x15a00000e0067fae */ /* 0x0003e8000e1a1028 */
[----:B------:R-:W-:Y:S04]  /*1bd40*/  LDGSTS.E [R6+0x15b00], desc[UR40][R222.64], !P4 ;  /* 0x15b00000de067fae */ /* 0x000fe8000e1a1028 */
[----:B------:R-:W-:Y:S04]  /*1bd50*/  LDGSTS.E [R6+0x15c00], desc[UR40][R220.64], !P4 ;  /* 0x15c00000dc067fae */ /* 0x000fe8000e1a1028 */
[----:B------:R3:W-:Y:S04]  /*1bd60*/  STL.64 [R1+0x13f0], R228 ;  /* 0x0013f0e401007387 */ /* 0x0007e80000100a00 */
[----:B------:R-:W-:Y:S04]  /*1bd70*/  LDGSTS.E [R6+0x15d00], desc[UR40][R218.64], !P4 ;  /* 0x15d00000da067fae */ /* 0x000fe8000e1a1028 */
[----:B------:R4:W-:Y:S04]  /*1bd80*/  STL.64 [R1+0x13e8], R226 ;  /* 0x0013e8e201007387 */ /* 0x0009e80000100a00 */
[----:B------:R5:W-:Y:S01]  /*1bd90*/  LDGSTS.E [R6+0x15e00], desc[UR40][R216.64], !P4 ;  /* 0x15e00000d8067fae */ /* 0x000be2000e1a1028 */
[----:B------:R-:W-:-:S02]  /*1bda0*/  ISETP.GE.U32.AND P0, PT, R252, 0x7fffff85, PT ;  /* 0x7fffff85fc00780c */ /* 0x000fc40003f06070 */
[----:B------:R-:W2:Y:S01]  /*1bdb0*/  LDC R252, c[0x0][0x3a0] ;  /* 0x0000e800fffc7b82 */ /* 0x000ea20000000800 */
[----:B------:R1:W-:Y:S04]  /*1bdc0*/  STL.64 [R1+0x13e0], R224 ;  /* 0x0013e0e001007387 */ /* 0x0003e80000100a00 */
[----:B------:R1:W-:Y:S01]  /*1bdd0*/  LDGSTS.E [R6+0x15f00], desc[UR40][R214.64], !P4 ;  /* 0x15f00000d6067fae */ /* 0x0003e2000e1a1028 */
[----:B------:R-:W-:Y:S01]  /*1bde0*/  ISETP.NE.U32.AND P4, PT, R7, RZ, PT ;  /* 0x000000ff0700720c */ /* 0x000fe20003f85070 */
[----:B------:R-:W-:Y:S02]  /*1bdf0*/  IMAD R7, R248, 0x2f, RZ ;  /* 0x0000002ff8077824 */ /* 0x000fe400078e02ff */
[----:B------:R-:W-:Y:S04]  /*1be00*/  STL.64 [R1+0x13d8], R222 ;  /* 0x0013d8de01007387 */ /* 0x000fe80000100a00 */
[----:B------:R-:W-:Y:S04]  /*1be10*/  STL.64 [R1+0x13d0], R220 ;  /* 0x0013d0dc01007387 */ /* 0x000fe80000100a00 */
[----:B------:R-:W-:Y:S01]  /*1be20*/  STL.64 [R1+0x13c8], R218 ;  /* 0x0013c8da01007387 */ /* 0x000fe20000100a00 */
[----:B------:R-:W-:-:S03]  /*1be30*/  IMAD.WIDE R230, R7, 0x4, R28 ;  /* 0x0000000407e67825 */ /* 0x000fc600078e021c */
[----:B------:R5:W-:Y:S01]  /*1be40*/  STL.64 [R1+0x13c0], R216 ;  /* 0x0013c0d801007387 */ /* 0x000be20000100a00 */
[----:B---3--:R-:W-:-:S03]  /*1be50*/  IMAD.WIDE R228, R7, 0x4, R234 ;  /* 0x0000000407e47825 */ /* 0x008fc600078e02ea */
[----:B------:R3:W-:Y:S01]  /*1be60*/  STL.64 [R1+0x13b8], R214 ;  /* 0x0013b8d601007387 */ /* 0x0007e20000100a00 */
[----:B----4-:R-:W-:-:S04]  /*1be70*/  IMAD.WIDE R226, R7, 0x4, R236 ;  /* 0x0000000407e27825 */ /* 0x010fc800078e02ec */
[----:B-1----:R-:W-:Y:S01]  /*1be80*/  IMAD.WIDE R224, R7, 0x4, R238 ;  /* 0x0000000407e07825 */ /* 0x002fe200078e02ee */
[----:B------:R-:W-:Y:S01]  /*1be90*/  ISETP.NE.U32.AND P5, PT, R249, RZ, PT ;  /* 0x000000fff900720c */ /* 0x000fe20003fa5070 */
[----:B-----5:R-:W1:Y:S02]  /*1bea0*/  LDC R216, c[0x0][0x3a0] ;  /* 0x0000e800ffd87b82 */ /* 0x020e640000000800 */
[----:B---3--:R-:W-:-:S04]  /*1beb0*/  IMAD.WIDE R214, R7, 0x4, R246 ;  /* 0x0000000407d67825 */ /* 0x008fc800078e02f6 */
[C---:B------:R-:W-:Y:S01]  /*1bec0*/  IMAD.WIDE R222, R7.reuse, 0x4, R240 ;  /* 0x0000000407de7825 */ /* 0x040fe200078e02f0 */
[----:B------:R-:W-:Y:S03]  /*1bed0*/  LDGSTS.E [R6+0x17800], desc[UR40][R214.64], !P3 ;  /* 0x17800000d6067fae */ /* 0x000fe6000d9a1028 */
[C---:B------:R-:W-:Y:S01]  /*1bee0*/  IMAD.WIDE R220, R7.reuse, 0x4, R242 ;  /* 0x0000000407dc7825 */ /* 0x040fe200078e02f2 */
[----:B------:R3:W-:Y:S03]  /*1bef0*/  LDGSTS.E [R6+0x17900], desc[UR40][R230.64], !P3 ;  /* 0x17900000e6067fae */ /* 0x0007e6000d9a1028 */
[----:B------:R-:W-:Y:S01]  /*1bf00*/  IMAD.WIDE R218, R7, 0x4, R244 ;  /* 0x0000000407da7825 */ /* 0x000fe200078e02f4 */
[----:B------:R4:W-:Y:S03]  /*1bf10*/  LDGSTS.E [R6+0x17a00], desc[UR40][R228.64], !P3 ;  /* 0x17a00000e4067fae */ /* 0x0009e6000d9a1028 */
[----:B--2---:R-:W-:Y:S01]  /*1bf20*/  VIADD R250, R251, 0xffffffbf ;  /* 0xffffffbffbfa7836 */ /* 0x004fe20000000000 */
[----:B------:R2:W-:Y:S01]  /*1bf30*/  LDGSTS.E [R6+0x17b00], desc[UR40][R226.64], !P3 ;  /* 0x17b00000e2067fae */ /* 0x0005e2000d9a1028 */
[----:B------:R-:W-:-:S03]  /*1bf40*/  IMAD R249, R248, 0x33, RZ ;  /* 0x00000033f8f97824 */ /* 0x000fc600078e02ff */
[----:B------:R5:W-:Y:S04]  /*1bf50*/  LDGSTS.E [R6+0x17c00], desc[UR40][R224.64], !P3 ;  /* 0x17c00000e0067fae */ /* 0x000be8000d9a1028 */
[----:B------:R1:W-:Y:S04]  /*1bf60*/  LDGSTS.E [R6+0x17d00], desc[UR40][R222.64], !P3 ;  /* 0x17d00000de067fae */ /* 0x0003e8000d9a1028 */
[----:B------:R1:W-:Y:S04]  /*1bf70*/  LDGSTS.E [R6+0x17e00], desc[UR40][R220.64], !P3 ;  /* 0x17e00000dc067fae */ /* 0x0003e8000d9a1028 */
[----:B------:R-:W-:Y:S04]  /*1bf80*/  STL.64 [R1+0x13b0], R214 ;  /* 0x0013b0d601007387 */ /* 0x000fe80000100a00 */
[----:B------:R1:W-:Y:S01]  /*1bf90*/  LDGSTS.E [R6+0x17f00], desc[UR40][R218.64], !P3 ;  /* 0x17f00000da067fae */ /* 0x0003e2000d9a1028 */
[----:B------:R-:W-:Y:S01]  /*1bfa0*/  ISETP.GE.U32.AND P3, PT, R250, 0x7fffff80, PT ;  /* 0x7fffff80fa00780c */ /* 0x000fe20003f66070 */
[----:B------:R-:W-:-:S02]  /*1bfb0*/  IMAD.WIDE R250, R249, 0x4, R246 ;  /* 0x00000004f9fa7825 */ /* 0x000fc400078e02f6 */
[----:B------:R3:W-:Y:S04]  /*1bfc0*/  STL.64 [R1+0x13a8], R230 ;  /* 0x0013a8e601007387 */ /* 0x0007e80000100a00 */
[----:B------:R4:W-:Y:S04]  /*1bfd0*/  STL.64 [R1+0x13a0], R228 ;  /* 0x0013a0e401007387 */ /* 0x0009e80000100a00 */
[----:B------:R2:W-:Y:S01]  /*1bfe0*/  STL.64 [R1+0x1398], R226 ;  /* 0x001398e201007387 */ /* 0x0005e20000100a00 */
[----:B---3--:R-:W-:-:S03]  /*1bff0*/  IMAD.WIDE R230, R249, 0x4, R28 ;  /* 0x00000004f9e67825 */ /* 0x008fc600078e021c */
[----:B------:R5:W-:Y:S01]  /*1c000*/  STL.64 [R1+0x1390], R224 ;  /* 0x001390e001007387 */ /* 0x000be20000100a00 */
[----:B----4-:R-:W-:-:S03]  /*1c010*/  IMAD.WIDE R228, R249, 0x4, R234 ;  /* 0x00000004f9e47825 */ /* 0x010fc600078e02ea */
[----:B------:R-:W3:Y:S01]  /*1c020*/  LDL.LU.64 R214, [R1+0x50e8] ;  /* 0x0050e80001d67983 */ /* 0x000ee20000300a00 */
[----:B--2---:R-:W-:-:S03]  /*1c030*/  IMAD.WIDE R226, R249, 0x4, R236 ;  /* 0x00000004f9e27825 */ /* 0x004fc600078e02ec */
[----:B------:R1:W-:Y:S01]  /*1c040*/  STL.64 [R1+0x1388], R222 ;  /* 0x001388de01007387 */ /* 0x0003e20000100a00 */
[----:B-----5:R-:W-:-:S03]  /*1c050*/  IMAD.WIDE R224, R249, 0x4, R238 ;  /* 0x00000004f9e07825 */ /* 0x020fc600078e02ee */
[----:B------:R2:W-:Y:S04]  /*1c060*/  STL.64 [R1+0x1380], R220 ;  /* 0x001380dc01007387 */ /* 0x0005e80000100a00 */
[----:B------:R4:W-:Y:S01]  /*1c070*/  LDGSTS.E [R6+0x19800], desc[UR40][R250.64], !P2 ;  /* 0x19800000fa067fae */ /* 0x0009e2000d1a1028 */
[----:B-1----:R-:W-:-:S03]  /*1c080*/  IMAD.WIDE R222, R249, 0x4, R240 ;  /* 0x00000004f9de7825 */ /* 0x002fc600078e02f0 */
[----:B------:R1:W-:Y:S01]  /*1c090*/  STL.64 [R1+0x1378], R218 ;  /* 0x001378da01007387 */ /* 0x0003e20000100a00 */
[----:B--2---:R-:W-:-:S03]  /*1c0a0*/  IMAD.WIDE R220, R249, 0x4, R242 ;  /* 0x00000004f9dc7825 */ /* 0x004fc600078e02f2 */
[----:B------:R2:W-:Y:S01]  /*1c0b0*/  LDGSTS.E [R6+0x19900], desc[UR40][R230.64], !P2 ;  /* 0x19900000e6067fae */ /* 0x0005e2000d1a1028 */
[----:B------:R-:W-:-:S03]  /*1c0c0*/  VIADD R7, R252, 0xffffffbb ;  /* 0xffffffbbfc077836 */ /* 0x000fc60000000000 */
[----:B------:R5:W-:Y:S01]  /*1c0d0*/  LDGSTS.E [R6+0x19a00], desc[UR40][R228.64], !P2 ;  /* 0x19a00000e4067fae */ /* 0x000be2000d1a1028 */
[----:B------:R-:W3:Y:S01]  /*1c0e0*/  LDC R252, c[0x0][0x3a8] ;  /* 0x0000ea00fffc7b82 */ /* 0x000ee20000000800 */
[----:B-1----:R-:W-:Y:S02]  /*1c0f0*/  IMAD.WIDE R218, R249, 0x4, R244 ;  /* 0x00000004f9da7825 */ /* 0x002fe400078e02f4 */
        /* <DEDUP_REMOVED lines=11> */
[----:B------:R-:W-:Y:S01]  /*1c1b0*/  VIADD R249, R216, 0xffffffb7 ;  /* 0xffffffb7d8f97836 */ /* 0x000fe20000000000 */
[----:B----4-:R-:W4:Y:S01]  /*1c1c0*/  LDC R250, c[0x0][0x3a0] ;  /* 0x0000e800fffa7b82 */ /* 0x010f220000000800 */
[C---:B--2---:R-:W-:Y:S01]  /*1c1d0*/  IMAD.WIDE R230, R7.reuse, 0x4, R246 ;  /* 0x0000000407e67825 */ /* 0x044fe200078e02f6 */
[----:B------:R2:W-:Y:S03]  /*1c1e0*/  STL.64 [R1+0x1350], R224 ;  /* 0x001350e001007387 */ /* 0x0005e60000100a00 */
[C---:B-----5:R-:W-:Y:S01]  /*1c1f0*/  IMAD.WIDE R228, R7.reuse, 0x4, R28 ;  /* 0x0000000407e47825 */ /* 0x060fe200078e021c */
[----:B------:R5:W-:Y:S02]  /*1c200*/  STL.64 [R1+0x1348], R222 ;  /* 0x001348de01007387 */ /* 0x000be40000100a00 */
[----:B------:R-:W4:Y:S01]  /*1c210*/  LDC R251, c[0x0][0x3a0] ;  /* 0x0000e800fffb7b82 */ /* 0x000f220000000800 */
[C---:B-1----:R-:W-:Y:S01]  /*1c220*/  IMAD.WIDE R226, R7.reuse, 0x4, R234 ;  /* 0x0000000407e27825 */ /* 0x042fe200078e02ea */
[----:B------:R1:W-:Y:S03]  /*1c230*/  STL.64 [R1+0x1340], R220 ;  /* 0x001340dc01007387 */ /* 0x0003e60000100a00 */
[C---:B--2---:R-:W-:Y:S01]  /*1c240*/  IMAD.WIDE R224, R7.reuse, 0x4, R236 ;  /* 0x0000000407e07825 */ /* 0x044fe200078e02ec */
[----:B------:R2:W-:Y:S03]  /*1c250*/  STL.64 [R1+0x1338], R218 ;  /* 0x001338da01007387 */ /* 0x0005e60000100a00 */
[C---:B-----5:R-:W-:Y:S01]  /*1c260*/  IMAD.WIDE R222, R7.reuse, 0x4, R238 ;  /* 0x0000000407de7825 */ /* 0x060fe200078e02ee */
[----:B------:R5:W-:Y:S03]  /*1c270*/  STL.64 [R1+0x1330], R230 ;  /* 0x001330e601007387 */ /* 0x000be60000100a00 */
[C---:B-1----:R-:W-:Y:S01]  /*1c280*/  IMAD.WIDE R220, R7.reuse, 0x4, R240 ;  /* 0x0000000407dc7825 */ /* 0x042fe200078e02f0 */
[----:B------:R5:W-:Y:S03]  /*1c290*/  LDGSTS.E [R6+0x1b800], desc[UR40][R230.64], !P1 ;  /* 0x1b800000e6067fae */ /* 0x000be6000c9a1028 */
[C---:B------:R-:W-:Y:S01]  /*1c2a0*/  IMAD.WIDE R216, R7.reuse, 0x4, R244 ;  /* 0x0000000407d87825 */ /* 0x040fe200078e02f4 */
[----:B------:R1:W-:Y:S03]  /*1c2b0*/  STL.64 [R1+0x1328], R228 ;  /* 0x001328e401007387 */ /* 0x0003e60000100a00 */
[----:B--2---:R-:W-:Y:S01]  /*1c2c0*/  IMAD.WIDE R218, R7, 0x4, R242 ;  /* 0x0000000407da7825 */ /* 0x004fe200078e02f2 */
[----:B------:R1:W-:Y:S04]  /*1c2d0*/  LDGSTS.E [R6+0x1b900], desc[UR40][R228.64], !P1 ;  /* 0x1b900000e4067fae */ /* 0x0003e8000c9a1028 */
[----:B------:R2:W-:Y:S01]  /*1c2e0*/  STL.64 [R1+0x1320], R226 ;  /* 0x001320e201007387 */ /* 0x0005e20000100a00 */
[----:B------:R-:W-:-:S03]  /*1c2f0*/  IMAD R7, R248, 0x3b, RZ ;  /* 0x0000003bf8077824 */ /* 0x000fc600078e02ff */
[----:B------:R2:W-:Y:S04]  /*1c300*/  LDGSTS.E [R6+0x1ba00], desc[UR40][R226.64], !P1 ;  /* 0x1ba00000e2067fae */ /* 0x0005e8000c9a1028 */
[----:B------:R1:W-:Y:S04]  /*1c310*/  STL.64 [R1+0x1318], R224 ;  /* 0x001318e001007387 */ /* 0x0003e80000100a00 */
[----:B------:R1:W-:Y:S04]  /*1c320*/  LDGSTS.E [R6+0x1bb00], desc[UR40][R224.64], !P1 ;  /* 0x1bb00000e0067fae */ /* 0x0003e8000c9a1028 */
[----:B------:R-:W-:Y:S04]  /*1c330*/  STL.64 [R1+0x1310], R222 ;  /* 0x001310de01007387 */ /* 0x000fe80000100a00 */
[----:B------:R-:W-:Y:S04]  /*1c340*/  LDGSTS.E [R6+0x1bc00], desc[UR40][R222.64], !P1 ;  /* 0x1bc00000de067fae */ /* 0x000fe8000c9a1028 */
[----:B------:R-:W-:Y:S04]  /*1c350*/  STL.64 [R1+0x1308], R220 ;  /* 0x001308dc01007387 */ /* 0x000fe80000100a00 */
[----:B------:R-:W-:Y:S01]  /*1c360*/  LDGSTS.E [R6+0x1bd00], desc[UR40][R220.64], !P1 ;  /* 0x1bd00000dc067fae */ /* 0x000fe2000c9a1028 */
[----:B-----5:R-:W-:-:S03]  /*1c370*/  IMAD.WIDE R230, R7, 0x4, R28 ;  /* 0x0000000407e67825 */ /* 0x020fc600078e021c */
[----:B------:R-:W-:Y:S04]  /*1c380*/  STL.64 [R1+0x1300], R218 ;  /* 0x001300da01007387 */ /* 0x000fe80000100a00 */
[----:B------:R-:W-:Y:S01]  /*1c390*/  LDGSTS.E [R6+0x1be00], desc[UR40][R218.64], !P1 ;  /* 0x1be00000da067fae */ /* 0x000fe2000c9a1028 */
[----:B-1----:R-:W-:-:S03]  /*1c3a0*/  IMAD.WIDE R228, R7, 0x4, R234 ;  /* 0x0000000407e47825 */ /* 0x002fc600078e02ea */
[----:B------:R1:W-:Y:S04]  /*1c3b0*/  STL.64 [R1+0x12f8], R216 ;  /* 0x0012f8d801007387 */ /* 0x0003e80000100a00 */
[----:B------:R1:W-:Y:S01]  /*1c3c0*/  LDGSTS.E [R6+0x1bf00], desc[UR40][R216.64], !P1 ;  /* 0x1bf00000d8067fae */ /* 0x0003e2000c9a1028 */
[----:B--2---:R-:W-:-:S04]  /*1c3d0*/  IMAD.WIDE R226, R7, 0x4, R236 ;  /* 0x0000000407e27825 */ /* 0x004fc800078e02ec */
[----:B------:R-:W-:-:S04]  /*1c3e0*/  IMAD.WIDE R224, R7, 0x4, R238 ;  /* 0x0000000407e07825 */ /* 0x000fc800078e02ee */
[----:B-1----:R-:W-:-:S04]  /*1c3f0*/  IMAD.WIDE R216, R7, 0x4, R246 ;  /* 0x0000000407d87825 */ /* 0x002fc800078e02f6 */
[C---:B------:R-:W-:Y:S01]  /*1c400*/  IMAD.WIDE R222, R7.reuse, 0x4, R240 ;  /* 0x0000000407de7825 */ /* 0x040fe200078e02f0 */
[----:B------:R1:W-:Y:S03]  /*1c410*/  STL.64 [R1+0x12f0], R216 ;  /* 0x0012f0d801007387 */ /* 0x0003e60000100a00 */
[C---:B------:R-:W-:Y:S01]  /*1c420*/  IMAD.WIDE R220, R7.reuse, 0x4, R242 ;  /* 0x0000000407dc7825 */ /* 0x040fe200078e02f2 */
[----:B------:R-:W-:Y:S04]  /*1c430*/  STL.64 [R1+0x12e8], R230 ;  /* 0x0012e8e601007387 */ /* 0x000fe80000100a00 */
[----:B------:R-:W-:Y:S01]  /*1c440*/  LDGSTS.E [R6+0x1d800], desc[UR40][R216.64], !P0 ;  /* 0x1d800000d8067fae */ /* 0x000fe2000c1a1028 */
[----:B------:R-:W-:-:S03]  /*1c450*/  IMAD.WIDE R218, R7, 0x4, R244 ;  /* 0x0000000407da7825 */ /* 0x000fc600078e02f4 */
[----:B------:R-:W-:Y:S01]  /*1c460*/  STL.64 [R1+0x12e0], R228 ;  /* 0x0012e0e401007387 */ /* 0x000fe20000100a00 */
[----:B------:R-:W-:-:S03]  /*1c470*/  IMAD R248, R248, 0x3f, RZ ;  /* 0x0000003ff8f87824 */ /* 0x000fc600078e02ff */
[----:B------:R-:W-:Y:S04]  /*1c480*/  LDGSTS.E [R6+0x1d900], desc[UR40][R230.64], !P0 ;  /* 0x1d900000e6067fae */ /* 0x000fe8000c1a1028 */
[----:B------:R-:W-:Y:S04]  /*1c490*/  STL.64 [R1+0x12d8], R226 ;  /* 0x0012d8e201007387 */ /* 0x000fe80000100a00 */
[----:B------:R-:W-:Y:S04]  /*1c4a0*/  LDGSTS.E [R6+0x1da00], desc[UR40][R228.64], !P0 ;  /* 0x1da00000e4067fae */ /* 0x000fe8000c1a1028 */
[----:B------:R-:W-:Y:S04]  /*1c4b0*/  STL.64 [R1+0x12d0], R224 ;  /* 0x0012d0e001007387 */ /* 0x000fe80000100a00 */
[----:B------:R-:W-:Y:S04]  /*1c4c0*/  LDGSTS.E [R6+0x1db00], desc[UR40][R226.64], !P0 ;  /* 0x1db00000e2067fae */ /* 0x000fe8000c1a1028 */
[----:B-1----:R-:W2:Y:S04]  /*1c4d0*/  LDL.LU.64 R216, [R1+0x50e0] ;  /* 0x0050e00001d87983 */ /* 0x002ea80000300a00 */
[----:B------:R-:W-:Y:S04]  /*1c4e0*/  LDGSTS.E [R6+0x1dc00], desc[UR40][R224.64], !P0 ;  /* 0x1dc00000e0067fae */ /* 0x000fe8000c1a1028 */
[----:B------:R1:W-:Y:S04]  /*1c4f0*/  STL.64 [R1+0x12c8], R222 ;  /* 0x0012c8de01007387 */ /* 0x0003e80000100a00 */
[----:B------:R1:W-:Y:S04]  /*1c500*/  LDGSTS.E [R6+0x1dd00], desc[UR40][R222.64], !P0 ;  /* 0x1dd00000de067fae */ /* 0x0003e8000c1a1028 */
[----:B------:R5:W-:Y:S04]  /*1c510*/  STL.64 [R1+0x12c0], R220 ;  /* 0x0012c0dc01007387 */ /* 0x000be80000100a00 */
[----:B------:R5:W-:Y:S04]  /*1c520*/  LDGSTS.E [R6+0x1de00], desc[UR40][R220.64], !P0 ;  /* 0x1de00000dc067fae */ /* 0x000be8000c1a1028 */
[----:B------:R4:W-:Y:S01]  /*1c530*/  STL.64 [R1+0x12b8], R218 ;  /* 0x0012b8da01007387 */ /* 0x0009e20000100a00 */
[----:B-1----:R-:W-:-:S03]  /*1c540*/  IMAD.WIDE R222, R248, 0x4, R234 ;  /* 0x00000004f8de7825 */ /* 0x002fc600078e02ea */
[----:B------:R4:W-:Y:S01]  /*1c550*/  LDGSTS.E [R6+0x1df00], desc[UR40][R218.64], !P0 ;  /* 0x1df00000da067fae */ /* 0x0009e2000c1a1028 */
[----:B------:R-:W-:-:S04]  /*1c560*/  IMAD.WIDE R224, R248, 0x4, R236 ;  /* 0x00000004f8e07825 */ /* 0x000fc800078e02ec */
[----:B-----5:R-:W-:-:S04]  /*1c570*/  IMAD.WIDE R220, R248, 0x4, R28 ;  /* 0x00000004f8dc7825 */ /* 0x020fc800078e021c */
[----:B----4-:R-:W-:-:S04]  /*1c580*/  IMAD.WIDE R218, R248, 0x4, R246 ;  /* 0x00000004f8da7825 */ /* 0x010fc800078e02f6 */
[C---:B------:R-:W-:Y:S01]  /*1c590*/  IMAD.WIDE R226, R248.reuse, 0x4, R238 ;  /* 0x00000004f8e27825 */ /* 0x040fe200078e02ee */
[----:B------:R1:W-:Y:S01]  /*1c5a0*/  STL.64 [R1+0x12b0], R218 ;  /* 0x0012b0da01007387 */ /* 0x0003e20000100a00 */
[----:B------:R-:W-:Y:S02]  /*1c5b0*/  ISETP.GE.U32.AND P1, PT, R249, 0x7fffff78, PT ;  /* 0x7fffff78f900780c */ /* 0x000fe40003f26070 */
[C---:B------:R-:W-:Y:S01]  /*1c5c0*/  IMAD.WIDE R228, R248.reuse, 0x4, R240 ;  /* 0x00000004f8e47825 */ /* 0x040fe200078e02f0 */
[----:B------:R4:W-:Y:S03]  /*1c5d0*/  STL.64 [R1+0x12a8], R220 ;  /* 0x0012a8dc01007387 */ /* 0x0009e60000100a00 */
[----:B------:R-:W-:Y:S01]  /*1c5e0*/  IMAD.WIDE R230, R248, 0x4, R242 ;  /* 0x00000004f8e67825 */ /* 0x000fe200078e02f2 */
[----:B------:R5:W-:Y:S03]  /*1c5f0*/  STL.64 [R1+0x12a0], R222 ;  /* 0x0012a0de01007387 */ /* 0x000be60000100a00 */
[----:B------:R-:W-:Y:S01]  /*1c600*/  VIADD R249, R250, 0xffffffb3 ;  /* 0xffffffb3faf97836 */ /* 0x000fe20000000000 */
[----:B------:R1:W-:Y:S01]  /*1c610*/  STL.64 [R1+0x1298], R224 ;  /* 0x001298e001007387 */ /* 0x0003e20000100a00 */
[----:B------:R-:W-:-:S02]  /*1c620*/  VIADD R7, R251, 0xffffffaf ;  /* 0xffffffaffb077836 */ /* 0x000fc40000000000 */
[----:B------:R-:W-:Y:S01]  /*1c630*/  IMAD.WIDE R250, R248, 0x4, R244 ;  /* 0x00000004f8fa7825 */ /* 0x000fe200078e02f4 */
[----:B------:R1:W-:Y:S04]  /*1c640*/  STL.64 [R1+0x1290], R226 ;  /* 0x001290e201007387 */ /* 0x0003e80000100a00 */
[----:B------:R-:W-:Y:S04]  /*1c650*/  LDGSTS.E [R6+0x1f800], desc[UR40][R218.64], !P6 ;  /* 0x1f800000da067fae */ /* 0x000fe8000f1a1028 */
[----:B------:R-:W-:Y:S04]  /*1c660*/  LDGSTS.E [R6+0x1f900], desc[UR40][R220.64], !P6 ;  /* 0x1f900000dc067fae */ /* 0x000fe8000f1a1028 */
[----:B------:R-:W-:Y:S04]  /*1c670*/  LDGSTS.E [R6+0x1fa00], desc[UR40][R222.64], !P6 ;  /* 0x1fa00000de067fae */ /* 0x000fe8000f1a1028 */
[----:B-1----:R-:W2:Y:S04]  /*1c680*/  LDL.LU.64 R218, [R1+0x50d8] ;  /* 0x0050d80001da7983 */ /* 0x002ea80000300a00 */
[----:B------:R1:W-:Y:S04]  /*1c690*/  STL.64 [R1+0x1288], R228 ;  /* 0x001288e401007387 */ /* 0x0003e80000100a00 */
[----:B----4-:R-:W4:Y:S04]  /*1c6a0*/  LDL.LU.64 R220, [R1+0x50d0] ;  /* 0x0050d00001dc7983 */ /* 0x010f280000300a00 */
[----:B------:R1:W-:Y:S04]  /*1c6b0*/  STL.64 [R1+0x1280], R230 ;  /* 0x001280e601007387 */ /* 0x0003e80000100a00 */
[----:B-----5:R-:W5:Y:S04]  /*1c6c0*/  LDL.LU.64 R222, [R1+0x50c8] ;  /* 0x0050c80001de7983 */ /* 0x020f680000300a00 */
[----:B------:R1:W-:Y:S04]  /*1c6d0*/  STL.64 [R1+0x1278], R250 ;  /* 0x001278fa01007387 */ /* 0x0003e80000100a00 */
[----:B------:R-:W-:Y:S04]  /*1c6e0*/  LDGSTS.E [R6+0x1fb00], desc[UR40][R224.64], !P6 ;  /* 0x1fb00000e0067fae */ /* 0x000fe8000f1a1028 */
[----:B------:R-:W-:Y:S04]  /*1c6f0*/  LDGSTS.E [R6+0x1fc00], desc[UR40][R226.64], !P6 ;  /* 0x1fc00000e2067fae */ /* 0x000fe8000f1a1028 */
[----:B------:R-:W-:Y:S04]  /*1c700*/  LDGSTS.E [R6+0x1fd00], desc[UR40][R228.64], !P6 ;  /* 0x1fd00000e4067fae */ /* 0x000fe8000f1a1028 */
[----:B------:R-:W2:Y:S04]  /*1c710*/  LDL.LU.64 R224, [R1+0x50c0] ;  /* 0x0050c00001e07983 */ /* 0x000ea80000300a00 */
[----:B------:R-:W2:Y:S04]  /*1c720*/  LDL.LU.64 R226, [R1+0x50b8] ;  /* 0x0050b80001e27983 */ /* 0x000ea80000300a00 */
[----:B-1----:R-:W2:Y:S04]  /*1c730*/  LDL.LU.64 R228, [R1+0x50b0] ;  /* 0x0050b00001e47983 */ /* 0x002ea80000300a00 */
[----:B------:R-:W-:Y:S04]  /*1c740*/  LDGSTS.E [R6+0x1fe00], desc[UR40][R230.64], !P6 ;  /* 0x1fe00000e6067fae */ /* 0x000fe8000f1a1028 */
[----:B------:R1:W-:Y:S04]  /*1c750*/  LDGSTS.E [R6+0x1ff00], desc[UR40][R250.64], !P6 ;  /* 0x1ff00000fa067fae */ /* 0x0003e8000f1a1028 */
[----:B------:R-:W2:Y:S01]  /*1c760*/  LDL.LU.64 R230, [R1+0x50a8] ;  /* 0x0050a80001e67983 */ /* 0x000ea20000300a00 */
[----:B-1----:R-:W1:Y:S01]  /*1c770*/  LDC R250, c[0x0][0x3a0] ;  /* 0x0000e800fffa7b82 */ /* 0x002e620000000800 */
[----:B------:R-:W-:Y:S01]  /*1c780*/  ISETP.GE.U32.AND P0, PT, R249, 0x7fffff74, PT ;  /* 0x7fffff74f900780c */ /* 0x000fe20003f06070 */
[----:B---3--:R-:W-:Y:S01]  /*1c790*/  IMAD.SHL.U32 R252, R252, 0x40, RZ ;  /* 0x00000040fcfc7824 */ /* 0x008fe200078e00ff */
[----:B------:R-:W-:Y:S01]  /*1c7a0*/  ISETP.GE.U32.AND P6, PT, R7, 0x7fffff70, PT ;  /* 0x7fffff700700780c */ /* 0x000fe20003fc6070 */
[----:B-1----:R-:W-:Y:S01]  /*1c7b0*/  VIADD R251, R250, 0xffffffab ;  /* 0xffffffabfafb7836 */ /* 0x002fe20000000000 */
[----:B------:R1:W-:Y:S04]  /*1c7c0*/  STL.64 [R1+0x5340], R148 ;  /* 0x0053409401007387 */ /* 0x0003e80000100a00 */
[----:B------:R-:W0:Y:S04]  /*1c7d0*/  LDGDEPBAR ;  /* 0x00000000000079af */ /* 0x000e280000000000 */
[----:B-1----:R-:W3:Y:S04]  /*1c7e0*/  LDL.64 R148, [R1+0x30] ;  /* 0x0000300001947983 */ /* 0x002ee80000100a00 */
[----:B------:R1:W-:Y:S04]  /*1c7f0*/  STL.64 [R1+0x5338], R132 ;  /* 0x0053388401007387 */ /* 0x0003e80000100a00 */
        /* <DEDUP_REMOVED lines=15> */
[----:B--2---:R1:W-:Y:S04]  /*1c8f0*/  STL.64 [R1+0x52f8], R230 ;  /* 0x0052f8e601007387 */ /* 0x0043e80000100a00 */
[----:B-1----:R-:W2:Y:S04]  /*1c900*/  LDL.64 R230, [R1+0x270] ;  /* 0x0002700001e67983 */ /* 0x002ea80000100a00 */
[----:B------:R1:W-:Y:S04]  /*1c910*/  STL.64 [R1+0x52f0], R246 ;  /* 0x0052f0f601007387 */ /* 0x0003e80000100a00 */
[----:B-1----:R-:W2:Y:S04]  /*1c920*/  LDL.64 R246, [R1+0x2b0] ;  /* 0x0002b00001f67983 */ /* 0x002ea80000100a00 */
[----:B------:R1:W-:Y:S04]  /*1c930*/  STL.64 [R1+0x52e8], R28 ;  /* 0x0052e81c01007387 */ /* 0x0003e80000100a00 */
[----:B-1----:R-:W2:Y:S04]  /*1c940*/  LDL.64 R28, [R1+0x2f0] ;  /* 0x0002f000011c7983 */ /* 0x002ea80000100a00 */
[----:B------:R1:W-:Y:S04]  /*1c950*/  STL.64 [R1+0x52e0], R234 ;  /* 0x0052e0ea01007387 */ /* 0x0003e80000100a00 */
[----:B-1----:R-:W2:Y:S04]  /*1c960*/  LDL.64 R234, [R1+0x330] ;  /* 0x0003300001ea7983 */ /* 0x002ea80000100a00 */
[----:B------:R1:W-:Y:S01]  /*1c970*/  STL.64 [R1+0x52d8], R236 ;  /* 0x0052d8ec01007387 */ /* 0x0003e20000100a00 */
[----:B------:R-:W4:Y:S03]  /*1c980*/  S2R R250, SR_TID.X ;  /* 0x0000000000fa7919 */ /* 0x000f260000002100 */
[----:B-1----:R-:W2:Y:S04]  /*1c990*/  LDL.64 R236, [R1+0x370] ;  /* 0x0003700001ec7983 */ /* 0x002ea80000100a00 */
[----:B------:R1:W-:Y:S04]  /*1c9a0*/  STL.64 [R1+0x52d0], R238 ;  /* 0x0052d0ee01007387 */ /* 0x0003e80000100a00 */
[----:B-1----:R-:W2:Y:S04]  /*1c9b0*/  LDL.64 R238, [R1+0x3b0] ;  /* 0x0003b00001ee7983 */ /* 0x002ea80000100a00 */
[----:B------:R1:W-:Y:S01]  /*1c9c0*/  STL.64 [R1+0x52c8], R240 ;  /* 0x0052c8f001007387 */ /* 0x0003e20000100a00 */
[----:B----4-:R-:W-:-:S03]  /*1c9d0*/  LOP3.LUT R250, R250, 0x3f, RZ, 0xc0, !PT ;  /* 0x0000003ffafa7812 */ /* 0x010fc600078ec0ff */
[----:B-1----:R-:W4:Y:S02]  /*1c9e0*/  LDL.64 R240, [R1+0x3f0] ;  /* 0x0003f00001f07983 */ /* 0x002f240000100a00 */
[----:B------:R-:W-:Y:S02]  /*1c9f0*/  IMAD.SHL.U32 R250, R250, 0x4, RZ ;  /* 0x00000004fafa7824 */ /* 0x000fe400078e00ff */
[----:B------:R1:W-:Y:S04]  /*1ca00*/  STL.64 [R1+0x52c0], R242 ;  /* 0x0052c0f201007387 */ /* 0x0003e80000100a00 */
[----:B-1----:R-:W2:Y:S04]  /*1ca10*/  LDL.64 R242, [R1+0x430] ;  /* 0x0004300001f27983 */ /* 0x002ea80000100a00 */
[----:B------:R1:W-:Y:S04]  /*1ca20*/  STL.64 [R1+0x52b8], R244 ;  /* 0x0052b8f401007387 */ /* 0x0003e80000100a00 */
[----:B-1----:R-:W2:Y:S01]  /*1ca30*/  LDL.64 R244, [R1+0x470] ;  /* 0x0004700001f47983 */ /* 0x002ea20000100a00 */
[----:B------:R-:W-:-:S02]  /*1ca40*/  LOP3.LUT R7, R250, 0x10, RZ, 0x3c, !PT ;  /* 0x00000010fa077812 */ /* 0x000fc400078e3cff */
[C---:B------:R-:W-:Y:S02]  /*1ca50*/  LOP3.LUT R248, R250.reuse, 0x30, RZ, 0x3c, !PT ;  /* 0x00000030faf87812 */ /* 0x040fe400078e3cff */
[C---:B------:R-:W-:Y:S01]  /*1ca60*/  LOP3.LUT R249, R250.reuse, 0x50, RZ, 0x3c, !PT ;  /* 0x00000050faf97812 */ /* 0x040fe200078e3cff */
[----:B------:R-:W-:Y:S01]  /*1ca70*/  VIADD R7, R7, UR4 ;  /* 0x0000000407077c36 */ /* 0x000fe20008000000 */
[----:B------:R-:W-:Y:S01]  /*1ca80*/  LOP3.LUT R250, R250, 0x70, RZ, 0x3c, !PT ;  /* 0x00000070fafa7812 */ /* 0x000fe200078e3cff */
[----:B------:R-:W-:Y:S02]  /*1ca90*/  VIADD R248, R248, UR4 ;  /* 0x00000004f8f87c36 */ /* 0x000fe40008000000 */
[----:B------:R-:W-:Y:S02]  /*1caa0*/  VIADD R249, R249, UR4 ;  /* 0x00000004f9f97c36 */ /* 0x000fe40008000000 */
[----:B------:R-:W-:Y:S01]  /*1cab0*/  VIADD R250, R250, UR4 ;  /* 0x00000004fafa7c36 */ /* 0x000fe20008000000 */
[----:B--2---:R-:W-:Y:S04]  /*1cac0*/  LDGSTS.E [R0+0x40000], desc[UR40][R244.64], P5 ;  /* 0x40000000f4007fae */ /* 0x004fe8000a9a1028 */
[----:B------:R-:W-:Y:S04]  /*1cad0*/  LDGSTS.E [R0+0x40800], desc[UR40][R242.64], P5 ;  /* 0x40800000f2007fae */ /* 0x000fe8000a9a1028 */
[----:B----4-:R-:W-:Y:S04]  /*1cae0*/  LDGSTS.E [R0+0x41000], desc[UR40][R240.64], P5 ;  /* 0x41000000f0007fae */ /* 0x010fe8000a9a1028 */
[----:B------:R-:W-:Y:S04]  /*1caf0*/  LDGSTS.E [R0+0x41800], desc[UR40][R238.64], P5 ;  /* 0x41800000ee007fae */ /* 0x000fe8000a9a1028 */
[----:B------:R-:W-:Y:S04]  /*1cb00*/  LDGSTS.E [R0+0x42000], desc[UR40][R236.64], P5 ;  /* 0x42000000ec007fae */ /* 0x000fe8000a9a1028 */
[----:B------:R-:W-:Y:S04]  /*1cb10*/  LDGSTS.E [R0+0x42800], desc[UR40][R234.64], P5 ;  /* 0x42800000ea007fae */ /* 0x000fe8000a9a1028 */
[----:B------:R-:W-:Y:S04]  /*1cb20*/  LDGSTS.E [R0+0x43000], desc[UR40][R28.64], P5 ;  /* 0x430000001c007fae */ /* 0x000fe8000a9a1028 */
[----:B------:R-:W-:Y:S04]  /*1cb30*/  LDGSTS.E [R0+0x43800], desc[UR40][R246.64], P5 ;  /* 0x43800000f6007fae */ /* 0x000fe8000a9a1028 */
[----:B------:R-:W-:Y:S04]  /*1cb40*/  LDGSTS.E [R0+0x44000], desc[UR40][R230.64], P5 ;  /* 0x44000000e6007fae */ /* 0x000fe8000a9a1028 */
[----:B---3--:R-:W-:Y:S04]  /*1cb50*/  LDGSTS.E [R0+0x44800], desc[UR40][R18.64], P5 ;  /* 0x4480000012007fae */ /* 0x008fe8000a9a1028 */
[----:B------:R-:W-:Y:S04]  /*1cb60*/  LDGSTS.E [R0+0x45000], desc[UR40][R36.64], P5 ;  /* 0x4500000024007fae */ /* 0x000fe8000a9a1028 */
[----:B------:R-:W-:Y:S04]  /*1cb70*/  LDGSTS.E [R0+0x45800], desc[UR40][R52.64], P5 ;  /* 0x4580000034007fae */ /* 0x000fe8000a9a1028 */
[----:B------:R-:W-:Y:S04]  /*1cb80*/  LDGSTS.E [R0+0x46000], desc[UR40][R68.64], P5 ;  /* 0x4600000044007fae */ /* 0x000fe8000a9a1028 */
[----:B------:R-:W-:Y:S04]  /*1cb90*/  LDGSTS.E [R0+0x46800], desc[UR40][R84.64], P5 ;  /* 0x4680000054007fae */ /* 0x000fe8000a9a1028 */
[----:B------:R-:W-:Y:S04]  /*1cba0*/  LDGSTS.E [R0+0x47000], desc[UR40][R100.64], P5 ;  /* 0x4700000064007fae */ /* 0x000fe8000a9a1028 */
[----:B------:R-:W-:Y:S04]  /*1cbb0*/  LDGSTS.E [R0+0x47800], desc[UR40][R116.64], P5 ;  /* 0x4780000074007fae */ /* 0x000fe8000a9a1028 */
[----:B------:R-:W-:Y:S04]  /*1cbc0*/  LDGSTS.E [R0+0x48000], desc[UR40][R132.64], P5 ;  /* 0x4800000084007fae */ /* 0x000fe8000a9a1028 */
[----:B------:R-:W-:Y:S04]  /*1cbd0*/  LDGSTS.E [R0+0x48800], desc[UR40][R148.64], P5 ;  /* 0x4880000094007fae */ /* 0x000fe8000a9a1028 */
[----:B------:R-:W2:Y:S04]  /*1cbe0*/  LDL.64 R116, [R1+0x3e8] ;  /* 0x0003e80001747983 */ /* 0x000ea80000100a00 */
[----:B------:R-:W3:Y:S04]  /*1cbf0*/  LDL.64 R132, [R1+0x428] ;  /* 0x0004280001847983 */ /* 0x000ee80000100a00 */
[----:B------:R-:W4:Y:S04]  /*1cc00*/  LDL.64 R148, [R1+0x468] ;  /* 0x0004680001947983 */ /* 0x000f280000100a00 */
[----:B------:R-:W2:Y:S04]  /*1cc10*/  LDL.64 R100, [R1+0x3a8] ;  /* 0x0003a80001647983 */ /* 0x000ea80000100a00 */
[----:B------:R-:W2:Y:S04]  /*1cc20*/  LDL.64 R84, [R1+0x368] ;  /* 0x0003680001547983 */ /* 0x000ea80000100a00 */
[----:B------:R-:W5:Y:S04]  /*1cc30*/  LDL.64 R68, [R1+0x328] ;  /* 0x0003280001447983 */ /* 0x000f680000100a00 */
        /* <DEDUP_REMOVED lines=26> */
[----:B----4-:R-:W-:Y:S04]  /*1cde0*/  LDGSTS.E [R7+0x40100], desc[UR40][R148.64], P5 ;  /* 0x4010000094077fae */ /* 0x010fe8000a9a1028 */
[----:B---3--:R-:W-:Y:S04]  /*1cdf0*/  LDGSTS.E [R7+0x40900], desc[UR40][R132.64], P5 ;  /* 0x4090000084077fae */ /* 0x008fe8000a9a1028 */
[----:B--2---:R-:W-:Y:S04]  /*1ce00*/  LDGSTS.E [R7+0x41100], desc[UR40][R116.64], P5 ;  /* 0x4110000074077fae */ /* 0x004fe8000a9a1028 */
[----:B------:R-:W-:Y:S04]  /*1ce10*/  LDGSTS.E [R7+0x41900], desc[UR40][R100.64], P5 ;  /* 0x4190000064077fae */ /* 0x000fe8000a9a1028 */
[----:B------:R-:W2:Y:S04]  /*1ce20*/  LDL.LU.64 R148, [R1+0x5340] ;  /* 0x0053400001947983 */ /* 0x000ea80000300a00 */
[----:B------:R-:W-:Y:S04]  /*1ce30*/  LDGSTS.E [R7+0x42100], desc[UR40][R84.64], P5 ;  /* 0x4210000054077fae */ /* 0x000fe8000a9a1028 */
[----:B------:R-:W3:Y:S04]  /*1ce40*/  LDL.LU.64 R132, [R1+0x5338] ;  /* 0x0053380001847983 */ /* 0x000ee80000300a00 */
[----:B-----5:R-:W-:Y:S04]  /*1ce50*/  LDGSTS.E [R7+0x42900], desc[UR40][R68.64], P5 ;  /* 0x4290000044077fae */ /* 0x020fe8000a9a1028 */
[----:B------:R-:W4:Y:S04]  /*1ce60*/  LDL.LU.64 R116, [R1+0x5330] ;  /* 0x0053300001747983 */ /* 0x000f280000300a00 */
[----:B------:R-:W-:Y:S04]  /*1ce70*/  LDGSTS.E [R7+0x43100], desc[UR40][R52.64], P5 ;  /* 0x4310000034077fae */ /* 0x000fe8000a9a1028 */
[----:B------:R-:W5:Y:S04]  /*1ce80*/  LDL.LU.64 R100, [R1+0x5328] ;  /* 0x0053280001647983 */ /* 0x000f680000300a00 */
[----:B------:R-:W-:Y:S04]  /*1ce90*/  LDGSTS.E [R7+0x43900], desc[UR40][R36.64], P5 ;  /* 0x4390000024077fae */ /* 0x000fe8000a9a1028 */
[----:B------:R-:W2:Y:S04]  /*1cea0*/  LDL.LU.64 R84, [R1+0x5320] ;  /* 0x0053200001547983 */ /* 0x000ea80000300a00 */
[----:B------:R-:W-:Y:S04]  /*1ceb0*/  LDGSTS.E [R7+0x44100], desc[UR40][R18.64], P5 ;  /* 0x4410000012077fae */ /* 0x000fe8000a9a1028 */
[----:B------:R-:W2:Y:S04]  /*1cec0*/  LDL.LU.64 R68, [R1+0x5318] ;  /* 0x0053180001447983 */ /* 0x000ea80000300a00 */
[----:B------:R-:W-:Y:S04]  /*1ced0*/  LDGSTS.E [R7+0x44900], desc[UR40][R230.64], P5 ;  /* 0x44900000e6077fae */ /* 0x000fe8000a9a1028 */
[----:B------:R-:W2:Y:S04]  /*1cee0*/  LDL.LU.64 R52, [R1+0x5310] ;  /* 0x0053100001347983 */ /* 0x000ea80000300a00 */
[----:B------:R-:W-:Y:S04]  /*1cef0*/  LDGSTS.E [R7+0x45100], desc[UR40][R246.64], P5 ;  /* 0x45100000f6077fae */ /* 0x000fe8000a9a1028 */
[----:B------:R-:W2:Y:S04]  /*1cf00*/  LDL.LU.64 R36, [R1+0x5308] ;  /* 0x0053080001247983 */ /* 0x000ea80000300a00 */
[----:B------:R1:W-:Y:S04]  /*1cf10*/  LDGSTS.E [R7+0x45900], desc[UR40][R28.64], P5 ;  /* 0x459000001c077fae */ /* 0x0003e8000a9a1028 */
[----:B------:R-:W2:Y:S04]  /*1cf20*/  LDL.LU.64 R18, [R1+0x5300] ;  /* 0x0053000001127983 */ /* 0x000ea80000300a00 */
[----:B------:R-:W-:Y:S04]  /*1cf30*/  LDGSTS.E [R7+0x46100], desc[UR40][R234.64], P5 ;  /* 0x46100000ea077fae */ /* 0x000fe8000a9a1028 */
[----:B------:R-:W2:Y:S04]  /*1cf40*/  LDL.LU.64 R230, [R1+0x52f8] ;  /* 0x0052f80001e67983 */ /* 0x000ea80000300a00 */
[----:B------:R-:W-:Y:S04]  /*1cf50*/  LDGSTS.E [R7+0x46900], desc[UR40][R236.64], P5 ;  /* 0x46900000ec077fae */ /* 0x000fe8000a9a1028 */
[----:B------:R-:W2:Y:S04]  /*1cf60*/  LDL.LU.64 R246, [R1+0x52f0] ;  /* 0x0052f00001f67983 */ /* 0x000ea80000300a00 */
[----:B------:R-:W-:Y:S04]  /*1cf70*/  LDGSTS.E [R7+0x47100], desc[UR40][R244.64], P5 ;  /* 0x47100000f4077fae */ /* 0x000fe8000a9a1028 */
[----:B------:R-:W1:Y:S04]  /*1cf80*/  LDL.LU.64 R28, [R1+0x52e8] ;  /* 0x0052e800011c7983 */ /* 0x000e680000300a00 */
[----:B------:R-:W-:Y:S04]  /*1cf90*/  LDGSTS.E [R7+0x47900], desc[UR40][R242.64], P5 ;  /* 0x47900000f2077fae */ /* 0x000fe8000a9a1028 */
[----:B------:R-:W2:Y:S04]  /*1cfa0*/  LDL.LU.64 R234, [R1+0x52e0] ;  /* 0x0052e00001ea7983 */ /* 0x000ea80000300a00 */
[----:B------:R-:W-:Y:S04]  /*1cfb0*/  LDGSTS.E [R7+0x48100], desc[UR40][R240.64], P5 ;  /* 0x48100000f0077fae */ /* 0x000fe8000a9a1028 */
[----:B------:R-:W2:Y:S04]  /*1cfc0*/  LDL.LU.64 R236, [R1+0x52d8] ;  /* 0x0052d80001ec7983 */ /* 0x000ea80000300a00 */
[----:B------:R-:W-:Y:S04]  /*1cfd0*/  LDGSTS.E [R7+0x48900], desc[UR40][R238.64], P5 ;  /* 0x48900000ee077fae */ /* 0x000fe8000a9a1028 */
[----:B------:R-:W2:Y:S04]  /*1cfe0*/  LDL.64 R240, [R1+0x420] ;  /* 0x0004200001f07983 */ /* 0x000ea80000100a00 */
[----:B------:R-:W2:Y:S04]  /*1cff0*/  LDL.64 R242, [R1+0x3e0] ;  /* 0x0003e00001f27983 */ /* 0x000ea80000100a00 */
[----:B------:R-:W2:Y:S04]  /*1d000*/  LDL.64 R238, [R1+0x460] ;  /* 0x0004600001ee7983 */ /* 0x000ea80000100a00 */
[----:B------:R-:W3:Y:S04]  /*1d010*/  LDL.64 R244, [R1+0x3a0] ;  /* 0x0003a00001f47983 */ /* 0x000ee80000100a00 */
[----:B------:R-:W-:Y:S04]  /*1d020*/  LDGSTS.E [R7+0x49100], desc[UR40][R224.64], P5 ;  /* 0x49100000e0077fae */ /* 0x000fe8000a9a1028 */
[----:B------:R4:W-:Y:S04]  /*1d030*/  STL.64 [R1+0x5150], R224 ;  /* 0x005150e001007387 */ /* 0x0009e80000100a00 */
[----:B------:R-:W-:Y:S04]  /*1d040*/  LDGSTS.E [R7+0x49900], desc[UR40][R208.64], P5 ;  /* 0x49900000d0077fae */ /* 0x000fe8000a9a1028 */
[----:B------:R-:W-:Y:S04]  /*1d050*/  LDGSTS.E [R7+0x4a100], desc[UR40][R192.64], P5 ;  /* 0x4a100000c0077fae */ /* 0x000fe8000a9a1028 */
[----:B----4-:R-:W4:Y:S04]  /*1d060*/  LDL.64 R224, [R1+0x20] ;  /* 0x0000200001e07983 */ /* 0x010f280000100a00 */
[----:B------:R5:W-:Y:S04]  /*1d070*/  STL.64 [R1+0x5158], R208 ;  /* 0x005158d001007387 */ /* 0x000be80000100a00 */
[----:B------:R-:W-:Y:S04]  /*1d080*/  LDGSTS.E [R7+0x4a900], desc[UR40][R176.64], P5 ;  /* 0x4a900000b0077fae */ /* 0x000fe8000a9a1028 */
[----:B------:R-:W-:Y:S04]  /*1d090*/  LDGSTS.E [R7+0x4b100], desc[UR40][R160.64], P5 ;  /* 0x4b100000a0077fae */ /* 0x000fe8000a9a1028 */
[----:B-----5:R-:W5:Y:S04]  /*1d0a0*/  LDL.64 R208, [R1+0x60] ;  /* 0x0000600001d07983 */ /* 0x020f680000100a00 */
[----:B------:R1:W-:Y:S04]  /*1d0b0*/  STL.64 [R1+0x5160], R192 ;  /* 0x005160c001007387 */ /* 0x0003e80000100a00 */
[----:B------:R-:W-:Y:S04]  /*1d0c0*/  LDGSTS.E [R7+0x4b900], desc[UR40][R144.64], P5 ;  /* 0x4b90000090077fae */ /* 0x000fe8000a9a1028 */
[----:B------:R-:W-:Y:S04]  /*1d0d0*/  LDGSTS.E [R7+0x4c100], desc[UR40][R128.64], P5 ;  /* 0x4c10000080077fae */ /* 0x000fe8000a9a1028 */
[----:B-1----:R-:W4:Y:S04]  /*1d0e0*/  LDL.64 R192, [R1+0xa0] ;  /* 0x0000a00001c07983 */ /* 0x002f280000100a00 */
        /* <DEDUP_REMOVED lines=14> */
[----:B-1----:R-:W4:Y:S04]  /*1d1d0*/  LDL.64 R128, [R1+0x1a0] ;  /* 0x0001a00001807983 */ /* 0x002f280000100a00 */
[----:B------:R1:W-:Y:S04]  /*1d1e0*/  STL.64 [R1+0x5188], R112 ;  /* 0x0051887001007387 */ /* 0x0003e80000100a00 */
        /* <DEDUP_REMOVED lines=13> */
[----:B--2---:R-:W-:Y:S04]  /*1d2c0*/  LDGSTS.E [R4+0x40200], desc[UR40][R238.64], P5 ;  /* 0x40200000ee047fae */ /* 0x004fe8000a9a1028 */
[----:B------:R-:W-:Y:S04]  /*1d2d0*/  LDGSTS.E [R4+0x40a00], desc[UR40][R240.64], P5 ;  /* 0x40a00000f0047fae */ /* 0x000fe8000a9a1028 */
[----:B------:R-:W-:Y:S04]  /*1d2e0*/  LDGSTS.E [R4+0x41200], desc[UR40][R242.64], P5 ;  /* 0x41200000f2047fae */ /* 0x000fe8000a9a1028 */
[----:B---3--:R-:W-:Y:S04]  /*1d2f0*/  LDGSTS.E [R4+0x41a00], desc[UR40][R244.64], P5 ;  /* 0x41a00000f4047fae */ /* 0x008fe8000a9a1028 */
[----:B------:R-:W2:Y:S04]  /*1d300*/  LDL.LU.64 R238, [R1+0x52d0] ;  /* 0x0052d00001ee7983 */ /* 0x000ea80000300a00 */
[----:B------:R-:W3:Y:S04]  /*1d310*/  LDL.LU.64 R240, [R1+0x52c8] ;  /* 0x0052c80001f07983 */ /* 0x000ee80000300a00 */
[----:B------:R-:W2:Y:S04]  /*1d320*/  LDL.LU.64 R242, [R1+0x52c0] ;  /* 0x0052c00001f27983 */ /* 0x000ea80000300a00 */
[----:B------:R-:W2:Y:S04]  /*1d330*/  LDL.LU.64 R244, [R1+0x52b8] ;  /* 0x0052b80001f47983 */ /* 0x000ea80000300a00 */
[----:B----4-:R-:W-:Y:S04]  /*1d340*/  LDGSTS.E [R4+0x42200], desc[UR40][R14.64], P5 ;  /* 0x422000000e047fae */ /* 0x010fe8000a9a1028 */
        /* <DEDUP_REMOVED lines=11> */
[----:B-----5:R-:W-:Y:S04]  /*1d400*/  LDGSTS.E [R4+0x48200], desc[UR40][R208.64], P5 ;  /* 0x48200000d0047fae */ /* 0x020fe8000a9a1028 */
[----:B------:R-:W-:Y:S04]  /*1d410*/  LDGSTS.E [R4+0x48a00], desc[UR40][R224.64], P5 ;  /* 0x48a00000e0047fae */ /* 0x000fe8000a9a1028 */
[----:B------:R-:W4:Y:S04]  /*1d420*/  LDL.64 R14, [R1+0x358] ;  /* 0x00035800010e7983 */ /* 0x000f280000100a00 */
[----:B------:R-:W5:Y:S04]  /*1d430*/  LDL.64 R32, [R1+0x318] ;  /* 0x0003180001207983 */ /* 0x000f680000100a00 */
[----:B------:R-:W2:Y:S04]  /*1d440*/  LDL.64 R48, [R1+0x2d8] ;  /* 0x0002d80001307983 */ /* 0x000ea80000100a00 */
        /* <DEDUP_REMOVED lines=11> */
[----:B------:R-:W-:Y:S04]  /*1d500*/  LDGSTS.E [R4+0x49200], desc[UR40][R222.64], P5 ;  /* 0x49200000de047fae */ /* 0x000fe8000a9a1028 */
[----:B------:R1:W-:Y:S04]  /*1d510*/  STL.64 [R1+0x50f0], R222 ;  /* 0x0050f0de01007387 */ /* 0x0003e80000100a00 */
[----:B------:R-:W-:Y:S04]  /*1d520*/  LDGSTS.E [R4+0x49a00], desc[UR40][R206.64], P5 ;  /* 0x49a00000ce047fae */ /* 0x000fe8000a9a1028 */
[----:B------:R-:W-:Y:S04]  /*1d530*/  LDGSTS.E [R4+0x4a200], desc[UR40][R190.64], P5 ;  /* 0x4a200000be047fae */ /* 0x000fe8000a9a1028 */
[----:B-1----:R-:W2:Y:S04]  /*1d540*/  LDL.64 R222, [R1+0x398] ;  /* 0x0003980001de7983 */ /* 0x002ea80000100a00 */
        /* <DEDUP_REMOVED lines=12> */
[----:B------:R-:W-:Y:S04]  /*1d610*/  STL.64 [R1+0x5110], R158 ;  /* 0x0051109e01007387 */ /* 0x000fe80000100a00 */
[----:B------:R-:W-:Y:S04]  /*1d620*/  STL.64 [R1+0x5118], R142 ;  /* 0x0051188e01007387 */ /* 0x000fe80000100a00 */
[----:B------:R-:W-:Y:S04]  /*1d630*/  STL.64 [R1+0x5120], R126 ;  /* 0x0051207e01007387 */ /* 0x000fe80000100a00 */
[----:B------:R-:W-:Y:S04]  /*1d640*/  STL.64 [R1+0x5128], R110 ;  /* 0x0051286e01007387 */ /* 0x000fe80000100a00 */
[----:B------:R-:W-:Y:S04]  /*1d650*/  STL.64 [R1+0x5130], R94 ;  /* 0x0051305e01007387 */ /* 0x000fe80000100a00 */
[----:B------:R-:W-:Y:S04]  /*1d660*/  LDGSTS.E [R4+0x4da00], desc[UR40][R78.64], P5 ;  /* 0x4da000004e047fae */ /* 0x000fe8000a9a1028 */
[----:B------:R-:W-:Y:S04]  /*1d670*/  STL.64 [R1+0x5138], R78 ;  /* 0x0051384e01007387 */ /* 0x000fe80000100a00 */
[----:B------:R-:W-:Y:S04]  /*1d680*/  LDGSTS.E [R4+0x4e200], desc[UR40][R62.64], P5 ;  /* 0x4e2000003e047fae */ /* 0x000fe8000a9a1028 */
[----:B------:R-:W-:Y:S04]  /*1d690*/  STL.64 [R1+0x5140], R62 ;  /* 0x0051403e01007387 */ /* 0x000fe80000100a00 */
[----:B------:R-:W-:Y:S04]  /*1d6a0*/  LDGSTS.E [R4+0x4ea00], desc[UR40][R46.64], P5 ;  /* 0x4ea000002e047fae */ /* 0x000fe8000a9a1028 */
[----:B------:R-:W-:Y:S04]  /*1d6b0*/  STL.64 [R1+0x5148], R46 ;  /* 0x0051482e01007387 */ /* 0x000fe80000100a00 */
[----:B------:R1:W-:Y:S04]  /*1d6c0*/  LDGSTS.E [R4+0x4f200], desc[UR40][R30.64], P5 ;  /* 0x4f2000001e047fae */ /* 0x0003e8000a9a1028 */
[----:B------:R1:W-:Y:S04]  /*1d6d0*/  STL.64 [R1+0x51c0], R30 ;  /* 0x0051c01e01007387 */ /* 0x0003e80000100a00 */
[----:B------:R-:W-:Y:S04]  /*1d6e0*/  LDGSTS.E [R4+0x4fa00], desc[UR40][R12.64], P5 ;  /* 0x4fa000000c047fae */ /* 0x000fe8000a9a1028 */
[----:B------:R-:W-:Y:S04]  /*1d6f0*/  STL.64 [R1+0x51c8], R12 ;  /* 0x0051c80c01007387 */ /* 0x000fe80000100a00 */
[----:B--2---:R-:W-:Y:S04]  /*1d700*/  LDGSTS.E [R248+0x40300], desc[UR40][R174.64], P5 ;  /* 0x40300000aef87fae */ /* 0x004fe8000a9a1028 */
[----:B------:R-:W-:Y:S04]  /*1d710*/  LDGSTS.E [R248+0x40b00], desc[UR40][R190.64], P5 ;  /* 0x40b00000bef87fae */ /* 0x000fe8000a9a1028 */
[----:B------:R-:W-:Y:S04]  /*1d720*/  LDGSTS.E [R248+0x41300], desc[UR40][R206.64], P5 ;  /* 0x41300000cef87fae */ /* 0x000fe8000a9a1028 */
[----:B------:R-:W2:Y:S04]  /*1d730*/  LDL.64 R174, [R1+0x450] ;  /* 0x0004500001ae7983 */ /* 0x000ea80000100a00 */
[----:B------:R-:W3:Y:S04]  /*1d740*/  LDL.64 R190, [R1+0x410] ;  /* 0x0004100001be7983 */ /* 0x000ee80000100a00 */
[----:B------:R-:W-:Y:S04]  /*1d750*/  LDGSTS.E [R248+0x41b00], desc[UR40][R222.64], P5 ;  /* 0x41b00000def87fae */ /* 0x000fe8000a9a1028 */
[----:B------:R-:W3:Y:S04]  /*1d760*/  LDL.64 R206, [R1+0x3d0] ;  /* 0x0003d00001ce7983 */ /* 0x000ee80000100a00 */
[----:B----4-:R-:W-:Y:S04]  /*1d770*/  LDGSTS.E [R248+0x42300], desc[UR40][R14.64], P5 ;  /* 0x423000000ef87fae */ /* 0x010fe8000a9a1028 */
[----:B------:R-:W4:Y:S04]  /*1d780*/  LDL.64 R222, [R1+0x390] ;  /* 0x0003900001de7983 */ /* 0x000f280000100a00 */
[----:B-----5:R-:W-:Y:S04]  /*1d790*/  LDGSTS.E [R248+0x42b00], desc[UR40][R32.64], P5 ;  /* 0x42b0000020f87fae */ /* 0x020fe8000a9a1028 */
[----:B------:R-:W5:Y:S04]  /*1d7a0*/  LDL.64 R14, [R1+0x350] ;  /* 0x00035000010e7983 */ /* 0x000f680000100a00 */
[----:B------:R-:W-:Y:S04]  /*1d7b0*/  LDGSTS.E [R248+0x43300], desc[UR40][R48.64], P5 ;  /* 0x4330000030f87fae */ /* 0x000fe8000a9a1028 */
        /* <DEDUP_REMOVED lines=25> */
[----:B------:R-:W-:Y:S04]  /*1d950*/  STL.64 [R1+0x50a8], R220 ;  /* 0x0050a8dc01007387 */ /* 0x000fe80000100a00 */
[----:B------:R-:W-:Y:S04]  /*1d960*/  LDGSTS.E [R248+0x49b00], desc[UR40][R204.64], P5 ;  /* 0x49b00000ccf87fae */ /* 0x000fe8000a9a1028 */
        /* <DEDUP_REMOVED lines=26> */
[----:B---3--:R-:W-:Y:S04]  /*1db10*/  LDGSTS.E [R5+0x40c00], desc[UR40][R190.64], P5 ;  /* 0x40c00000be057fae */ /* 0x008fe8000a9a1028 */
[----:B------:R-:W2:Y:S04]  /*1db20*/  LDL.64 R174, [R1+0x448] ;  /* 0x0004480001ae7983 */ /* 0x000ea80000100a00 */
        /* <DEDUP_REMOVED lines=59> */
[----:B------:R1:W-:Y:S04]  /*1dee0*/  LDGSTS.E [R5+0x4fc00], desc[UR40][R8.64], P5 ;  /* 0x4fc0000008057fae */ /* 0x0003e8000a9a1028 */
[----:B------:R1:W-:Y:S01]  /*1def0*/  STL.64 [R1+0x5260], R8 ;  /* 0x0052600801007387 */ /* 0x0003e20000100a00 */
[----:B------:R-:W-:-:S04]  /*1df00*/  IMAD.WIDE R28, R252, 0x4, R28 ;  /* 0x00000004fc1c7825 */ /* 0x000fc800078e021c */
[C---:B-1----:R-:W-:Y:S02]  /*1df10*/  IMAD.WIDE R30, R252.reuse, 0x4, R234 ;  /* 0x00000004fc1e7825 */ /* 0x042fe400078e02ea */
[----:B------:R-:W1:Y:S02]  /*1df20*/  LDC R234, c[0x0][0x3a0] ;  /* 0x0000e800ffea7b82 */ /* 0x000e640000000800 */
[----:B------:R-:W-:-:S04]  /*1df30*/  IMAD.WIDE R26, R252, 0x4, R236 ;  /* 0x00000004fc1a7825 */ /* 0x000fc800078e02ec */
[C---:B------:R-:W-:Y:S02]  /*1df40*/  IMAD.WIDE R24, R252.reuse, 0x4, R238 ;  /* 0x00000004fc187825 */ /* 0x040fe400078e02ee */
[----:B------:R-:W1:Y:S02]  /*1df50*/  LDC R8, c[0x0][0x3a0] ;  /* 0x0000e800ff087b82 */ /* 0x000e640000000800 */
[----:B------:R-:W-:-:S04]  /*1df60*/  IMAD.WIDE R12, R252, 0x4, R242 ;  /* 0x00000004fc0c7825 */ /* 0x000fc800078e02f2 */
[C---:B------:R-:W-:Y:S02]  /*1df70*/  IMAD.WIDE R10, R252.reuse, 0x4, R244 ;  /* 0x00000004fc0a7825 */ /* 0x040fe400078e02f4 */
[----:B------:R-:W1:Y:S01]  /*1df80*/  LDC R235, c[0x0][0x3a0] ;  /* 0x0000e800ffeb7b82 */ /* 0x000e620000000800 */
[----:B--2---:R-:W-:Y:S04]  /*1df90*/  LDGSTS.E [R249+0x40500], desc[UR40][R174.64], P5 ;  /* 0x40500000aef97fae */ /* 0x004fe8000a9a1028 */
[----:B---3--:R-:W-:Y:S04]  /*1dfa0*/  LDGSTS.E [R249+0x40d00], desc[UR40][R190.64], P5 ;  /* 0x40d00000bef97fae */ /* 0x008fe8000a9a1028 */
[----:B------:R-:W2:Y:S04]  /*1dfb0*/  LDL.64 R174, [R1+0x440] ;  /* 0x0004400001ae7983 */ /* 0x000ea80000100a00 */
[----:B----4-:R-:W-:Y:S04]  /*1dfc0*/  LDGSTS.E [R249+0x41500], desc[UR40][R206.64], P5 ;  /* 0x41500000cef97fae */ /* 0x010fe8000a9a1028 */
[----:B------:R-:W3:Y:S04]  /*1dfd0*/  LDL.64 R190, [R1+0x400] ;  /* 0x0004000001be7983 */ /* 0x000ee80000100a00 */
[----:B-----5:R-:W-:Y:S04]  /*1dfe0*/  LDGSTS.E [R249+0x41d00], desc[UR40][R222.64], P5 ;  /* 0x41d00000def97fae */ /* 0x020fe8000a9a1028 */
[----:B------:R-:W4:Y:S04]  /*1dff0*/  LDL.64 R206, [R1+0x3c0] ;  /* 0x0003c00001ce7983 */ /* 0x000f280000100a00 */
        /* <DEDUP_REMOVED lines=29> */
[----:B------:R-:W5:Y:S04]  /*1e1d0*/  LDL.64 R224, [R1] ;  /* 0x0000000001e07983 */ /* 0x000f680000100a00 */
[----:B------:R-:W-:Y:S04]  /*1e1e0*/  LDGSTS.E [R249+0x49d00], desc[UR40][R200.64], P5 ;  /* 0x49d00000c8f97fae */ /* 0x000fe8000a9a1028 */
[----:B------:R-:W-:Y:S04]  /*1e1f0*/  LDGSTS.E [R249+0x4a500], desc[UR40][R184.64], P5 ;  /* 0x4a500000b8f97fae */ /* 0x000fe8000a9a1028 */
[----:B------:R-:W-:Y:S04]  /*1e200*/  LDGSTS.E [R249+0x4ad00], desc[UR40][R168.64], P5 ;  /* 0x4ad00000a8f97fae */ /* 0x000fe8000a9a1028 */
[----:B------:R-:W-:Y:S04]  /*1e210*/  LDGSTS.E [R249+0x4b500], desc[UR40][R152.64], P5 ;  /* 0x4b50000098f97fae */ /* 0x000fe8000a9a1028 */
        /* <DEDUP_REMOVED lines=18> */
[----:B------:R-:W-:Y:S04]  /*1e340*/  STL.64 [R1+0x52b0], R72 ;  /* 0x0052b04801007387 */ /* 0x000fe80000100a00 */
[----:B--2---:R-:W-:Y:S04]  /*1e350*/  LDGSTS.E [R6+0x40600], desc[UR40][R174.64], P5 ;  /* 0x40600000ae067fae */ /* 0x004fe8000a9a1028 */
[----:B---3--:R-:W-:Y:S04]  /*1e360*/  LDGSTS.E [R6+0x40e00], desc[UR40][R190.64], P5 ;  /* 0x40e00000be067fae */ /* 0x008fe8000a9a1028 */
[----:B----4-:R-:W-:Y:S04]  /*1e370*/  LDGSTS.E [R6+0x41600], desc[UR40][R206.64], P5 ;  /* 0x41600000ce067fae */ /* 0x010fe8000a9a1028 */
[----:B------:R-:W2:Y:S04]  /*1e380*/  LDL.64 R190, [R1+0x438] ;  /* 0x0004380001be7983 */ /* 0x000ea80000100a00 */
[----:B-----5:R-:W-:Y:S04]  /*1e390*/  LDGSTS.E [R6+0x41e00], desc[UR40][R222.64], P5 ;  /* 0x41e00000de067fae */ /* 0x020fe8000a9a1028 */
[----:B------:R-:W3:Y:S04]  /*1e3a0*/  LDL.64 R206, [R1+0x3f8] ;  /* 0x0003f80001ce7983 */ /* 0x000ee80000100a00 */
[----:B------:R-:W-:Y:S04]  /*1e3b0*/  LDGSTS.E [R6+0x42600], desc[UR40][R14.64], P5 ;  /* 0x426000000e067fae */ /* 0x000fe8000a9a1028 */
        /* <DEDUP_REMOVED lines=42> */
[----:B--2---:R-:W-:Y:S04]  /*1e660*/  LDGSTS.E [R250+0x40700], desc[UR40][R190.64], P5 ;  /* 0x40700000befa7fae */ /* 0x004fe8000a9a1028 */
[----:B---3--:R-:W-:Y:S04]  /*1e670*/  LDGSTS.E [R250+0x40f00], desc[UR40][R206.64], P5 ;  /* 0x40f00000cefa7fae */ /* 0x008fe8000a9a1028 */
[----:B----4-:R-:W-:Y:S04]  /*1e680*/  LDGSTS.E [R250+0x41700], desc[UR40][R222.64], P5 ;  /* 0x41700000defa7fae */ /* 0x010fe8000a9a1028 */
[----:B-----5:R-:W-:Y:S04]  /*1e690*/  LDGSTS.E [R250+0x41f00], desc[UR40][R14.64], P5 ;  /* 0x41f000000efa7fae */ /* 0x020fe8000a9a1028 */
[----:B------:R2:W-:Y:S04]  /*1e6a0*/  LDGSTS.E [R250+0x42700], desc[UR40][R32.64], P5 ;  /* 0x4270000020fa7fae */ /* 0x0005e8000a9a1028 */
[----:B------:R-:W-:Y:S04]  /*1e6b0*/  LDGSTS.E [R250+0x42f00], desc[UR40][R48.64], P5 ;  /* 0x42f0000030fa7fae */ /* 0x000fe8000a9a1028 */
[----:B------:R3:W-:Y:S04]  /*1e6c0*/  LDGSTS.E [R250+0x43700], desc[UR40][R64.64], P5 ;  /* 0x4370000040fa7fae */ /* 0x0007e8000a9a1028 */
[----:B------:R-:W-:Y:S01]  /*1e6d0*/  LDGSTS.E [R250+0x43f00], desc[UR40][R80.64], P5 ;  /* 0x43f0000050fa7fae */ /* 0x000fe2000a9a1028 */
[----:B--2---:R-:W-:Y:S01]  /*1e6e0*/  IMAD.WIDE R32, R252, 0x4, R246 ;  /* 0x00000004fc207825 */ /* 0x004fe200078e02f6 */
[----:B---3--:R-:W2:Y:S02]  /*1e6f0*/  LDC R65, c[0x0][0x3a0] ;  /* 0x0000e800ff417b82 */ /* 0x008ea40000000800 */
[----:B------:R-:W-:Y:S04]  /*1e700*/  LDGSTS.E [R250+0x44700], desc[UR40][R96.64], P5 ;  /* 0x4470000060fa7fae */ /* 0x000fe8000a9a1028 */
[----:B------:R-:W-:Y:S04]  /*1e710*/  LDGSTS.E [R250+0x44f00], desc[UR40][R112.64], P5 ;  /* 0x44f0000070fa7fae */ /* 0x000fe8000a9a1028 */
[----:B------:R-:W3:Y:S04]  /*1e720*/  LDL.LU.64 R96, [R1+0x11b0] ;  /* 0x0011b00001607983 */ /* 0x000ee80000300a00 */
[----:B------:R-:W-:Y:S04]  /*1e730*/  LDGSTS.E [R250+0x45700], desc[UR40][R128.64], P5 ;  /* 0x4570000080fa7fae */ /* 0x000fe8000a9a1028 */
[----:B------:R-:W-:Y:S04]  /*1e740*/  LDGSTS.E [R250+0x45f00], desc[UR40][R144.64], P5 ;  /* 0x45f0000090fa7fae */ /* 0x000fe8000a9a1028 */
[----:B------:R-:W-:Y:S04]  /*1e750*/  LDGSTS.E [R250+0x46700], desc[UR40][R160.64], P5 ;  /* 0x46700000a0fa7fae */ /* 0x000fe8000a9a1028 */
[----:B------:R-:W-:Y:S04]  /*1e760*/  LDGSTS.E [R250+0x46f00], desc[UR40][R176.64], P5 ;  /* 0x46f00000b0fa7fae */ /* 0x000fe8000a9a1028 */
[----:B------:R-:W-:Y:S04]  /*1e770*/  LDGSTS.E [R250+0x47700], desc[UR40][R192.64], P5 ;  /* 0x47700000c0fa7fae */ /* 0x000fe8000a9a1028 */
[----:B------:R-:W-:Y:S04]  /*1e780*/  LDGSTS.E [R250+0x47f00], desc[UR40][R208.64], P5 ;  /* 0x47f00000d0fa7fae */ /* 0x000fe8000a9a1028 */
[----:B------:R-:W4:Y:S04]  /*1e790*/  LDL.LU.64 R192, [R1+0x11a8] ;  /* 0x0011a80001c07983 */ /* 0x000f280000300a00 */
[----:B------:R5:W-:Y:S04]  /*1e7a0*/  LDGSTS.E [R250+0x48700], desc[UR40][R224.64], P5 ;  /* 0x48700000e0fa7fae */ /* 0x000be8000a9a1028 */
[----:B------:R-:W-:Y:S04]  /*1e7b0*/  LDGSTS.E [R250+0x48f00], desc[UR40][R228.64], P5 ;  /* 0x48f00000e4fa7fae */ /* 0x000fe8000a9a1028 */
[----:B------:R-:W-:Y:S01]  /*1e7c0*/  LDGSTS.E [R250+0x49700], desc[UR40][R212.64], P5 ;  /* 0x49700000d4fa7fae */ /* 0x000fe2000a9a1028 */
[----:B-----5:R-:W5:Y:S03]  /*1e7d0*/  LDC R225, c[0x0][0x3a0] ;  /* 0x0000e800ffe17b82 */ /* 0x020f660000000800 */
[----:B------:R-:W-:Y:S04]  /*1e7e0*/  LDGSTS.E [R250+0x49f00], desc[UR40][R196.64], P5 ;  /* 0x49f00000c4fa7fae */ /* 0x000fe8000a9a1028 */
[----:B------:R-:W-:Y:S04]  /*1e7f0*/  LDGSTS.E [R250+0x4a700], desc[UR40][R180.64], P5 ;  /* 0x4a700000b4fa7fae */ /* 0x000fe8000a9a1028 */
[----:B------:R-:W-:Y:S04]  /*1e800*/  LDGSTS.E [R250+0x4af00], desc[UR40][R164.64], P5 ;  /* 0x4af00000a4fa7fae */ /* 0x000fe8000a9a1028 */
[----:B------:R-:W-:Y:S04]  /*1e810*/  LDGSTS.E [R250+0x4b700], desc[UR40][R148.64], P5 ;  /* 0x4b70000094fa7fae */ /* 0x000fe8000a9a1028 */
[----:B------:R-:W-:Y:S04]  /*1e820*/  LDGSTS.E [R250+0x4bf00], desc[UR40][R132.64], P5 ;  /* 0x4bf0000084fa7fae */ /* 0x000fe8000a9a1028 */
[----:B------:R-:W-:Y:S04]  /*1e830*/  LDGSTS.E [R250+0x4c700], desc[UR40][R116.64], P5 ;  /* 0x4c70000074fa7fae */ /* 0x000fe8000a9a1028 */
[----:B------:R-:W2:Y:S04]  /*1e840*/  LDL.LU.64 R144, [R1+0x11a0] ;  /* 0x0011a00001907983 */ /* 0x000ea80000300a00 */
[----:B------:R-:W-:Y:S04]  /*1e850*/  LDGSTS.E [R250+0x4cf00], desc[UR40][R100.64], P5 ;  /* 0x4cf0000064fa7fae */ /* 0x000fe8000a9a1028 */
[----:B------:R-:W-:Y:S04]  /*1e860*/  LDGSTS.E [R250+0x4d700], desc[UR40][R84.64], P5 ;  /* 0x4d70000054fa7fae */ /* 0x000fe8000a9a1028 */
[----:B------:R-:W-:Y:S04]  /*1e870*/  LDGSTS.E [R250+0x4df00], desc[UR40][R68.64], P5 ;  /* 0x4df0000044fa7fae */ /* 0x000fe8000a9a1028 */
[----:B------:R-:W2:Y:S04]  /*1e880*/  LDL.LU.64 R160, [R1+0x1198] ;  /* 0x0011980001a07983 */ /* 0x000ea80000300a00 */
[----:B------:R-:W-:Y:S04]  /*1e890*/  LDGSTS.E [R250+0x4e700], desc[UR40][R52.64], P5 ;  /* 0x4e70000034fa7fae */ /* 0x000fe8000a9a1028 */
[----:B------:R-:W2:Y:S04]  /*1e8a0*/  LDL.LU.64 R208, [R1+0x1190] ;  /* 0x0011900001d07983 */ /* 0x000ea80000300a00 */
[----:B------:R-:W-:Y:S04]  /*1e8b0*/  LDGSTS.E [R250+0x4ef00], desc[UR40][R36.64], P5 ;  /* 0x4ef0000024fa7fae */ /* 0x000fe8000a9a1028 */
[----:B------:R-:W2:Y:S04]  /*1e8c0*/  LDL.LU.64 R112, [R1+0x1188] ;  /* 0x0011880001707983 */ /* 0x000ea80000300a00 */
[----:B------:R-:W-:Y:S04]  /*1e8d0*/  LDGSTS.E [R250+0x4f700], desc[UR40][R18.64], P5 ;  /* 0x4f70000012fa7fae */ /* 0x000fe8000a9a1028 */
[----:B------:R-:W-:Y:S01]  /*1e8e0*/  LDGSTS.E [R250+0x4ff00], desc[UR40][R230.64], P5 ;  /* 0x4ff00000e6fa7fae */ /* 0x000fe2000a9a1028 */
[----:B------:R-:W-:Y:S01]  /*1e8f0*/  ISETP.GE.U32.AND P5, PT, R251, 0x7fffff6c, PT ;  /* 0x7fffff6cfb00780c */ /* 0x000fe20003fa6070 */
[----:B-----5:R-:W-:-:S02]  /*1e900*/  VIADD R251, R225, 0xffffffa7 ;  /* 0xffffffa7e1fb7836 */ /* 0x020fc40000000000 */
[----:B------:R-:W5:Y:S04]  /*1e910*/  LDL.LU.64 R176, [R1+0x1180] ;  /* 0x0011800001b07983 */ /* 0x000f680000300a00 */
[----:B------:R-:W5:Y:S04]  /*1e920*/  LDL.LU.64 R224, [R1+0x1178] ;  /* 0x0011780001e07983 */ /* 0x000f680000300a00 */
[----:B------:R-:W0:Y:S01]  /*1e930*/  LDGDEPBAR ;  /* 0x00000000000079af */ /* 0x000e220000000000 */
[----:B------:R-:W-:Y:S01]  /*1e940*/  BAR.SYNC.DEFER_BLOCKING 0x0 ;  /* 0x0000000000007b1d */ /* 0x000fe20000010000 */
[----:B------:R-:W-:-:S05]  /*1e950*/  IMAD.WIDE R14, R252, 0x4, R240 ;  /* 0x00000004fc0e7825 */ /* 0x000fca00078e02f0 */
[----:B------:R-:W-:Y:S04]  /*1e960*/  STL.64 [R1+0x18a0], R32 ;  /* 0x0018a02001007387 */ /* 0x000fe80000100a00 */
[----:B------:R1:W-:Y:S04]  /*1e970*/  STL.64 [R1+0x18a8], R28 ;  /* 0x0018a81c01007387 */ /* 0x0003e80000100a00 */
[----:B------:R1:W-:Y:S04]  /*1e980*/  STL.64 [R1+0x18b0], R30 ;  /* 0x0018b01e01007387 */ /* 0x0003e80000100a00 */
[----:B------:R1:W-:Y:S04]  /*1e990*/  STL.64 [R1+0x18b8], R26 ;  /* 0x0018b81a01007387 */ /* 0x0003e80000100a00 */
[----:B------:R1:W-:Y:S04]  /*1e9a0*/  STL.64 [R1+0x1900], R24 ;  /* 0x0019001801007387 */ /* 0x0003e80000100a00 */
[----:B------:R1:W-:Y:S04]  /*1e9b0*/  STL.64 [R1+0x1908], R14 ;  /* 0x0019080e01007387 */ /* 0x0003e80000100a00 */
[----:B------:R5:W-:Y:S04]  /*1e9c0*/  STL.64 [R1+0x1920], R12 ;  /* 0x0019200c01007387 */ /* 0x000be80000100a00 */
[----:B------:R1:W-:Y:S04]  /*1e9d0*/  STL.64 [R1+0x1928], R10 ;  /* 0x0019280a01007387 */ /* 0x0003e80000100a00 */
[----:B------:R-:W-:Y:S01]  /*1e9e0*/  @!PT LDS RZ, [RZ] ;  /* 0x00000000fffff984 */ /* 0x000fe20000000800 */
[----:B------:R-:W-:Y:S01]  /*1e9f0*/  @!PT LDS RZ, [RZ] ;  /* 0x00000000fffff984 */ /* 0x000fe20000000800 */
[----:B------:R-:W-:Y:S01]  /*1ea00*/  @!PT LDS RZ, [RZ] ;  /* 0x00000000fffff984 */ /* 0x000fe20000000800 */
[----:B------:R-:W-:Y:S04]  /*1ea10*/  LDGSTS.E [R0+0x20000], desc[UR40][R32.64], !P3 ;  /* 0x2000000020007fae */ /* 0x000fe8000d9a1028 */
[----:B------:R-:W5:Y:S04]  /*1ea20*/  LDL.LU.64 R80, [R1+0x10b0] ;  /* 0x0010b00001507983 */ /* 0x000f680000300a00 */
[----:B------:R1:W-:Y:S04]  /*1ea30*/  LDGSTS.E [R0+0x20100], desc[UR40][R28.64], !P3 ;  /* 0x201000001c007fae */ /* 0x0003e8000d9a1028 */
[----:B------:R-:W5:Y:S04]  /*1ea40*/  LDL.LU.64 R128, [R1+0x10a8] ;  /* 0x0010a80001807983 */ /* 0x000f680000300a00 */
[----:B------:R2:W-:Y:S04]  /*1ea50*/  LDGSTS.E [R0+0x20200], desc[UR40][R30.64], !P3 ;  /* 0x202000001e007fae */ /* 0x0005e8000d9a1028 */
[----:B------:R2:W-:Y:S01]  /*1ea60*/  LDGSTS.E [R0+0x20300], desc[UR40][R26.64], !P3 ;  /* 0x203000001a007fae */ /* 0x0005e2000d9a1028 */
[----:B-1----:R-:W1:Y:S03]  /*1ea70*/  LDC R29, c[0x0][0x3a0] ;  /* 0x0000e800ff1d7b82 */ /* 0x002e660000000800 */
[----:B------:R1:W-:Y:S04]  /*1ea80*/  LDGSTS.E [R0+0x20400], desc[UR40][R24.64], !P3 ;  /* 0x2040000018007fae */ /* 0x0003e8000d9a1028 */
[----:B------:R1:W-:Y:S04]  /*1ea90*/  LDGSTS.E [R0+0x20500], desc[UR40][R14.64], !P3 ;  /* 0x205000000e007fae */ /* 0x0003e8000d9a1028 */
[----:B------:R5:W-:Y:S04]  /*1eaa0*/  LDGSTS.E [R0+0x20600], desc[UR40][R12.64], !P3 ;  /* 0x206000000c007fae */ /* 0x000be8000d9a1028 */
[----:B------:R1:W-:Y:S01]  /*1eab0*/  LDGSTS.E [R0+0x20700], desc[UR40][R10.64], !P3 ;  /* 0x207000000a007fae */ /* 0x0003e2000d9a1028 */
[----:B---3--:R-:W-:-:S03]  /*1eac0*/  IMAD.WIDE R42, R252, 0x4, R96 ;  /* 0x00000004fc2a7825 */ /* 0x008fc600078e0260 */
[----:B------:R-:W3:Y:S04]  /*1ead0*/  LDL.LU.64 R96, [R1+0x10a0] ;  /* 0x0010a00001607983 */ /* 0x000ee80000300a00 */
[----:B------:R-:W-:Y:S01]  /*1eae0*/  LDGSTS.E [R0+0x22000], desc[UR40][R42.64], !P2 ;  /* 0x220000002a007fae */ /* 0x000fe2000d1a1028 */
[----:B----4-:R-:W-:-:S03]  /*1eaf0*/  IMAD.WIDE R32, R252, 0x4, R192 ;  /* 0x00000004fc207825 */ /* 0x010fc600078e02c0 */
[----:B------:R-:W4:Y:S04]  /*1eb00*/  LDL.LU.64 R192, [R1+0x1098] ;  /* 0x0010980001c07983 */ /* 0x000f280000300a00 */
[----:B------:R-:W-:Y:S01]  /*1eb10*/  STL.64 [R1+0x11b0], R42 ;  /* 0x0011b02a01007387 */ /* 0x000fe20000100a00 */
[----:B--2---:R-:W-:-:S03]  /*1eb20*/  VIADD R28, R65, 0xffffffa3 ;  /* 0xffffffa3411c7836 */ /* 0x004fc60000000000 */
[----:B------:R2:W-:Y:S01]  /*1eb30*/  LDGSTS.E [R0+0x22100], desc[UR40][R32.64], !P2 ;  /* 0x2210000020007fae */ /* 0x0005e2000d1a1028 */
[----:B------:R-:W-:-:S03]  /*1eb40*/  IMAD.WIDE R30, R252, 0x4, R144 ;  /* 0x00000004fc1e7825 */ /* 0x000fc600078e0290 */
[----:B------:R-:W4:Y:S04]  /*1eb50*/  LDL.LU.64 R144, [R1+0x1090] ;  /* 0x0010900001907983 */ /* 0x000f280000300a00 */
[----:B------:R2:W-:Y:S04]  /*1eb60*/  STL.64 [R1+0x11a8], R32 ;  /* 0x0011a82001007387 */ /* 0x0005e80000100a00 */
[----:B------:R1:W-:Y:S01]  /*1eb70*/  LDGSTS.E [R0+0x22200], desc[UR40][R30.64], !P2 ;  /* 0x222000001e007fae */ /* 0x0003e2000d1a1028 */
[----:B------:R-:W-:-:S03]  /*1eb80*/  IMAD.WIDE R26, R252, 0x4, R160 ;  /* 0x00000004fc1a7825 */ /* 0x000fc600078e02a0 */
[----:B------:R-:W4:Y:S04]  /*1eb90*/  LDL.LU.64 R160, [R1+0x1088] ;  /* 0x0010880001a07983 */ /* 0x000f280000300a00 */
[----:B------:R2:W-:Y:S01]  /*1eba0*/  STL.64 [R1+0x11a0], R30 ;  /* 0x0011a01e01007387 */ /* 0x0005e20000100a00 */
[----:B-1----:R-:W-:-:S03]  /*1ebb0*/  IMAD.WIDE R24, R252, 0x4, R208 ;  /* 0x00000004fc187825 */ /* 0x002fc600078e02d0 */
[----:B------:R-:W4:Y:S01]  /*1ebc0*/  LDL.LU.64 R208, [R1+0x1080] ;  /* 0x0010800001d07983 */ /* 0x000f220000300a00 */
[----:B------:R-:W-:-:S03]  /*1ebd0*/  IMAD.WIDE R14, R252, 0x4, R112 ;  /* 0x00000004fc0e7825 */ /* 0x000fc600078e0270 */
[----:B------:R3:W-:Y:S04]  /*1ebe0*/  STL.64 [R1+0x1198], R26 ;  /* 0x0011981a01007387 */ /* 0x0007e80000100a00 */
[----:B------:R4:W-:Y:S04]  /*1ebf0*/  STL.64 [R1+0x1190], R24 ;  /* 0x0011901801007387 */ /* 0x0009e80000100a00 */
[----:B------:R1:W-:Y:S01]  /*1ec00*/  STL.64 [R1+0x1188], R14 ;  /* 0x0011880e01007387 */ /* 0x0003e20000100a00 */
[----:B-----5:R-:W-:-:S03]  /*1ec10*/  IMAD.WIDE R12, R252, 0x4, R176 ;  /* 0x00000004fc0c7825 */ /* 0x020fc600078e02b0 */
[----:B------:R3:W-:Y:S01]  /*1ec20*/  LDGSTS.E [R0+0x22300], desc[UR40][R26.64], !P2 ;  /* 0x223000001a007fae */ /* 0x0007e2000d1a1028 */
[----:B------:R-:W-:-:S03]  /*1ec30*/  IMAD.WIDE R10, R252, 0x4, R224 ;  /* 0x00000004fc0a7825 */ /* 0x000fc600078e02e0 */
[----:B------:R4:W-:Y:S04]  /*1ec40*/  LDGSTS.E [R0+0x22400], desc[UR40][R24.64], !P2 ;  /* 0x2240000018007fae */ /* 0x0009e8000d1a1028 */
[----:B------:R-:W5:Y:S04]  /*1ec50*/  LDL.LU.64 R224, [R1+0x1078] ;  /* 0x0010780001e07983 */ /* 0x000f680000300a00 */
[----:B------:R1:W-:Y:S04]  /*1ec60*/  STL.64 [R1+0x1180], R12 ;  /* 0x0011800c01007387 */ /* 0x0003e80000100a00 */
[----:B------:R1:W-:Y:S04]  /*1ec70*/  STL.64 [R1+0x1178], R10 ;  /* 0x0011780a01007387 */ /* 0x0003e80000100a00 */
[----:B------:R-:W5:Y:S04]  /*1ec80*/  LDL.LU.64 R112, [R1+0xfb0] ;  /* 0x000fb00001707983 */ /* 0x000f680000300a00 */
[----:B------:R-:W5:Y:S04]  /*1ec90*/  LDL.LU.64 R176, [R1+0xfa8] ;  /* 0x000fa80001b07983 */ /* 0x000f680000300a00 */
[----:B------:R-:W5:Y:S04]  /*1eca0*/  LDL.LU.64 R64, [R1+0xfa0] ;  /* 0x000fa00001407983 */ /* 0x000f680000300a00 */
[----:B------:R1:W-:Y:S04]  /*1ecb0*/  LDGSTS.E [R0+0x22500], desc[UR40][R14.64], !P2 ;  /* 0x225000000e007fae */ /* 0x0003e8000d1a1028 */
[----:B------:R1:W-:Y:S04]  /*1ecc0*/  LDGSTS.E [R0+0x22600], desc[UR40][R12.64], !P2 ;  /* 0x226000000c007fae */ /* 0x0003e8000d1a1028 */
[----:B------:R1:W-:Y:S01]  /*1ecd0*/  LDGSTS.E [R0+0x22700], desc[UR40][R10.64], !P2 ;  /* 0x227000000a007fae */ /* 0x0003e2000d1a1028 */
[----:B------:R-:W-:Y:S01]  /*1ece0*/  ISETP.GE.U32.AND P2, PT, R28, 0x7fffff64, PT ;  /* 0x7fffff641c00780c */ /* 0x000fe20003f46070 */
[----:B------:R-:W-:-:S02]  /*1ecf0*/  VIADD R28, R8, 0xffffff9f ;  /* 0xffffff9f081c7836 */ /* 0x000fc40000000000 */
[----:B--2---:R-:W-:-:S05]  /*1ed00*/  IMAD.WIDE R32, R252, 0x4, R80 ;  /* 0x00000004fc207825 */ /* 0x004fca00078e0250 */
[----:B------:R2:W-:Y:S01]  /*1ed10*/  LDGSTS.E [R0+0x24000], desc[UR40][R32.64], !P1 ;  /* 0x2400000020007fae */ /* 0x0005e2000c9a1028 */
[----:B------:R-:W-:-:S03]  /*1ed20*/  IMAD.WIDE R30, R252, 0x4, R128 ;  /* 0x00000004fc1e7825 */ /* 0x000fc600078e0280 */
[----:B------:R-:W5:Y:S04]  /*1ed30*/  LDL.LU.64 R128, [R1+0xf98] ;  /* 0x000f980001807983 */ /* 0x000f680000300a00 */
[----:B------:R2:W-:Y:S04]  /*1ed40*/  STL.64 [R1+0x1438], R32 ;  /* 0x0014382001007387 */ /* 0x0005e80000100a00 */
[----:B------:R1:W-:Y:S04]  /*1ed50*/  STL.64 [R1+0x1440], R30 ;  /* 0x0014401e01007387 */ /* 0x0003e80000100a00 */
[----:B------:R1:W-:Y:S01]  /*1ed60*/  LDGSTS.E [R0+0x24100], desc[UR40][R30.64], !P1 ;  /* 0x241000001e007fae */ /* 0x0003e2000c9a1028 */
[----:B---3--:R-:W-:-:S05]  /*1ed70*/  IMAD.WIDE R26, R252, 0x4, R96 ;  /* 0x00000004fc1a7825 */ /* 0x008fca00078e0260 */
[----:B------:R3:W-:Y:S01]  /*1ed80*/  LDGSTS.E [R0+0x24200], desc[UR40][R26.64], !P1 ;  /* 0x242000001a007fae */ /* 0x0007e2000c9a1028 */
[----:B----4-:R-:W-:-:S03]  /*1ed90*/  IMAD.WIDE R24, R252, 0x4, R192 ;  /* 0x00000004fc187825 */ /* 0x010fc600078e02c0 */
[----:B------:R-:W4:Y:S04]  /*1eda0*/  LDL.LU.64 R192, [R1+0xf90] ;  /* 0x000f900001c07983 */ /* 0x000f280000300a00 */
[----:B------:R3:W-:Y:S04]  /*1edb0*/  STL.64 [R1+0x1448], R26 ;  /* 0x0014481a01007387 */ /* 0x0007e80000100a00 */
[----:B------:R1:W-:Y:S04]  /*1edc0*/  STL.64 [R1+0x1098], R24 ;  /* 0x0010981801007387 */ /* 0x0003e80000100a00 */
[----:B------:R-:W4:Y:S04]  /*1edd0*/  LDL.LU.64 R96, [R1+0xf88] ;  /* 0x000f880001607983 */ /* 0x000f280000300a00 */
[----:B------:R1:W-:Y:S02]  /*1ede0*/  LDGSTS.E [R0+0x24300], desc[UR40][R24.64], !P1 ;  /* 0x2430000018007fae */ /* 0x0003e4000c9a1028 */
[----:B-1----:R-:W-:-:S05]  /*1edf0*/  IMAD.WIDE R14, R252, 0x4, R144 ;  /* 0x00000004fc0e7825 */ /* 0x002fca00078e0290 */
[----:B------:R4:W-:Y:S04]  /*1ee00*/  STL.64 [R1+0x1090], R14 ;  /* 0x0010900e01007387 */ /* 0x0009e80000100a00 */
[----:B------:R4:W-:Y:S01]  /*1ee10*/  LDGSTS.E [R0+0x24400], desc[UR40][R14.64], !P1 ;  /* 0x244000000e007fae */ /* 0x0009e2000c9a1028 */
[----:B------:R-:W-:-:S05]  /*1ee20*/  IMAD.WIDE R12, R252, 0x4, R160 ;  /* 0x00000004fc0c7825 */ /* 0x000fca00078e02a0 */
[----:B------:R1:W-:Y:S01]  /*1ee30*/  LDGSTS.E [R0+0x24500], desc[UR40][R12.64], !P1 ;  /* 0x245000000c007fae */ /* 0x0003e2000c9a1028 */
[----:B------:R-:W-:-:S03]  /*1ee40*/  IMAD.WIDE R10, R252, 0x4, R208 ;  /* 0x00000004fc0a7825 */ /* 0x000fc600078e02d0 */
[----:B------:R-:W4:Y:S04]  /*1ee50*/  LDL.LU.64 R208, [R1+0xf80] ;  /* 0x000f800001d07983 */ /* 0x000f280000300a00 */
[----:B------:R1:W-:Y:S04]  /*1ee60*/  STL.64 [R1+0x1088], R12 ;  /* 0x0010880c01007387 */ /* 0x0003e80000100a00 */
[----:B------:R-:W-:Y:S04]  /*1ee70*/  STL.64 [R1+0x1080], R10 ;  /* 0x0010800a01007387 */ /* 0x000fe80000100a00 */
[----:B------:R-:W-:Y:S01]  /*1ee80*/  LDGSTS.E [R0+0x24600], desc[UR40][R10.64], !P1 ;  /* 0x246000000a007fae */ /* 0x000fe2000c9a1028 */
[----:B-----5:R-:W-:-:S03]  /*1ee90*/  IMAD.WIDE R8, R252, 0x4, R224 ;  /* 0x00000004fc087825 */ /* 0x020fc600078e02e0 */
[----:B------:R-:W5:Y:S04]  /*1eea0*/  LDL.LU.64 R224, [R1+0xf78] ;  /* 0x000f780001e07983 */ /* 0x000f680000300a00 */
[----:B------:R5:W-:Y:S04]  /*1eeb0*/  STL.64 [R1+0x1078], R8 ;  /* 0x0010780801007387 */ /* 0x000be80000100a00 */
[----:B------:R-:W5:Y:S01]  /*1eec0*/  LDL.LU.64 R144, [R1+0xeb0] ;  /* 0x000eb00001907983 */ /* 0x000f620000300a00 */
[----:B--2---:R-:W-:-:S03]  /*1eed0*/  IMAD.WIDE R32, R252, 0x4, R112 ;  /* 0x00000004fc207825 */ /* 0x004fc600078e0270 */
[----:B------:R-:W2:Y:S01]  /*1eee0*/  LDL.LU.64 R80, [R1+0xea8] ;  /* 0x000ea80001507983 */ /* 0x000ea20000300a00 */
[----:B------:R-:W-:-:S03]  /*1eef0*/  IMAD.WIDE R30, R252, 0x4, R176 ;  /* 0x00000004fc1e7825 */ /* 0x000fc600078e02b0 */
[----:B------:R-:W2:Y:S01]  /*1ef00*/  LDL.LU.64 R160, [R1+0xea0] ;  /* 0x000ea00001a07983 */ /* 0x000ea20000300a00 */
[----:B---3--:R-:W-:-:S03]  /*1ef10*/  IMAD.WIDE R26, R252, 0x4, R64 ;  /* 0x00000004fc1a7825 */ /* 0x008fc600078e0240 */
[----:B------:R-:W3:Y:S04]  /*1ef20*/  LDL.LU.64 R112, [R1+0xe98] ;  /* 0x000e980001707983 */ /* 0x000ee80000300a00 */
[----:B------:R-:W3:Y:S04]  /*1ef30*/  LDL.LU.64 R176, [R1+0xe90] ;  /* 0x000e900001b07983 */ /* 0x000ee80000300a00 */
[----:B------:R1:W-:Y:S04]  /*1ef40*/  STL.64 [R1+0xfb0], R32 ;  /* 0x000fb02001007387 */ /* 0x0003e80000100a00 */
[----:B------:R2:W-:Y:S04]  /*1ef50*/  STL.64 [R1+0xfa8], R30 ;  /* 0x000fa81e01007387 */ /* 0x0005e80000100a00 */
[----:B------:R5:W-:Y:S04]  /*1ef60*/  LDGSTS.E [R0+0x24700], desc[UR40][R8.64], !P1 ;  /* 0x2470000008007fae */ /* 0x000be8000c9a1028 */
[----:B------:R1:W-:Y:S04]  /*1ef70*/  LDGSTS.E [R0+0x26000], desc[UR40][R32.64], !P0 ;  /* 0x2600000020007fae */ /* 0x0003e8000c1a1028 */
[----:B------:R2:W-:Y:S04]  /*1ef80*/  LDGSTS.E [R0+0x26100], desc[UR40][R30.64], !P0 ;  /* 0x261000001e007fae */ /* 0x0005e8000c1a1028 */
[----:B------:R1:W-:Y:S01]  /*1ef90*/  LDGSTS.E [R0+0x26200], desc[UR40][R26.64], !P0 ;  /* 0x262000001a007fae */ /* 0x0003e2000c1a1028 */
[----:B------:R-:W-:-:S03]  /*1efa0*/  IMAD.WIDE R24, R252, 0x4, R128 ;  /* 0x00000004fc187825 */ /* 0x000fc600078e0280 */
[----:B------:R-:W3:Y:S04]  /*1efb0*/  LDL.LU.64 R128, [R1+0xe88] ;  /* 0x000e880001807983 */ /* 0x000ee80000300a00 */
[----:B------:R1:W-:Y:S04]  /*1efc0*/  STL.64 [R1+0xfa0], R26 ;  /* 0x000fa01a01007387 */ /* 0x0003e80000100a00 */
[----:B------:R3:W-:Y:S01]  /*1efd0*/  LDGSTS.E [R0+0x26300], desc[UR40][R24.64], !P0 ;  /* 0x2630000018007fae */ /* 0x0007e2000c1a1028 */
[----:B----4-:R-:W-:-:S03]  /*1efe0*/  IMAD.WIDE R14, R252, 0x4, R192 ;  /* 0x00000004fc0e7825 */ /* 0x010fc600078e02c0 */
[----:B------:R-:W4:Y:S04]  /*1eff0*/  LDL.LU.64 R192, [R1+0xe80] ;  /* 0x000e800001c07983 */ /* 0x000f280000300a00 */
[----:B------:R3:W-:Y:S01]  /*1f000*/  STL.64 [R1+0xf98], R24 ;  /* 0x000f981801007387 */ /* 0x0007e20000100a00 */
[----:B-1----:R-:W-:-:S03]  /*1f010*/  IMAD.WIDE R12, R252, 0x4, R96 ;  /* 0x00000004fc0c7825 */ /* 0x002fc600078e0260 */
[----:B------:R1:W-:Y:S04]  /*1f020*/  STL.64 [R1+0xf90], R14 ;  /* 0x000f900e01007387 */ /* 0x0003e80000100a00 */
[----:B------:R1:W-:Y:S04]  /*1f030*/  STL.64 [R1+0xf88], R12 ;  /* 0x000f880c01007387 */ /* 0x0003e80000100a00 */
[----:B------:R1:W-:Y:S04]  /*1f040*/  LDGSTS.E [R0+0x26400], desc[UR40][R14.64], !P0 ;  /* 0x264000000e007fae */ /* 0x0003e8000c1a1028 */
[----:B------:R1:W-:Y:S01]  /*1f050*/  LDGSTS.E [R0+0x26500], desc[UR40][R12.64], !P0 ;  /* 0x265000000c007fae */ /* 0x0003e2000c1a1028 */
[----:B-----5:R-:W-:-:S03]  /*1f060*/  IMAD.WIDE R8, R252, 0x4, R224 ;  /* 0x00000004fc087825 */ /* 0x020fc600078e02e0 */
[----:B------:R-:W5:Y:S01]  /*1f070*/  LDL.LU.64 R224, [R1+0xe78] ;  /* 0x000e780001e07983 */ /* 0x000f620000300a00 */
[----:B------:R-:W-:-:S04]  /*1f080*/  IMAD.WIDE R10, R252, 0x4, R208 ;  /* 0x00000004fc0a7825 */ /* 0x000fc800078e02d0 */
[C---:B------:R-:W-:Y:S01]  /*1f090*/  IMAD.WIDE R32, R252.reuse, 0x4, R144 ;  /* 0x00000004fc207825 */ /* 0x040fe200078e0290 */
[----:B------:R4:W-:Y:S03]  /*1f0a0*/  STL.64 [R1+0xf80], R10 ;  /* 0x000f800a01007387 */ /* 0x0009e60000100a00 */
[C---:B--2---:R-:W-:Y:S01]  /*1f0b0*/  IMAD.WIDE R30, R252.reuse, 0x4, R80 ;  /* 0x00000004fc1e7825 */ /* 0x044fe200078e0250 */
[----:B------:R5:W-:Y:S03]  /*1f0c0*/  STL.64 [R1+0xf78], R8 ;  /* 0x000f780801007387 */ /* 0x000be60000100a00 */
[C---:B------:R-:W-:Y:S01]  /*1f0d0*/  IMAD.WIDE R26, R252.reuse, 0x4, R160 ;  /* 0x00000004fc1a7825 */ /* 0x040fe200078e02a0 */
[----:B------:R-:W2:Y:S04]  /*1f0e0*/  LDL.LU.64 R96, [R1+0xdb0] ;  /* 0x000db00001607983 */ /* 0x000ea80000300a00 */
[----:B------:R-:W2:Y:S01]  /*1f0f0*/  LDL.LU.64 R208, [R1+0xda8] ;  /* 0x000da80001d07983 */ /* 0x000ea20000300a00 */
[----:B---3--:R-:W-:-:S03]  /*1f100*/  IMAD.WIDE R24, R252, 0x4, R112 ;  /* 0x00000004fc187825 */ /* 0x008fc600078e0270 */
[----:B------:R-:W3:Y:S01]  /*1f110*/  LDL.LU.64 R144, [R1+0xda0] ;  /* 0x000da00001907983 */ /* 0x000ee20000300a00 */
[----:B-1----:R-:W-:-:S03]  /*1f120*/  IMAD.WIDE R14, R252, 0x4, R176 ;  /* 0x00000004fc0e7825 */ /* 0x002fc600078e02b0 */
[----:B------:R2:W-:Y:S04]  /*1f130*/  STL.64 [R1+0xeb0], R32 ;  /* 0x000eb02001007387 */ /* 0x0005e80000100a00 */
[----:B------:R-:W3:Y:S04]  /*1f140*/  LDL.LU.64 R160, [R1+0xd98] ;  /* 0x000d980001a07983 */ /* 0x000ee80000300a00 */
[----:B------:R1:W-:Y:S04]  /*1f150*/  STL.64 [R1+0x1460], R30 ;  /* 0x0014601e01007387 */ /* 0x0003e80000100a00 */
[----:B------:R3:W-:Y:S04]  /*1f160*/  STL.64 [R1+0x1468], R26 ;  /* 0x0014681a01007387 */ /* 0x0007e80000100a00 */
[----:B------:R-:W3:Y:S04]  /*1f170*/  LDL.LU.64 R176, [R1+0xd90] ;  /* 0x000d900001b07983 */ /* 0x000ee80000300a00 */
[----:B------:R4:W-:Y:S04]  /*1f180*/  LDGSTS.E [R0+0x26600], desc[UR40][R10.64], !P0 ;  /* 0x266000000a007fae */ /* 0x0009e8000c1a1028 */
[----:B------:R1:W-:Y:S01]  /*1f190*/  STL.64 [R1+0x1480], R24 ;  /* 0x0014801801007387 */ /* 0x0003e20000100a00 */
[----:B------:R-:W-:-:S03]  /*1f1a0*/  IMAD.WIDE R12, R252, 0x4, R128 ;  /* 0x00000004fc0c7825 */ /* 0x000fc600078e0280 */
[----:B------:R1:W-:Y:S04]  /*1f1b0*/  STL.64 [R1+0x1488], R14 ;  /* 0x0014880e01007387 */ /* 0x0003e80000100a00 */
[----:B------:R-:W3:Y:S04]  /*1f1c0*/  LDL.LU.64 R112, [R1+0xd88] ;  /* 0x000d880001707983 */ /* 0x000ee80000300a00 */
[----:B------:R5:W-:Y:S04]  /*1f1d0*/  LDGSTS.E [R0+0x26700], desc[UR40][R8.64], !P0 ;  /* 0x2670000008007fae */ /* 0x000be8000c1a1028 */
[----:B------:R2:W-:Y:S04]  /*1f1e0*/  LDGSTS.E [R0+0x28000], desc[UR40][R32.64], !P6 ;  /* 0x2800000020007fae */ /* 0x0005e8000f1a1028 */
[----:B------:R1:W-:Y:S04]  /*1f1f0*/  LDGSTS.E [R0+0x28100], desc[UR40][R30.64], !P6 ;  /* 0x281000001e007fae */ /* 0x0003e8000f1a1028 */
[----:B------:R3:W-:Y:S04]  /*1f200*/  LDGSTS.E [R0+0x28200], desc[UR40][R26.64], !P6 ;  /* 0x282000001a007fae */ /* 0x0007e8000f1a1028 */
[----:B------:R1:W-:Y:S04]  /*1f210*/  LDGSTS.E [R0+0x28300], desc[UR40][R24.64], !P6 ;  /* 0x2830000018007fae */ /* 0x0003e8000f1a1028 */
[----:B------:R1:W-:Y:S04]  /*1f220*/  LDGSTS.E [R0+0x28400], desc[UR40][R14.64], !P6 ;  /* 0x284000000e007fae */ /* 0x0003e8000f1a1028 */
[----:B------:R1:W-:Y:S01]  /*1f230*/  LDGSTS.E [R0+0x28500], desc[UR40][R12.64], !P6 ;  /* 0x285000000c007fae */ /* 0x0003e2000f1a1028 */
[----:B----4-:R-:W-:-:S03]  /*1f240*/  IMAD.WIDE R10, R252, 0x4, R192 ;  /* 0x00000004fc0a7825 */ /* 0x010fc600078e02c0 */
[----:B------:R-:W4:Y:S04]  /*1f250*/  LDL.LU.64 R192, [R1+0xd80] ;  /* 0x000d800001c07983 */ /* 0x000f280000300a00 */
[----:B------:R1:W-:Y:S04]  /*1f260*/  STL.64 [R1+0x1490], R12 ;  /* 0x0014900c01007387 */ /* 0x0003e80000100a00 */
[----:B------:R-:W-:Y:S04]  /*1f270*/  STL.64 [R1+0x1498], R10 ;  /* 0x0014980a01007387 */ /* 0x000fe80000100a00 */
[----:B------:R-:W-:Y:S01]  /*1f280*/  LDGSTS.E [R0+0x28600], desc[UR40][R10.64], !P6 ;  /* 0x286000000a007fae */ /* 0x000fe2000f1a1028 */
[----:B-----5:R-:W-:-:S03]  /*1f290*/  IMAD.WIDE R8, R252, 0x4, R224 ;  /* 0x00000004fc087825 */ /* 0x020fc600078e02e0 */
[----:B------:R-:W5:Y:S04]  /*1f2a0*/  LDL.LU.64 R224, [R1+0xd78] ;  /* 0x000d780001e07983 */ /* 0x000f680000300a00 */
[----:B------:R5:W-:Y:S04]  /*1f2b0*/  STL.64 [R1+0x14a0], R8 ;  /* 0x0014a00801007387 */ /* 0x000be80000100a00 */
[----:B------:R-:W4:Y:S04]  /*1f2c0*/  LDL.LU.64 R80, [R1+0xcb0] ;  /* 0x000cb00001507983 */ /* 0x000f280000300a00 */
[----:B------:R-:W4:Y:S01]  /*1f2d0*/  LDL.LU.64 R128, [R1+0xca8] ;  /* 0x000ca80001807983 */ /* 0x000f220000300a00 */
[----:B--2---:R-:W-:-:S03]  /*1f2e0*/  IMAD.WIDE R32, R252, 0x4, R96 ;  /* 0x00000004fc207825 */ /* 0x004fc600078e0260 */
[----:B------:R-:W2:Y:S01]  /*1f2f0*/  LDL.LU.64 R96, [R1+0xca0] ;  /* 0x000ca00001607983 */ /* 0x000ea20000300a00 */
[----:B-1----:R-:W-:-:S03]  /*1f300*/  IMAD.WIDE R30, R252, 0x4, R208 ;  /* 0x00000004fc1e7825 */ /* 0x002fc600078e02d0 */
[----:B------:R-:W2:Y:S01]  /*1f310*/  LDL.LU.64 R208, [R1+0xc98] ;  /* 0x000c980001d07983 */ /* 0x000ea20000300a00 */
[----:B---3--:R-:W-:-:S03]  /*1f320*/  IMAD.WIDE R26, R252, 0x4, R144 ;  /* 0x00000004fc1a7825 */ /* 0x008fc600078e0290 */
[----:B------:R1:W-:Y:S04]  /*1f330*/  STL.64 [R1+0x14a8], R32 ;  /* 0x0014a82001007387 */ /* 0x0003e80000100a00 */
[----:B------:R-:W3:Y:S01]  /*1f340*/  LDL.LU.64 R144, [R1+0xc90] ;  /* 0x000c900001907983 */ /* 0x000ee20000300a00 */
[----:B------:R-:W-:-:S03]  /*1f350*/  IMAD.WIDE R24, R252, 0x4, R160 ;  /* 0x00000004fc187825 */ /* 0x000fc600078e02a0 */
[----:B------:R1:W-:Y:S04]  /*1f360*/  STL.64 [R1+0x14b0], R30 ;  /* 0x0014b01e01007387 */ /* 0x0003e80000100a00 */
[----:B------:R-:W3:Y:S04]  /*1f370*/  LDL.LU.64 R160, [R1+0xc88] ;  /* 0x000c880001a07983 */ /* 0x000ee80000300a00 */
[----:B------:R2:W-:Y:S01]  /*1f380*/  STL.64 [R1+0x14b8], R26 ;  /* 0x0014b81a01007387 */ /* 0x0005e20000100a00 */
[----:B------:R-:W-:-:S03]  /*1f390*/  IMAD.WIDE R14, R252, 0x4, R176 ;  /* 0x00000004fc0e7825 */ /* 0x000fc600078e02b0 */
[----:B------:R-:W3:Y:S04]  /*1f3a0*/  LDL.LU.64 R176, [R1+0xc80] ;  /* 0x000c800001b07983 */ /* 0x000ee80000300a00 */
[----:B------:R1:W-:Y:S04]  /*1f3b0*/  STL.64 [R1+0x14c0], R24 ;  /* 0x0014c01801007387 */ /* 0x0003e80000100a00 */
[----:B------:R5:W-:Y:S01]  /*1f3c0*/  LDGSTS.E [R0+0x28700], desc[UR40][R8.64], !P6 ;  /* 0x2870000008007fae */ /* 0x000be2000f1a1028 */
[----:B------:R-:W-:-:S03]  /*1f3d0*/  IMAD.WIDE R12, R252, 0x4, R112 ;  /* 0x00000004fc0c7825 */ /* 0x000fc600078e0270 */
[----:B------:R3:W-:Y:S04]  /*1f3e0*/  STL.64 [R1+0x14c8], R14 ;  /* 0x0014c80e01007387 */ /* 0x0007e80000100a00 */
[----:B------:R1:W-:Y:S04]  /*1f3f0*/  STL.64 [R1+0x14d0], R12 ;  /* 0x0014d00c01007387 */ /* 0x0003e80000100a00 */
[----:B------:R1:W-:Y:S04]  /*1f400*/  LDGSTS.E [R0+0x2a000], desc[UR40][R32.64], !P5 ;  /* 0x2a00000020007fae */ /* 0x0003e8000e9a1028 */
[----:B------:R1:W-:Y:S04]  /*1f410*/  LDGSTS.E [R0+0x2a100], desc[UR40][R30.64], !P5 ;  /* 0x2a1000001e007fae */ /* 0x0003e8000e9a1028 */
[----:B------:R2:W-:Y:S04]  /*1f420*/  LDGSTS.E [R0+0x2a200], desc[UR40][R26.64], !P5 ;  /* 0x2a2000001a007fae */ /* 0x0005e8000e9a1028 */
[----:B------:R1:W-:Y:S04]  /*1f430*/  LDGSTS.E [R0+0x2a300], desc[UR40][R24.64], !P5 ;  /* 0x2a30000018007fae */ /* 0x0003e8000e9a1028 */
[----:B------:R3:W-:Y:S04]  /*1f440*/  LDGSTS.E [R0+0x2a400], desc[UR40][R14.64], !P5 ;  /* 0x2a4000000e007fae */ /* 0x0007e8000e9a1028 */
[----:B------:R1:W-:Y:S01]  /*1f450*/  LDGSTS.E [R0+0x2a500], desc[UR40][R12.64], !P5 ;  /* 0x2a5000000c007fae */ /* 0x0003e2000e9a1028 */
[----:B-----5:R-:W-:-:S03]  /*1f460*/  IMAD.WIDE R8, R252, 0x4, R224 ;  /* 0x00000004fc087825 */ /* 0x020fc600078e02e0 */
[----:B------:R-:W5:Y:S01]  /*1f470*/  LDL.LU.64 R224, [R1+0xc78] ;  /* 0x000c780001e07983 */ /* 0x000f620000300a00 */
[----:B----4-:R-:W-:-:S04]  /*1f480*/  IMAD.WIDE R10, R252, 0x4, R192 ;  /* 0x00000004fc0a7825 */ /* 0x010fc800078e02c0 */
[C---:B-1----:R-:W-:Y:S01]  /*1f490*/  IMAD.WIDE R32, R252.reuse, 0x4, R80 ;  /* 0x00000004fc207825 */ /* 0x042fe200078e0250 */
[----:B------:R1:W-:Y:S03]  /*1f4a0*/  STL.64 [R1+0x14d8], R10 ;  /* 0x0014d80a01007387 */ /* 0x0003e60000100a00 */
[C---:B------:R-:W-:Y:S01]  /*1f4b0*/  IMAD.WIDE R30, R252.reuse, 0x4, R128 ;  /* 0x00000004fc1e7825 */ /* 0x040fe200078e0280 */
[----:B------:R5:W-:Y:S04]  /*1f4c0*/  STL.64 [R1+0x14e0], R8 ;  /* 0x0014e00801007387 */ /* 0x000be80000100a00 */
[----:B------:R-:W4:Y:S01]  /*1f4d0*/  LDL.LU.64 R112, [R1+0xbb0] ;  /* 0x000bb00001707983 */ /* 0x000f220000300a00 */
[----:B--2---:R-:W-:-:S03]  /*1f4e0*/  IMAD.WIDE R26, R252, 0x4, R96 ;  /* 0x00000004fc1a7825 */ /* 0x004fc600078e0260 */
[----:B------:R-:W2:Y:S01]  /*1f4f0*/  LDL.LU.64 R192, [R1+0xba8] ;  /* 0x000ba80001c07983 */ /* 0x000ea20000300a00 */
[----:B------:R-:W-:-:S03]  /*1f500*/  IMAD.WIDE R24, R252, 0x4, R208 ;  /* 0x00000004fc187825 */ /* 0x000fc600078e02d0 */
[----:B------:R-:W2:Y:S04]  /*1f510*/  LDL.LU.64 R64, [R1+0xba0] ;  /* 0x000ba00001407983 */ /* 0x000ea80000300a00 */
[----:B------:R-:W2:Y:S01]  /*1f520*/  LDL.LU.64 R128, [R1+0xb98] ;  /* 0x000b980001807983 */ /* 0x000ea20000300a00 */
[----:B---3--:R-:W-:-:S03]  /*1f530*/  IMAD.WIDE R14, R252, 0x4, R144 ;  /* 0x00000004fc0e7825 */ /* 0x008fc600078e0290 */
[----:B------:R4:W-:Y:S04]  /*1f540*/  STL.64 [R1+0x14e8], R32 ;  /* 0x0014e82001007387 */ /* 0x0009e80000100a00 */
[----:B------:R2:W-:Y:S01]  /*1f550*/  STL.64 [R1+0x14f0], R30 ;  /* 0x0014f01e01007387 */ /* 0x0005e20000100a00 */
[----:B------:R-:W-:-:S03]  /*1f560*/  IMAD.WIDE R12, R252, 0x4, R160 ;  /* 0x00000004fc0c7825 */ /* 0x000fc600078e02a0 */
[----:B------:R-:W3:Y:S04]  /*1f570*/  LDL.LU.64 R208, [R1+0xb90] ;  /* 0x000b900001d07983 */ /* 0x000ee80000300a00 */
[----:B------:R1:W-:Y:S04]  /*1f580*/  LDGSTS.E [R0+0x2a600], desc[UR40][R10.64], !P5 ;  /* 0x2a6000000a007fae */ /* 0x0003e8000e9a1028 */
[----:B------:R2:W-:Y:S04]  /*1f590*/  STL.64 [R1+0x14f8], R26 ;  /* 0x0014f81a01007387 */ /* 0x0005e80000100a00 */
[----:B------:R2:W-:Y:S01]  /*1f5a0*/  STL.64 [R1+0x1500], R24 ;  /* 0x0015001801007387 */ /* 0x0005e20000100a00 */
[----:B-1----:R-:W-:-:S03]  /*1f5b0*/  IMAD.WIDE R10, R252, 0x4, R176 ;  /* 0x00000004fc0a7825 */ /* 0x002fc600078e02b0 */
[----:B------:R-:W3:Y:S04]  /*1f5c0*/  LDL.LU.64 R96, [R1+0xb88] ;  /* 0x000b880001607983 */ /* 0x000ee80000300a00 */
[----:B------:R3:W-:Y:S04]  /*1f5d0*/  STL.64 [R1+0x1508], R14 ;  /* 0x0015080e01007387 */ /* 0x0007e80000100a00 */
[----:B------:R-:W3:Y:S04]  /*1f5e0*/  LDL.LU.64 R176, [R1+0xb80] ;  /* 0x000b800001b07983 */ /* 0x000ee80000300a00 */
[----:B------:R5:W-:Y:S04]  /*1f5f0*/  LDGSTS.E [R0+0x2a700], desc[UR40][R8.64], !P5 ;  /* 0x2a70000008007fae */ /* 0x000be8000e9a1028 */
[----:B------:R1:W-:Y:S04]  /*1f600*/  STL.64 [R1+0x1520], R12 ;  /* 0x0015200c01007387 */ /* 0x0003e80000100a00 */
[----:B------:R1:W-:Y:S01]  /*1f610*/  STL.64 [R1+0x1528], R10 ;  /* 0x0015280a01007387 */ /* 0x0003e20000100a00 */
[----:B-----5:R-:W-:-:S03]  /*1f620*/  IMAD.WIDE R8, R252, 0x4, R224 ;  /* 0x00000004fc087825 */ /* 0x020fc600078e02e0 */
[----:B------:R-:W5:Y:S01]  /*1f630*/  LDL.LU.64 R224, [R1+0xb78] ;  /* 0x000b780001e07983 */ /* 0x000f620000300a00 */
[----:B------:R-:W-:Y:S02]  /*1f640*/  ISETP.GE.U32.AND P3, PT, R251, 0x7fffff68, PT ;  /* 0x7fffff68fb00780c */ /* 0x000fe40003f66070 */
[----:B------:R-:W-:Y:S01]  /*1f650*/  ISETP.GE.U32.AND P1, PT, R28, 0x7fffff60, PT ;  /* 0x7fffff601c00780c */ /* 0x000fe20003f26070 */
[----:B------:R5:W-:Y:S01]  /*1f660*/  STL.64 [R1+0x1530], R8 ;  /* 0x0015300801007387 */ /* 0x000be20000100a00 */
[----:B------:R-:W1:Y:S03]  /*1f670*/  LDC R251, c[0x0][0x3a0] ;  /* 0x0000e800fffb7b82 */ /* 0x000e660000000800 */
[----:B------:R-:W5:Y:S04]  /*1f680*/  LDL.LU.64 R144, [R1+0xab0] ;  /* 0x000ab00001907983 */ /* 0x000f680000300a00 */
[----:B------:R-:W5:Y:S04]  /*1f690*/  LDL.LU.64 R80, [R1+0xaa8] ;  /* 0x000aa80001507983 */ /* 0x000f680000300a00 */
[----:B------:R4:W-:Y:S04]  /*1f6a0*/  LDGSTS.E [R0+0x2c000], desc[UR40][R32.64], !P3 ;  /* 0x2c00000020007fae */ /* 0x0009e8000d9a1028 */
[----:B------:R2:W-:Y:S04]  /*1f6b0*/  LDGSTS.E [R0+0x2c100], desc[UR40][R30.64], !P3 ;  /* 0x2c1000001e007fae */ /* 0x0005e8000d9a1028 */
[----:B------:R-:W5:Y:S01]  /*1f6c0*/  LDL.LU.64 R160, [R1+0xaa0] ;  /* 0x000aa00001a07983 */ /* 0x000f620000300a00 */
[----:B----4-:R-:W-:-:S03]  /*1f6d0*/  IMAD.WIDE R32, R252, 0x4, R112 ;  /* 0x00000004fc207825 */ /* 0x010fc600078e0270 */
[----:B------:R4:W-:Y:S01]  /*1f6e0*/  LDGSTS.E [R0+0x2c200], desc[UR40][R26.64], !P3 ;  /* 0x2c2000001a007fae */ /* 0x0009e2000d9a1028 */
[----:B--2---:R-:W-:-:S03]  /*1f6f0*/  IMAD.WIDE R30, R252, 0x4, R192 ;  /* 0x00000004fc1e7825 */ /* 0x004fc600078e02c0 */
[----:B------:R-:W2:Y:S04]  /*1f700*/  LDL.LU.64 R112, [R1+0xa98] ;  /* 0x000a980001707983 */ /* 0x000ea80000300a00 */
[----:B------:R-:W2:Y:S01]  /*1f710*/  LDL.LU.64 R192, [R1+0xa90] ;  /* 0x000a900001c07983 */ /* 0x000ea20000300a00 */
[----:B----4-:R-:W-:-:S03]  /*1f720*/  IMAD.WIDE R26, R252, 0x4, R64 ;  /* 0x00000004fc1a7825 */ /* 0x010fc600078e0240 */
[----:B------:R4:W-:Y:S04]  /*1f730*/  LDGSTS.E [R0+0x2c300], desc[UR40][R24.64], !P3 ;  /* 0x2c30000018007fae */ /* 0x0009e8000d9a1028 */
[----:B------:R1:W-:Y:S04]  /*1f740*/  STL.64 [R1+0x1538], R32 ;  /* 0x0015382001007387 */ /* 0x0003e80000100a00 */
[----:B------:R3:W-:Y:S01]  /*1f750*/  LDGSTS.E [R0+0x2c400], desc[UR40][R14.64], !P3 ;  /* 0x2c4000000e007fae */ /* 0x0007e2000d9a1028 */
[----:B----4-:R-:W-:-:S03]  /*1f760*/  IMAD.WIDE R24, R252, 0x4, R128 ;  /* 0x00000004fc187825 */ /* 0x010fc600078e0280 */
[----:B------:R4:W-:Y:S04]  /*1f770*/  STL.64 [R1+0x1540], R30 ;  /* 0x0015401e01007387 */ /* 0x0009e80000100a00 */
[----:B------:R1:W-:Y:S01]  /*1f780*/  LDGSTS.E [R0+0x2c500], desc[UR40][R12.64], !P3 ;  /* 0x2c5000000c007fae */ /* 0x0003e2000d9a1028 */
[----:B---3--:R-:W-:-:S03]  /*1f790*/  IMAD.WIDE R14, R252, 0x4, R208 ;  /* 0x00000004fc0e7825 */ /* 0x008fc600078e02d0 */
[----:B------:R-:W3:Y:S04]  /*1f7a0*/  LDL.LU.64 R128, [R1+0xa88] ;  /* 0x000a880001807983 */ /* 0x000ee80000300a00 */
[----:B------:R4:W-:Y:S01]  /*1f7b0*/  STL.64 [R1+0x1548], R26 ;  /* 0x0015481a01007387 */ /* 0x0009e20000100a00 */
[----:B-1----:R-:W-:-:S03]  /*1f7c0*/  IMAD.WIDE R12, R252, 0x4, R96 ;  /* 0x00000004fc0c7825 */ /* 0x002fc600078e0260 */
[----:B------:R-:W3:Y:S04]  /*1f7d0*/  LDL.LU.64 R208, [R1+0xa80] ;  /* 0x000a800001d07983 */ /* 0x000ee80000300a00 */
[----:B------:R1:W-:Y:S04]  /*1f7e0*/  LDGSTS.E [R0+0x2c600], desc[UR40][R10.64], !P3 ;  /* 0x2c6000000a007fae */ /* 0x0003e8000d9a1028 */
[----:B------:R2:W-:Y:S04]  /*1f7f0*/  STL.64 [R1+0x1550], R24 ;  /* 0x0015501801007387 */ /* 0x0005e80000100a00 */
[----:B------:R5:W-:Y:S04]  /*1f800*/  LDGSTS.E [R0+0x2c700], desc[UR40][R8.64], !P3 ;  /* 0x2c70000008007fae */ /* 0x000be8000d9a1028 */
[----:B------:R2:W-:Y:S04]  /*1f810*/  STL.64 [R1+0x1558], R14 ;  /* 0x0015580e01007387 */ /* 0x0005e80000100a00 */
[----:B------:R3:W-:Y:S01]  /*1f820*/  STL.64 [R1+0x1560], R12 ;  /* 0x0015600c01007387 */ /* 0x0007e20000100a00 */
[----:B-1----:R-:W-:-:S03]  /*1f830*/  IMAD.WIDE R10, R252, 0x4, R176 ;  /* 0x00000004fc0a7825 */ /* 0x002fc600078e02b0 */
[----:B------:R1:W-:Y:S04]  /*1f840*/  LDGSTS.E [R0+0x2e000], desc[UR40][R32.64], !P2 ;  /* 0x2e00000020007fae */ /* 0x0003e8000d1a1028 */
[----:B------:R4:W-:Y:S04]  /*1f850*/  LDGSTS.E [R0+0x2e100], desc[UR40][R30.64], !P2 ;  /* 0x2e1000001e007fae */ /* 0x0009e8000d1a1028 */
[----:B------:R1:W-:Y:S04]  /*1f860*/  LDGSTS.E [R0+0x2e200], desc[UR40][R26.64], !P2 ;  /* 0x2e2000001a007fae */ /* 0x0003e8000d1a1028 */
[----:B------:R2:W-:Y:S04]  /*1f870*/  LDGSTS.E [R0+0x2e300], desc[UR40][R24.64], !P2 ;  /* 0x2e30000018007fae */ /* 0x0005e8000d1a1028 */
[----:B------:R1:W-:Y:S04]  /*1f880*/  LDGSTS.E [R0+0x2e400], desc[UR40][R14.64], !P2 ;  /* 0x2e4000000e007fae */ /* 0x0003e8000d1a1028 */
[----:B------:R3:W-:Y:S04]  /*1f890*/  LDGSTS.E [R0+0x2e500], desc[UR40][R12.64], !P2 ;  /* 0x2e5000000c007fae */ /* 0x0007e8000d1a1028 */
[----:B------:R1:W-:Y:S01]  /*1f8a0*/  LDGSTS.E [R0+0x2e600], desc[UR40][R10.64], !P2 ;  /* 0x2e6000000a007fae */ /* 0x0003e2000d1a1028 */
[----:B-----5:R-:W-:-:S03]  /*1f8b0*/  IMAD.WIDE R8, R252, 0x4, R224 ;  /* 0x00000004fc087825 */ /* 0x020fc600078e02e0 */
[----:B------:R-:W5:Y:S04]  /*1f8c0*/  LDL.LU.64 R224, [R1+0xa78] ;  /* 0x000a780001e07983 */ /* 0x000f680000300a00 */
[----:B------:R2:W-:Y:S01]  /*1f8d0*/  STL.64 [R1+0x1568], R10 ;  /* 0x0015680a01007387 */ /* 0x0005e20000100a00 */
[----:B-1----:R-:W-:-:S03]  /*1f8e0*/  IMAD.WIDE R32, R252, 0x4, R144 ;  /* 0x00000004fc207825 */ /* 0x002fc600078e0290 */
[----:B------:R5:W-:Y:S01]  /*1f8f0*/  STL.64 [R1+0x1570], R8 ;  /* 0x0015700801007387 */ /* 0x000be20000100a00 */
[----:B----4-:R-:W-:-:S03]  /*1f900*/  IMAD.WIDE R30, R252, 0x4, R80 ;  /* 0x00000004fc1e7825 */ /* 0x010fc600078e0250 */
[----:B------:R-:W4:Y:S04]  /*1f910*/  LDL.LU.64 R96, [R1+0x9b0] ;  /* 0x0009b00001607983 */ /* 0x000f280000300a00 */
[----:B------:R-:W4:Y:S04]  /*1f920*/  LDL.LU.64 R176, [R1+0x9a8] ;  /* 0x0009a80001b07983 */ /* 0x000f280000300a00 */
[----:B------:R-:W4:Y:S01]  /*1f930*/  LDL.LU.64 R144, [R1+0x9a0] ;  /* 0x0009a00001907983 */ /* 0x000f220000300a00 */
[----:B------:R-:W-:-:S03]  /*1f940*/  IMAD.WIDE R26, R252, 0x4, R160 ;  /* 0x00000004fc1a7825 */ /* 0x000fc600078e02a0 */
[----:B------:R4:W-:Y:S04]  /*1f950*/  STL.64 [R1+0x1578], R32 ;  /* 0x0015782001007387 */ /* 0x0009e80000100a00 */
[----:B------:R-:W4:Y:S01]  /*1f960*/  LDL.LU.64 R160, [R1+0x998] ;  /* 0x0009980001a07983 */ /* 0x000f220000300a00 */
[----:B--2---:R-:W-:-:S03]  /*1f970*/  IMAD.WIDE R24, R252, 0x4, R112 ;  /* 0x00000004fc187825 */ /* 0x004fc600078e0270 */
[----:B------:R1:W-:Y:S01]  /*1f980*/  STL.64 [R1+0x1580], R30 ;  /* 0x0015801e01007387 */ /* 0x0003e20000100a00 */
[----:B------:R-:W-:-:S03]  /*1f990*/  IMAD.WIDE R14, R252, 0x4, R192 ;  /* 0x00000004fc0e7825 */ /* 0x000fc600078e02c0 */
[----:B------:R2:W-:Y:S04]  /*1f9a0*/  STL.64 [R1+0x1588], R26 ;  /* 0x0015881a01007387 */ /* 0x0005e80000100a00 */
[----:B------:R-:W4:Y:S04]  /*1f9b0*/  LDL.LU.64 R192, [R1+0x990] ;  /* 0x0009900001c07983 */ /* 0x000f280000300a00 */
[----:B------:R1:W-:Y:S04]  /*1f9c0*/  STL.64 [R1+0x1590], R24 ;  /* 0x0015901801007387 */ /* 0x0003e80000100a00 */
[----:B------:R1:W-:Y:S04]  /*1f9d0*/  STL.64 [R1+0x1598], R14 ;  /* 0x0015980e01007387 */ /* 0x0003e80000100a00 */
[----:B------:R-:W4:Y:S04]  /*1f9e0*/  LDL.LU.64 R112, [R1+0x988] ;  /* 0x0009880001707983 */ /* 0x000f280000300a00 */
[----:B------:R5:W-:Y:S04]  /*1f9f0*/  LDGSTS.E [R0+0x2e700], desc[UR40][R8.64], !P2 ;  /* 0x2e70000008007fae */ /* 0x000be8000d1a1028 */
[----:B------:R4:W-:Y:S01]  /*1fa00*/  LDGSTS.E [R0+0x30000], desc[UR40][R32.64], !P1 ;  /* 0x3000000020007fae */ /* 0x0009e2000c9a1028 */
[----:B---3--:R-:W-:-:S03]  /*1fa10*/  IMAD.WIDE R12, R252, 0x4, R128 ;  /* 0x00000004fc0c7825 */ /* 0x008fc600078e0280 */
[----:B------:R1:W-:Y:S04]  /*1fa20*/  LDGSTS.E [R0+0x30100], desc[UR40][R30.64], !P1 ;  /* 0x301000001e007fae */ /* 0x0003e8000c9a1028 */
[----:B------:R2:W-:Y:S01]  /*1fa30*/  LDGSTS.E [R0+0x30200], desc[UR40][R26.64], !P1 ;  /* 0x302000001a007fae */ /* 0x0005e2000c9a1028 */
[----:B------:R-:W-:-:S03]  /*1fa40*/  IMAD.WIDE R10, R252, 0x4, R208 ;  /* 0x00000004fc0a7825 */ /* 0x000fc600078e02d0 */
[----:B------:R-:W3:Y:S04]  /*1fa50*/  LDL.LU.64 R208, [R1+0x980] ;  /* 0x0009800001d07983 */ /* 0x000ee80000300a00 */
[----:B------:R1:W-:Y:S04]  /*1fa60*/  STL.64 [R1+0x15a0], R12 ;  /* 0x0015a00c01007387 */ /* 0x0003e80000100a00 */
[----:B------:R-:W-:Y:S04]  /*1fa70*/  STL.64 [R1+0x15a8], R10 ;  /* 0x0015a80a01007387 */ /* 0x000fe80000100a00 */
[----:B------:R1:W-:Y:S04]  /*1fa80*/  LDGSTS.E [R0+0x30300], desc[UR40][R24.64], !P1 ;  /* 0x3030000018007fae */ /* 0x0003e8000c9a1028 */
[----:B------:R1:W-:Y:S04]  /*1fa90*/  LDGSTS.E [R0+0x30400], desc[UR40][R14.64], !P1 ;  /* 0x304000000e007fae */ /* 0x0003e8000c9a1028 */
[----:B------:R1:W-:Y:S04]  /*1faa0*/  LDGSTS.E [R0+0x30500], desc[UR40][R12.64], !P1 ;  /* 0x305000000c007fae */ /* 0x0003e8000c9a1028 */
[----:B------:R-:W-:Y:S01]  /*1fab0*/  LDGSTS.E [R0+0x30600], desc[UR40][R10.64], !P1 ;  /* 0x306000000a007fae */ /* 0x000fe2000c9a1028 */
[----:B-----5:R-:W-:-:S03]  /*1fac0*/  IMAD.WIDE R8, R252, 0x4, R224 ;  /* 0x00000004fc087825 */ /* 0x020fc600078e02e0 */
[----:B------:R-:W5:Y:S04]  /*1fad0*/  LDL.LU.64 R224, [R1+0x978] ;  /* 0x0009780001e07983 */ /* 0x000f680000300a00 */
[----:B------:R5:W-:Y:S04]  /*1fae0*/  STL.64 [R1+0x15b0], R8 ;  /* 0x0015b00801007387 */ /* 0x000be80000100a00 */
[----:B------:R-:W3:Y:S01]  /*1faf0*/  LDL.LU.64 R80, [R1+0x8f0] ;  /* 0x0008f00001507983 */ /* 0x000ee20000300a00 */
[----:B----4-:R-:W-:-:S03]  /*1fb00*/  IMAD.WIDE R32, R252, 0x4, R96 ;  /* 0x00000004fc207825 */ /* 0x010fc600078e0260 */
[----:B------:R-:W4:Y:S01]  /*1fb10*/  LDL.LU.64 R128, [R1+0x8e8] ;  /* 0x0008e80001807983 */ /* 0x000f220000300a00 */
[----:B-1----:R-:W-:-:S03]  /*1fb20*/  IMAD.WIDE R30, R252, 0x4, R176 ;  /* 0x00000004fc1e7825 */ /* 0x002fc600078e02b0 */
[----:B------:R-:W4:Y:S01]  /*1fb30*/  LDL.LU.64 R96, [R1+0x8e0] ;  /* 0x0008e00001607983 */ /* 0x000f220000300a00 */
[----:B--2---:R-:W-:-:S03]  /*1fb40*/  IMAD.WIDE R26, R252, 0x4, R144 ;  /* 0x00000004fc1a7825 */ /* 0x004fc600078e0290 */
[----:B------:R-:W2:Y:S04]  /*1fb50*/  LDL.LU.64 R176, [R1+0x8d8] ;  /* 0x0008d80001b07983 */ /* 0x000ea80000300a00 */
[----:B------:R1:W-:Y:S01]  /*1fb60*/  STL.64 [R1+0x15b8], R32 ;  /* 0x0015b82001007387 */ /* 0x0003e20000100a00 */
[----:B------:R-:W-:-:S03]  /*1fb70*/  IMAD.WIDE R24, R252, 0x4, R160 ;  /* 0x00000004fc187825 */ /* 0x000fc600078e02a0 */
[----:B------:R-:W2:Y:S04]  /*1fb80*/  LDL.LU.64 R144, [R1+0x8d0] ;  /* 0x0008d00001907983 */ /* 0x000ea80000300a00 */
[----:B------:R4:W-:Y:S04]  /*1fb90*/  STL.64 [R1+0x15c0], R30 ;  /* 0x0015c01e01007387 */ /* 0x0009e80000100a00 */
[----:B------:R-:W2:Y:S01]  /*1fba0*/  LDL.LU.64 R160, [R1+0x8c8] ;  /* 0x0008c80001a07983 */ /* 0x000ea20000300a00 */
[----:B------:R-:W-:-:S03]  /*1fbb0*/  IMAD.WIDE R14, R252, 0x4, R192 ;  /* 0x00000004fc0e7825 */ /* 0x000fc600078e02c0 */
[----:B------:R1:W-:Y:S04]  /*1fbc0*/  STL.64 [R1+0x15c8], R26 ;  /* 0x0015c81a01007387 */ /* 0x0003e80000100a00 */
[----:B------:R-:W2:Y:S01]  /*1fbd0*/  LDL.LU.64 R192, [R1+0x8c0] ;  /* 0x0008c00001c07983 */ /* 0x000ea20000300a00 */
[----:B------:R-:W-:-:S03]  /*1fbe0*/  IMAD.WIDE R12, R252, 0x4, R112 ;  /* 0x00000004fc0c7825 */ /* 0x000fc600078e0270 */
[----:B------:R2:W-:Y:S04]  /*1fbf0*/  STL.64 [R1+0x15d0], R24 ;  /* 0x0015d01801007387 */ /* 0x0005e80000100a00 */
[----:B------:R5:W-:Y:S04]  /*1fc00*/  LDGSTS.E [R0+0x30700], desc[UR40][R8.64], !P1 ;  /* 0x3070000008007fae */ /* 0x000be8000c9a1028 */
[----:B------:R1:W-:Y:S04]  /*1fc10*/  STL.64 [R1+0x15e0], R14 ;  /* 0x0015e00e01007387 */ /* 0x0003e80000100a00 */
[----:B------:R1:W-:Y:S01]  /*1fc20*/  STL.64 [R1+0x15f8], R12 ;  /* 0x0015f80c01007387 */ /* 0x0003e20000100a00 */
[----:B-----5:R-:W-:-:S03]  /*1fc30*/  IMAD.WIDE R8, R252, 0x4, R224 ;  /* 0x00000004fc087825 */ /* 0x020fc600078e02e0 */
[----:B------:R-:W5:Y:S01]  /*1fc40*/  LDL.LU.64 R224, [R1+0x8b8] ;  /* 0x0008b80001e07983 */ /* 0x000f620000300a00 */
[----:B------:R-:W-:Y:S02]  /*1fc50*/  VIADD R28, R234, 0xffffff9b ;  /* 0xffffff9bea1c7836 */ /* 0x000fe40000000000 */
[----:B---3--:R-:W-:Y:S01]  /*1fc60*/  IMAD.WIDE R10, R252, 0x4, R208 ;  /* 0x00000004fc0a7825 */ /* 0x008fe200078e02d0 */
[----:B------:R-:W3:Y:S02]  /*1fc70*/  LDC R234, c[0x0][0x3a0] ;  /* 0x0000e800ffea7b82 */ /* 0x000ee40000000800 */
[----:B------:R-:W-:Y:S02]  /*1fc80*/  ISETP.GE.U32.AND P0, PT, R28, 0x7fffff5c, PT ;  /* 0x7fffff5c1c00780c */ /* 0x000fe40003f06070 */
[----:B------:R1:W-:Y:S04]  /*1fc90*/  STL.64 [R1+0x1610], R10 ;  /* 0x0016100a01007387 */ /* 0x0003e80000100a00 */
[----:B------:R5:W-:Y:S04]  /*1fca0*/  STL.64 [R1+0x1628], R8 ;  /* 0x0016280801007387 */ /* 0x000be80000100a00 */
[----:B------:R-:W3:Y:S04]  /*1fcb0*/  LDL.LU.64 R112, [R1+0x830] ;  /* 0x0008300001707983 */ /* 0x000ee80000300a00 */
[----:B------:R1:W-:Y:S04]  /*1fcc0*/  LDGSTS.E [R0+0x32000], desc[UR40][R32.64], !P0 ;  /* 0x3200000020007fae */ /* 0x0003e8000c1a1028 */
[----:B------:R4:W-:Y:S04]  /*1fcd0*/  LDGSTS.E [R0+0x32100], desc[UR40][R30.64], !P0 ;  /* 0x321000001e007fae */ /* 0x0009e8000c1a1028 */
[----:B------:R2:W-:Y:S01]  /*1fce0*/  LDGSTS.E [R0+0x32200], desc[UR40][R26.64], !P0 ;  /* 0x322000001a007fae */ /* 0x0005e2000c1a1028 */
[----:B-1----:R-:W-:-:S03]  /*1fcf0*/  IMAD.WIDE R32, R252, 0x4, R80 ;  /* 0x00000004fc207825 */ /* 0x002fc600078e0250 */
[----:B------:R-:W3:Y:S01]  /*1fd00*/  LDL.LU.64 R208, [R1+0x828] ;  /* 0x0008280001d07983 */ /* 0x000ee20000300a00 */
[----:B----4-:R-:W-:-:S03]  /*1fd10*/  IMAD.WIDE R30, R252, 0x4, R128 ;  /* 0x00000004fc1e7825 */ /* 0x010fc600078e0280 */
[----:B------:R1:W-:Y:S01]  /*1fd20*/  LDGSTS.E [R0+0x32300], desc[UR40][R24.64], !P0 ;  /* 0x3230000018007fae */ /* 0x0003e2000c1a1028 */
[----:B--2---:R-:W-:-:S03]  /*1fd30*/  IMAD.WIDE R26, R252, 0x4, R96 ;  /* 0x00000004fc1a7825 */ /* 0x004fc600078e0260 */
[----:B------:R-:W2:Y:S04]  /*1fd40*/  LDL.LU.64 R64, [R1+0x820] ;  /* 0x0008200001407983 */ /* 0x000ea80000300a00 */
[----:B------:R-:W4:Y:S01]  /*1fd50*/  LDL.LU.64 R128, [R1+0x818] ;  /* 0x0008180001807983 */ /* 0x000f220000300a00 */
[----:B-1----:R-:W-:-:S03]  /*1fd60*/  IMAD.WIDE R24, R252, 0x4, R176 ;  /* 0x00000004fc187825 */ /* 0x002fc600078e02b0 */
[----:B------:R1:W-:Y:S04]  /*1fd70*/  LDGSTS.E [R0+0x32400], desc[UR40][R14.64], !P0 ;  /* 0x324000000e007fae */ /* 0x0003e8000c1a1028 */
[----:B------:R3:W-:Y:S04]  /*1fd80*/  STL.64 [R1+0x1638], R32 ;  /* 0x0016382001007387 */ /* 0x0007e80000100a00 */
[----:B------:R3:W-:Y:S01]  /*1fd90*/  STL.64 [R1+0x1648], R30 ;  /* 0x0016481e01007387 */ /* 0x0007e20000100a00 */
[----:B-1----:R-:W-:-:S03]  /*1fda0*/  IMAD.WIDE R14, R252, 0x4, R144 ;  /* 0x00000004fc0e7825 */ /* 0x002fc600078e0290 */
[----:B------:R1:W-:Y:S04]  /*1fdb0*/  LDGSTS.E [R0+0x32500], desc[UR40][R12.64], !P0 ;  /* 0x325000000c007fae */ /* 0x0003e8000c1a1028 */
[----:B------:R-:W4:Y:S04]  /*1fdc0*/  LDL.LU.64 R176, [R1+0x810] ;  /* 0x0008100001b07983 */ /* 0x000f280000300a00 */
[----:B------:R1:W-:Y:S04]  /*1fdd0*/  LDGSTS.E [R0+0x32600], desc[UR40][R10.64], !P0 ;  /* 0x326000000a007fae */ /* 0x0003e8000c1a1028 */
[----:B------:R2:W-:Y:S01]  /*1fde0*/  STL.64 [R1+0x1658], R26 ;  /* 0x0016581a01007387 */ /* 0x0005e20000100a00 */
[----:B-1----:R-:W-:-:S03]  /*1fdf0*/  IMAD.WIDE R12, R252, 0x4, R160 ;  /* 0x00000004fc0c7825 */ /* 0x002fc600078e02a0 */
[----:B------:R4:W-:Y:S01]  /*1fe00*/  STL.64 [R1+0x1668], R24 ;  /* 0x0016681801007387 */ /* 0x0009e20000100a00 */
[----:B------:R-:W-:-:S03]  /*1fe10*/  IMAD.WIDE R10, R252, 0x4, R192 ;  /* 0x00000004fc0a7825 */ /* 0x000fc600078e02c0 */
[----:B------:R-:W4:Y:S04]  /*1fe20*/  LDL.LU.64 R96, [R1+0x808] ;  /* 0x0008080001607983 */ /* 0x000f280000300a00 */
[----:B------:R1:W-:Y:S04]  /*1fe30*/  STL.64 [R1+0x1688], R14 ;  /* 0x0016880e01007387 */ /* 0x0003e80000100a00 */
[----:B------:R-:W4:Y:S04]  /*1fe40*/  LDL.LU.64 R192, [R1+0x800] ;  /* 0x0008000001c07983 */ /* 0x000f280000300a00 */
[----:B------:R5:W-:Y:S04]  /*1fe50*/  LDGSTS.E [R0+0x32700], desc[UR40][R8.64], !P0 ;  /* 0x3270000008007fae */ /* 0x000be8000c1a1028 */
[----:B------:R1:W-:Y:S04]  /*1fe60*/  STL.64 [R1+0x1698], R12 ;  /* 0x0016980c01007387 */ /* 0x0003e80000100a00 */
[----:B------:R-:W-:Y:S01]  /*1fe70*/  STL.64 [R1+0x16a8], R10 ;  /* 0x0016a80a01007387 */ /* 0x000fe20000100a00 */
[----:B-----5:R-:W-:-:S03]  /*1fe80*/  IMAD.WIDE R8, R252, 0x4, R224 ;  /* 0x00000004fc087825 */ /* 0x020fc600078e02e0 */
[----:B------:R-:W5:Y:S01]  /*1fe90*/  LDL.LU.64 R224, [R1+0x7f8] ;  /* 0x0007f80001e07983 */ /* 0x000f620000300a00 */
[----:B------:R-:W-:-:S03]  /*1fea0*/  VIADD R28, R29, 0xffffff97 ;  /* 0xffffff971d1c7836 */ /* 0x000fc60000000000 */
[----:B------:R5:W-:Y:S01]  /*1feb0*/  STL.64 [R1+0x16b8], R8 ;  /* 0x0016b80801007387 */ /* 0x000be20000100a00 */
[----:B------:R-:W1:Y:S01]  /*1fec0*/  LDC R29, c[0x0][0x3a0] ;  /* 0x0000e800ff1d7b82 */ /* 0x000e620000000800 */
[----:B------:R-:W-:Y:S02]  /*1fed0*/  ISETP.GE.U32.AND P6, PT, R28, 0x7fffff58, PT ;  /* 0x7fffff581c00780c */ /* 0x000fe40003fc6070 */
[----:B------:R-:W5:Y:S04]  /*1fee0*/  LDL.LU.64 R144, [R1+0x770] ;  /* 0x0007700001907983 */ /* 0x000f680000300a00 */
[----:B------:R-:W5:Y:S04]  /*1fef0*/  LDL.LU.64 R80, [R1+0x768] ;  /* 0x0007680001507983 */ /* 0x000f680000300a00 */
[----:B------:R-:W5:Y:S04]  /*1ff00*/  LDL.LU.64 R160, [R1+0x760] ;  /* 0x0007600001a07983 */ /* 0x000f680000300a00 */
[----:B------:R3:W-:Y:S04]  /*1ff10*/  LDGSTS.E [R0+0x34000], desc[UR40][R32.64], !P6 ;  /* 0x3400000020007fae */ /* 0x0007e8000f1a1028 */
[----:B------:R2:W-:Y:S04]  /*1ff20*/  LDGSTS.E [R0+0x34100], desc[UR40][R30.64], !P6 ;  /* 0x341000001e007fae */ /* 0x0005e8000f1a1028 */
[----:B------:R2:W-:Y:S01]  /*1ff30*/  LDGSTS.E [R0+0x34200], desc[UR40][R26.64], !P6 ;  /* 0x342000001a007fae */ /* 0x0005e2000f1a1028 */
[----:B---3--:R-:W-:-:S03]  /*1ff40*/  IMAD.WIDE R32, R252, 0x4, R112 ;  /* 0x00000004fc207825 */ /* 0x008fc600078e0270 */
[----:B------:R4:W-:Y:S01]  /*1ff50*/  LDGSTS.E [R0+0x34300], desc[UR40][R24.64], !P6 ;  /* 0x3430000018007fae */ /* 0x0009e2000f1a1028 */
[----:B--2---:R-:W-:-:S03]  /*1ff60*/  IMAD.WIDE R30, R252, 0x4, R208 ;  /* 0x00000004fc1e7825 */ /* 0x004fc600078e02d0 */
[----:B------:R-:W2:Y:S01]  /*1ff70*/  LDL.LU.64 R112, [R1+0x758] ;  /* 0x0007580001707983 */ /* 0x000ea20000300a00 */
[----:B------:R-:W-:-:S03]  /*1ff80*/  IMAD.WIDE R26, R252, 0x4, R64 ;  /* 0x00000004fc1a7825 */ /* 0x000fc600078e0240 */
[----:B------:R-:W3:Y:S04]  /*1ff90*/  LDL.LU.64 R208, [R1+0x750] ;  /* 0x0007500001d07983 */ /* 0x000ee80000300a00 */
[----:B------:R1:W-:Y:S01]  /*1ffa0*/  STL.64 [R1+0x16c8], R32 ;  /* 0x0016c82001007387 */ /* 0x0003e20000100a00 */
[----:B----4-:R-:W-:-:S03]  /*1ffb0*/  IMAD.WIDE R24, R252, 0x4, R128 ;  /* 0x00000004fc187825 */ /* 0x010fc600078e0280 */
[----:B------:R1:W-:Y:S04]  /*1ffc0*/  LDGSTS.E [R0+0x34400], desc[UR40][R14.64], !P6 ;  /* 0x344000000e007fae */ /* 0x0003e8000f1a1028 */
[----:B------:R4:W-:Y:S04]  /*1ffd0*/  STL.64 [R1+0x16d8], R30 ;  /* 0x0016d81e01007387 */ /* 0x0009e80000100a00 */
[----:B------:R1:W-:Y:S04]  /*1ffe0*/  LDGSTS.E [R0+0x34500], desc[UR40][R12.64], !P6 ;  /* 0x345000000c007fae */ /* 0x0003e8000f1a1028 */
[----:B------:R-:W3:Y:S04]  /*1fff0*/  LDL.LU.64 R128, [R1+0x748] ;  /* 0x0007480001807983 */ /* 0x000ee80000300a00 */
[----:B------:R2:W-:Y:S01]  /*20000*/  STL.64 [R1+0x16e8], R26 ;  /* 0x0016e81a01007387 */ /* 0x0005e20000100a00 */
[----:B-1----:R-:W-:-:S03]  /*20010*/  IMAD.WIDE R14, R252, 0x4, R176 ;  /* 0x00000004fc0e7825 */ /* 0x002fc600078e02b0 */
[----:B------:R-:W3:Y:S04]  /*20020*/  LDL.LU.64 R176, [R1+0x740] ;  /* 0x0007400001b07983 */ /* 0x000ee80000300a00 */
[----:B------:R-:W-:Y:S04]  /*20030*/  LDGSTS.E [R0+0x34600], desc[UR40][R10.64], !P6 ;  /* 0x346000000a007fae */ /* 0x000fe8000f1a1028 */
[----:B------:R1:W-:Y:S04]  /*20040*/  STL.64 [R1+0x16f8], R24 ;  /* 0x0016f81801007387 */ /* 0x0003e80000100a00 */
[----:B------:R5:W-:Y:S01]  /*20050*/  LDGSTS.E [R0+0x34700], desc[UR40][R8.64], !P6 ;  /* 0x3470000008007fae */ /* 0x000be2000f1a1028 */
[----:B------:R-:W-:-:S03]  /*20060*/  IMAD.WIDE R12, R252, 0x4, R96 ;  /* 0x00000004fc0c7825 */ /* 0x000fc600078e0260 */
[----:B------:R3:W-:Y:S04]  /*20070*/  STL.64 [R1+0x1708], R14 ;  /* 0x0017080e01007387 */ /* 0x0007e80000100a00 */
[----:B------:R1:W-:Y:S01]  /*20080*/  STL.64 [R1+0x1728], R12 ;  /* 0x0017280c01007387 */ /* 0x0003e20000100a00 */
[----:B-----5:R-:W-:-:S03]  /*20090*/  IMAD.WIDE R8, R252, 0x4, R224 ;  /* 0x00000004fc087825 */ /* 0x020fc600078e02e0 */
[----:B------:R-:W5:Y:S01]  /*200a0*/  LDL.LU.64 R224, [R1+0x738] ;  /* 0x0007380001e07983 */ /* 0x000f620000300a00 */
[----:B------:R-:W-:Y:S02]  /*200b0*/  VIADD R28, R235, 0xffffff93 ;  /* 0xffffff93eb1c7836 */ /* 0x000fe40000000000 */
[----:B------:R-:W-:Y:S01]  /*200c0*/  IMAD.WIDE R10, R252, 0x4, R192 ;  /* 0x00000004fc0a7825 */ /* 0x000fe200078e02c0 */
[----:B------:R-:W1:Y:S02]  /*200d0*/  LDC R235, c[0x0][0x3a0] ;  /* 0x0000e800ffeb7b82 */ /* 0x000e640000000800 */
[----:B------:R-:W-:Y:S02]  /*200e0*/  ISETP.GE.U32.AND P5, PT, R28, 0x7fffff54, PT ;  /* 0x7fffff541c00780c */ /* 0x000fe40003fa6070 */
[----:B------:R1:W-:Y:S04]  /*200f0*/  STL.64 [R1+0x1748], R10 ;  /* 0x0017480a01007387 */ /* 0x0003e80000100a00 */
[----:B------:R5:W-:Y:S04]  /*20100*/  STL.64 [R1+0x1758], R8 ;  /* 0x0017580801007387 */ /* 0x000be80000100a00 */
[----:B------:R-:W5:Y:S04]  /*20110*/  LDL.LU.64 R96, [R1+0x6b0] ;  /* 0x0006b00001607983 */ /* 0x000f680000300a00 */
[----:B------:R4:W-:Y:S04]  /*20120*/  LDGSTS.E [R0+0x36000], desc[UR40][R32.64], !P5 ;  /* 0x3600000020007fae */ /* 0x0009e8000e9a1028 */
[----:B------:R2:W-:Y:S04]  /*20130*/  LDGSTS.E [R0+0x36100], desc[UR40][R30.64], !P5 ;  /* 0x361000001e007fae */ /* 0x0005e8000e9a1028 */
[----:B------:R2:W-:Y:S01]  /*20140*/  LDGSTS.E [R0+0x36200], desc[UR40][R26.64], !P5 ;  /* 0x362000001a007fae */ /* 0x0005e2000e9a1028 */
[----:B----4-:R-:W-:-:S03]  /*20150*/  IMAD.WIDE R32, R252, 0x4, R144 ;  /* 0x00000004fc207825 */ /* 0x010fc600078e0290 */
[----:B------:R-:W4:Y:S01]  /*20160*/  LDL.LU.64 R192, [R1+0x6a8] ;  /* 0x0006a80001c07983 */ /* 0x000f220000300a00 */
[----:B--2---:R-:W-:-:S03]  /*20170*/  IMAD.WIDE R30, R252, 0x4, R80 ;  /* 0x00000004fc1e7825 */ /* 0x004fc600078e0250 */
[----:B------:R1:W-:Y:S01]  /*20180*/  LDGSTS.E [R0+0x36300], desc[UR40][R24.64], !P5 ;  /* 0x3630000018007fae */ /* 0x0003e2000e9a1028 */
[----:B------:R-:W-:-:S03]  /*20190*/  IMAD.WIDE R26, R252, 0x4, R160 ;  /* 0x00000004fc1a7825 */ /* 0x000fc600078e02a0 */
[----:B------:R-:W2:Y:S04]  /*201a0*/  LDL.LU.64 R144, [R1+0x6a0] ;  /* 0x0006a00001907983 */ /* 0x000ea80000300a00 */
[----:B------:R3:W-:Y:S04]  /*201b0*/  LDGSTS.E [R0+0x36400], desc[UR40][R14.64], !P5 ;  /* 0x364000000e007fae */ /* 0x0007e8000e9a1028 */
[----:B------:R3:W-:Y:S01]  /*201c0*/  STL.64 [R1+0x1760], R32 ;  /* 0x0017602001007387 */ /* 0x0007e20000100a00 */
[----:B-1----:R-:W-:-:S03]  /*201d0*/  IMAD.WIDE R24, R252, 0x4, R112 ;  /* 0x00000004fc187825 */ /* 0x002fc600078e0270 */
[----:B------:R-:W2:Y:S01]  /*201e0*/  LDL.LU.64 R160, [R1+0x698] ;  /* 0x0006980001a07983 */ /* 0x000ea20000300a00 */
[----:B---3--:R-:W-:-:S03]  /*201f0*/  IMAD.WIDE R14, R252, 0x4, R208 ;  /* 0x00000004fc0e7825 */ /* 0x008fc600078e02d0 */
[----:B------:R4:W-:Y:S04]  /*20200*/  STL.64 [R1+0x1768], R30 ;  /* 0x0017681e01007387 */ /* 0x0009e80000100a00 */
[----:B------:R2:W-:Y:S04]  /*20210*/  STL.64 [R1+0x1770], R26 ;  /* 0x0017701a01007387 */ /* 0x0005e80000100a00 */
[----:B------:R1:W-:Y:S04]  /*20220*/  LDGSTS.E [R0+0x36500], desc[UR40][R12.64], !P5 ;  /* 0x365000000c007fae */ /* 0x0003e8000e9a1028 */
[----:B------:R-:W3:Y:S04]  /*20230*/  LDL.LU.64 R208, [R1+0x690] ;  /* 0x0006900001d07983 */ /* 0x000ee80000300a00 */
[----:B------:R1:W-:Y:S02]  /*20240*/  LDGSTS.E [R0+0x36600], desc[UR40][R10.64], !P5 ;  /* 0x366000000a007fae */ /* 0x0003e4000e9a1028 */
[----:B-1----:R-:W-:-:S02]  /*20250*/  IMAD.WIDE R12, R252, 0x4, R128 ;  /* 0x00000004fc0c7825 */ /* 0x002fc400078e0280 */
[----:B------:R1:W-:Y:S04]  /*20260*/  STL.64 [R1+0x1778], R24 ;  /* 0x0017781801007387 */ /* 0x0003e80000100a00 */
[----:B------:R3:W-:Y:S01]  /*20270*/  STL.64 [R1+0x1780], R14 ;  /* 0x0017800e01007387 */ /* 0x0007e20000100a00 */
[----:B------:R-:W-:-:S03]  /*20280*/  IMAD.WIDE R10, R252, 0x4, R176 ;  /* 0x00000004fc0a7825 */ /* 0x000fc600078e02b0 */
[----:B------:R-:W3:Y:S04]  /*20290*/  LDL.LU.64 R112, [R1+0x688] ;  /* 0x0006880001707983 */ /* 0x000ee80000300a00 */
[----:B------:R-:W3:Y:S04]  /*202a0*/  LDL.LU.64 R176, [R1+0x680] ;  /* 0x0006800001b07983 */ /* 0x000ee80000300a00 */
[----:B------:R5:W-:Y:S04]  /*202b0*/  LDGSTS.E [R0+0x36700], desc[UR40][R8.64], !P5 ;  /* 0x3670000008007fae */ /* 0x000be8000e9a1028 */
[----:B------:R1:W-:Y:S04]  /*202c0*/  STL.64 [R1+0x1788], R12 ;  /* 0x0017880c01007387 */ /* 0x0003e80000100a00 */
[----:B------:R-:W-:Y:S01]  /*202d0*/  STL.64 [R1+0x1790], R10 ;  /* 0x0017900a01007387 */ /* 0x000fe20000100a00 */
[----:B-----5:R-:W-:-:S03]  /*202e0*/  IMAD.WIDE R8, R252, 0x4, R224 ;  /* 0x00000004fc087825 */ /* 0x020fc600078e02e0 */
[----:B------:R-:W5:Y:S01]  /*202f0*/  LDL.LU.64 R224, [R1+0x678] ;  /* 0x0006780001e07983 */ /* 0x000f620000300a00 */
[----:B------:R-:W-:-:S03]  /*20300*/  VIADD R28, R234, 0xffffff8f ;  /* 0xffffff8fea1c7836 */ /* 0x000fc60000000000 */
[----:B------:R5:W-:Y:S01]  /*20310*/  STL.64 [R1+0x1798], R8 ;  /* 0x0017980801007387 */ /* 0x000be20000100a00 */
[----:B------:R-:W3:Y:S01]  /*20320*/  LDC R234, c[0x0][0x3a0] ;  /* 0x0000e800ffea7b82 */ /* 0x000ee20000000800 */
[----:B------:R-:W-:Y:S02]  /*20330*/  ISETP.GE.U32.AND P3, PT, R28, 0x7fffff50, PT ;  /* 0x7fffff501c00780c */ /* 0x000fe40003f66070 */
[----:B------:R-:W5:Y:S04]  /*20340*/  LDL.LU.64 R80, [R1+0x5f0] ;  /* 0x0005f00001507983 */ /* 0x000f680000300a00 */
[----:B------:R-:W5:Y:S07]  /*20350*/  LDL.LU.64 R128, [R1+0x5e8] ;  /* 0x0005e80001807983 */ /* 0x000f6e0000300a00 */
[----:B------:R1:W-:Y:S04]  /*20360*/  LDGSTS.E [R0+0x38000], desc[UR40][R32.64], !P3 ;  /* 0x3800000020007fae */ /* 0x0003e8000d9a1028 */
[----:B------:R4:W-:Y:S04]  /*20370*/  LDGSTS.E [R0+0x38100], desc[UR40][R30.64], !P3 ;  /* 0x381000001e007fae */ /* 0x0009e8000d9a1028 */
[----:B------:R2:W-:Y:S01]  /*20380*/  LDGSTS.E [R0+0x38200], desc[UR40][R26.64], !P3 ;  /* 0x382000001a007fae */ /* 0x0005e2000d9a1028 */
[----:B-1----:R-:W-:-:S03]  /*20390*/  IMAD.WIDE R32, R252, 0x4, R96 ;  /* 0x00000004fc207825 */ /* 0x002fc600078e0260 */
[----:B------:R1:W-:Y:S01]  /*203a0*/  LDGSTS.E [R0+0x38300], desc[UR40][R24.64], !P3 ;  /* 0x3830000018007fae */ /* 0x0003e2000d9a1028 */
[----:B----4-:R-:W-:-:S03]  /*203b0*/  IMAD.WIDE R30, R252, 0x4, R192 ;  /* 0x00000004fc1e7825 */ /* 0x010fc600078e02c0 */
[----:B------:R-:W4:Y:S01]  /*203c0*/  LDL.LU.64 R96, [R1+0x5e0] ;  /* 0x0005e00001607983 */ /* 0x000f220000300a00 */
[----:B--2---:R-:W-:-:S03]  /*203d0*/  IMAD.WIDE R26, R252, 0x4, R144 ;  /* 0x00000004fc1a7825 */ /* 0x004fc600078e0290 */
[----:B------:R-:W2:Y:S04]  /*203e0*/  LDL.LU.64 R192, [R1+0x5d8] ;  /* 0x0005d80001c07983 */ /* 0x000ea80000300a00 */
[----:B------:R3:W-:Y:S04]  /*203f0*/  STL.64 [R1+0x17b0], R32 ;  /* 0x0017b02001007387 */ /* 0x0007e80000100a00 */
[----:B------:R-:W2:Y:S01]  /*20400*/  LDL.LU.64 R144, [R1+0x5d0] ;  /* 0x0005d00001907983 */ /* 0x000ea20000300a00 */
[----:B-1----:R-:W-:-:S03]  /*20410*/  IMAD.WIDE R24, R252, 0x4, R160 ;  /* 0x00000004fc187825 */ /* 0x002fc600078e02a0 */
[----:B------:R3:W-:Y:S04]  /*20420*/  LDGSTS.E [R0+0x38400], desc[UR40][R14.64], !P3 ;  /* 0x384000000e007fae */ /* 0x0007e8000d9a1028 */
[----:B------:R1:W-:Y:S04]  /*20430*/  STL.64 [R1+0x17b8], R30 ;  /* 0x0017b81e01007387 */ /* 0x0003e80000100a00 */
[----:B------:R1:W-:Y:S04]  /*20440*/  LDGSTS.E [R0+0x38500], desc[UR40][R12.64], !P3 ;  /* 0x385000000c007fae */ /* 0x0003e8000d9a1028 */
[----:B------:R-:W2:Y:S01]  /*20450*/  LDL.LU.64 R160, [R1+0x5c8] ;  /* 0x0005c80001a07983 */ /* 0x000ea20000300a00 */
[----:B---3--:R-:W-:-:S03]  /*20460*/  IMAD.WIDE R14, R252, 0x4, R208 ;  /* 0x00000004fc0e7825 */ /* 0x008fc600078e02d0 */
[----:B------:R4:W-:Y:S04]  /*20470*/  STL.64 [R1+0x17d0], R26 ;  /* 0x0017d01a01007387 */ /* 0x0009e80000100a00 */
[----:B------:R-:W3:Y:S04]  /*20480*/  LDL.LU.64 R208, [R1+0x5c0] ;  /* 0x0005c00001d07983 */ /* 0x000ee80000300a00 */
[----:B------:R-:W-:Y:S04]  /*20490*/  LDGSTS.E [R0+0x38600], desc[UR40][R10.64], !P3 ;  /* 0x386000000a007fae */ /* 0x000fe8000d9a1028 */
[----:B------:R2:W-:Y:S01]  /*204a0*/  STL.64 [R1+0x17d8], R24 ;  /* 0x0017d81801007387 */ /* 0x0005e20000100a00 */
[----:B-1----:R-:W-:-:S03]  /*204b0*/  IMAD.WIDE R12, R252, 0x4, R112 ;  /* 0x00000004fc0c7825 */ /* 0x002fc600078e0270 */
[----:B------:R5:W-:Y:S04]  /*204c0*/  LDGSTS.E [R0+0x38700], desc[UR40][R8.64], !P3 ;  /* 0x3870000008007fae */ /* 0x000be8000d9a1028 */
        /* <DEDUP_REMOVED lines=13> */
[----:B------:R4:W-:Y:S02]  /*205a0*/  LDGSTS.E [R0+0x3a200], desc[UR40][R26.64], !P2 ;  /* 0x3a2000001a007fae */ /* 0x0009e4000d1a1028 */
[----:B----4-:R-:W-:-:S02]  /*205b0*/  IMAD.WIDE R32, R252, 0x4, R80 ;  /* 0x00000004fc207825 */ /* 0x010fc400078e0250 */
[----:B------:R-:W4:Y:S02]  /*205c0*/  LDL.LU.64 R176, [R1+0x528] ;  /* 0x0005280001b07983 */ /* 0x000f240000300a00 */
[C---:B------:R-:W-:Y:S02]  /*205d0*/  IMAD.WIDE R30, R252.reuse, 0x4, R128 ;  /* 0x00000004fc1e7825 */ /* 0x040fe400078e0280 */
[----:B------:R2:W-:Y:S02]  /*205e0*/  LDGSTS.E [R0+0x3a300], desc[UR40][R24.64], !P2 ;  /* 0x3a30000018007fae */ /* 0x0005e4000d1a1028 */
[C---:B------:R-:W-:Y:S02]  /*205f0*/  IMAD.WIDE R26, R252.reuse, 0x4, R96 ;  /* 0x00000004fc1a7825 */ /* 0x040fe400078e0260 */
[----:B------:R-:W4:Y:S04]  /*20600*/  LDL.LU.64 R64, [R1+0x520] ;  /* 0x0005200001407983 */ /* 0x000f280000300a00 */
[----:B------:R-:W4:Y:S01]  /*20610*/  LDL.LU.64 R128, [R1+0x518] ;  /* 0x0005180001807983 */ /* 0x000f220000300a00 */
[----:B--2---:R-:W-:-:S03]  /*20620*/  IMAD.WIDE R24, R252, 0x4, R192 ;  /* 0x00000004fc187825 */ /* 0x004fc600078e02c0 */
        /* <DEDUP_REMOVED lines=10> */
[----:B---3--:R-:W-:-:S03]  /*206d0*/  IMAD.WIDE R10, R252, 0x4, R208 ;  /* 0x00000004fc0a7825 */ /* 0x008fc600078e02d0 */
[----:B------:R-:W3:Y:S04]  /*206e0*/  LDL.LU.64 R96, [R1+0x508] ;  /* 0x0005080001607983 */ /* 0x000ee80000300a00 */
[----:B------:R1:W-:Y:S04]  /*206f0*/  STL.64 [R1+0x3568], R14 ;  /* 0x0035680e01007387 */ /* 0x0003e80000100a00 */
        /* <DEDUP_REMOVED lines=11> */
[----:B------:R-:W5:Y:S04]  /*207b0*/  LDL.LU.64 R80, [R1+0x1268] ;  /* 0x0012680001507983 */ /* 0x000f680000300a00 */
[----:B------:R-:W5:Y:S04]  /*207c0*/  LDL.LU.64 R160, [R1+0x1260] ;  /* 0x0012600001a07983 */ /* 0x000f680000300a00 */
[----:B------:R2:W-:Y:S04]  /*207d0*/  LDGSTS.E [R0+0x3c000], desc[UR40][R32.64], !P1 ;  /* 0x3c00000020007fae */ /* 0x0005e8000c9a1028 */
[----:B------:R4:W-:Y:S04]  /*207e0*/  LDGSTS.E [R0+0x3c100], desc[UR40][R30.64], !P1 ;  /* 0x3c1000001e007fae */ /* 0x0009e8000c9a1028 */
[----:B------:R1:W-:Y:S01]  /*207f0*/  LDGSTS.E [R0+0x3c200], desc[UR40][R26.64], !P1 ;  /* 0x3c2000001a007fae */ /* 0x0003e2000c9a1028 */
[----:B--2---:R-:W-:-:S03]  /*20800*/  IMAD.WIDE R32, R252, 0x4, R112 ;  /* 0x00000004fc207825 */ /* 0x004fc600078e0270 */
[----:B------:R2:W-:Y:S01]  /*20810*/  LDGSTS.E [R0+0x3c300], desc[UR40][R24.64], !P1 ;  /* 0x3c30000018007fae */ /* 0x0005e2000c9a1028 */
[----:B----4-:R-:W-:-:S03]  /*20820*/  IMAD.WIDE R30, R252, 0x4, R176 ;  /* 0x00000004fc1e7825 */ /* 0x010fc600078e02b0 */
[----:B------:R-:W4:Y:S01]  /*20830*/  LDL.LU.64 R112, [R1+0x1258] ;  /* 0x0012580001707983 */ /* 0x000f220000300a00 */
[----:B-1----:R-:W-:-:S03]  /*20840*/  IMAD.WIDE R26, R252, 0x4, R64 ;  /* 0x00000004fc1a7825 */ /* 0x002fc600078e0240 */
[----:B------:R-:W4:Y:S04]  /*20850*/  LDL.LU.64 R176, [R1+0x1250] ;  /* 0x0012500001b07983 */ /* 0x000f280000300a00 */
[----:B------:R1:W-:Y:S01]  /*20860*/  STL.64 [R1+0x35c0], R32 ;  /* 0x0035c02001007387 */ /* 0x0003e20000100a00 */
[----:B--2---:R-:W-:-:S03]  /*20870*/  IMAD.WIDE R24, R252, 0x4, R128 ;  /* 0x00000004fc187825 */ /* 0x004fc600078e0280 */
[----:B------:R2:W-:Y:S04]  /*20880*/  LDGSTS.E [R0+0x3c400], desc[UR40][R14.64], !P1 ;  /* 0x3c4000000e007fae */ /* 0x0005e8000c9a1028 */
[----:B------:R1:W-:Y:S04]  /*20890*/  STL.64 [R1+0x35b8], R30 ;  /* 0x0035b81e01007387 */ /* 0x0003e80000100a00 */
[----:B------:R3:W-:Y:S04]  /*208a0*/  LDGSTS.E [R0+0x3c500], desc[UR40][R12.64], !P1 ;  /* 0x3c5000000c007fae */ /* 0x0007e8000c9a1028 */
[----:B------:R-:W4:Y:S04]  /*208b0*/  LDL.LU.64 R128, [R1+0x1248] ;  /* 0x0012480001807983 */ /* 0x000f280000300a00 */
[----:B------:R1:W-:Y:S01]  /*208c0*/  STL.64 [R1+0x35b0], R26 ;  /* 0x0035b01a01007387 */ /* 0x0003e20000100a00 */
[----:B--2---:R-:W-:-:S03]  /*208d0*/  IMAD.WIDE R14, R252, 0x4, R192 ;  /* 0x00000004fc0e7825 */ /* 0x004fc600078e02c0 */
[----:B------:R-:W2:Y:S04]  /*208e0*/  LDL.LU.64 R192, [R1+0x1240] ;  /* 0x0012400001c07983 */ /* 0x000ea80000300a00 */
[----:B------:R-:W-:Y:S04]  /*208f0*/  LDGSTS.E [R0+0x3c600], desc[UR40][R10.64], !P1 ;  /* 0x3c6000000a007fae */ /* 0x000fe8000c9a1028 */
[----:B------:R4:W-:Y:S04]  /*20900*/  STL.64 [R1+0x35a8], R24 ;  /* 0x0035a81801007387 */ /* 0x0009e80000100a00 */
[----:B------:R5:W-:Y:S01]  /*20910*/  LDGSTS.E [R0+0x3c700], desc[UR40][R8.64], !P1 ;  /* 0x3c70000008007fae */ /* 0x000be2000c9a1028 */
[----:B---3--:R-:W-:-:S03]  /*20920*/  IMAD.WIDE R12, R252, 0x4, R96 ;  /* 0x00000004fc0c7825 */ /* 0x008fc600078e0260 */
[----:B------:R3:W-:Y:S04]  /*20930*/  STL.64 [R1+0x35a0], R14 ;  /* 0x0035a00e01007387 */ /* 0x0007e80000100a00 */
[----:B------:R1:W-:Y:S01]  /*20940*/  STL.64 [R1+0x3598], R12 ;  /* 0x0035980c01007387 */ /* 0x0003e20000100a00 */
[----:B-----5:R-:W-:-:S03]  /*20950*/  IMAD.WIDE R8, R252, 0x4, R224 ;  /* 0x00000004fc087825 */ /* 0x020fc600078e02e0 */
[----:B------:R-:W5:Y:S01]  /*20960*/  LDL.LU.64 R224, [R1+0x1238] ;  /* 0x0012380001e07983 */ /* 0x000f620000300a00 */
[----:B------:R-:W-:Y:S02]  /*20970*/  VIADD R28, R234, 0xffffff83 ;  /* 0xffffff83ea1c7836 */ /* 0x000fe40000000000 */
[----:B------:R-:W-:Y:S01]  /*20980*/  IMAD.WIDE R10, R252, 0x4, R208 ;  /* 0x00000004fc0a7825 */ /* 0x000fe200078e02d0 */
[----:B------:R-:W2:Y:S02]  /*20990*/  LDC R234, c[0x0][0x3a0] ;  /* 0x0000e800ffea7b82 */ /* 0x000ea40000000800 */
[----:B------:R-:W-:Y:S02]  /*209a0*/  ISETP.GE.U32.AND P0, PT, R28, 0x7fffff44, PT ;  /* 0x7fffff441c00780c */ /* 0x000fe40003f06070 */
[----:B------:R2:W-:Y:S04]  /*209b0*/  STL.64 [R1+0x3590], R10 ;  /* 0x0035900a01007387 */ /* 0x0005e80000100a00 */
[----:B------:R5:W-:Y:S04]  /*209c0*/  STL.64 [R1+0x3588], R8 ;  /* 0x0035880801007387 */ /* 0x000be80000100a00 */
[----:B------:R-:W5:Y:S04]  /*209d0*/  LDL.LU.64 R96, [R1+0x1170] ;  /* 0x0011700001607983 */ /* 0x000f680000300a00 */
[----:B------:R1:W-:Y:S04]  /*209e0*/  LDGSTS.E [R0+0x3e000], desc[UR40][R32.64], !P0 ;  /* 0x3e00000020007fae */ /* 0x0003e8000c1a1028 */
[----:B------:R3:W-:Y:S04]  /*209f0*/  LDGSTS.E [R0+0x3e100], desc[UR40][R30.64], !P0 ;  /* 0x3e1000001e007fae */ /* 0x0007e8000c1a1028 */
[----:B------:R3:W-:Y:S01]  /*20a00*/  LDGSTS.E [R0+0x3e200], desc[UR40][R26.64], !P0 ;  /* 0x3e2000001a007fae */ /* 0x0007e2000c1a1028 */
[----:B-1----:R-:W-:-:S03]  /*20a10*/  IMAD.WIDE R32, R252, 0x4, R144 ;  /* 0x00000004fc207825 */ /* 0x002fc600078e0290 */
[----:B------:R-:W5:Y:S01]  /*20a20*/  LDL.LU.64 R208, [R1+0x1168] ;  /* 0x0011680001d07983 */ /* 0x000f620000300a00 */
[----:B---3--:R-:W-:-:S03]  /*20a30*/  IMAD.WIDE R30, R252, 0x4, R80 ;  /* 0x00000004fc1e7825 */ /* 0x008fc600078e0250 */
[----:B------:R4:W-:Y:S01]  /*20a40*/  LDGSTS.E [R0+0x3e300], desc[UR40][R24.64], !P0 ;  /* 0x3e30000018007fae */ /* 0x0009e2000c1a1028 */
[----:B------:R-:W-:-:S03]  /*20a50*/  IMAD.WIDE R26, R252, 0x4, R160 ;  /* 0x00000004fc1a7825 */ /* 0x000fc600078e02a0 */
[----:B------:R-:W3:Y:S04]  /*20a60*/  LDL.LU.64 R144, [R1+0x1160] ;  /* 0x0011600001907983 */ /* 0x000ee80000300a00 */
[----:B------:R1:W-:Y:S04]  /*20a70*/  LDGSTS.E [R0+0x3e400], desc[UR40][R14.64], !P0 ;  /* 0x3e4000000e007fae */ /* 0x0003e8000c1a1028 */
[----:B------:R2:W-:Y:S01]  /*20a80*/  STL.64 [R1+0x5d8], R32 ;  /* 0x0005d82001007387 */ /* 0x0005e20000100a00 */
[----:B----4-:R-:W-:-:S03]  /*20a90*/  IMAD.WIDE R24, R252, 0x4, R112 ;  /* 0x00000004fc187825 */ /* 0x010fc600078e0270 */
[----:B------:R-:W4:Y:S01]  /*20aa0*/  LDL.LU.64 R160, [R1+0x1158] ;  /* 0x0011580001a07983 */ /* 0x000f220000300a00 */
[----:B-1----:R-:W-:-:S03]  /*20ab0*/  IMAD.WIDE R14, R252, 0x4, R176 ;  /* 0x00000004fc0e7825 */ /* 0x002fc600078e02b0 */
[----:B------:R1:W-:Y:S04]  /*20ac0*/  STL.64 [R1+0x5f0], R30 ;  /* 0x0005f01e01007387 */ /* 0x0003e80000100a00 */
[----:B------:R3:W-:Y:S04]  /*20ad0*/  STL.64 [R1+0x678], R26 ;  /* 0x0006781a01007387 */ /* 0x0007e80000100a00 */
[----:B------:R1:W-:Y:S04]  /*20ae0*/  LDGSTS.E [R0+0x3e500], desc[UR40][R12.64], !P0 ;  /* 0x3e5000000c007fae */ /* 0x0003e8000c1a1028 */
[----:B------:R-:W4:Y:S04]  /*20af0*/  LDL.LU.64 R176, [R1+0x1150] ;  /* 0x0011500001b07983 */ /* 0x000f280000300a00 */
[----:B------:R2:W-:Y:S01]  /*20b00*/  LDGSTS.E [R0+0x3e600], desc[UR40][R10.64], !P0 ;  /* 0x3e6000000a007fae */ /* 0x0005e2000c1a1028 */
[----:B-1----:R-:W-:-:S03]  /*20b10*/  IMAD.WIDE R12, R252, 0x4, R128 ;  /* 0x00000004fc0c7825 */ /* 0x002fc600078e0280 */
[----:B------:R4:W-:Y:S04]  /*20b20*/  STL.64 [R1+0x680], R24 ;  /* 0x0006801801007387 */ /* 0x0009e80000100a00 */
[----:B------:R1:W-:Y:S01]  /*20b30*/  STL.64 [R1+0x688], R14 ;  /* 0x0006880e01007387 */ /* 0x0003e20000100a00 */
[----:B--2---:R-:W-:-:S03]  /*20b40*/  IMAD.WIDE R10, R252, 0x4, R192 ;  /* 0x00000004fc0a7825 */ /* 0x004fc600078e02c0 */
[----:B------:R-:W2:Y:S04]  /*20b50*/  LDL.LU.64 R112, [R1+0x1148] ;  /* 0x0011480001707983 */ /* 0x000ea80000300a00 */
[----:B------:R-:W2:Y:S04]  /*20b60*/  LDL.LU.64 R192, [R1+0x1140] ;  /* 0x0011400001c07983 */ /* 0x000ea80000300a00 */
        /* <DEDUP_REMOVED lines=10> */
[----:B------:R-:W5:Y:S07]  /*20c10*/  LDL.LU.64 R128, [R1+0x1068] ;  /* 0x0010680001807983 */ /* 0x000f6e0000300a00 */
[----:B------:R3:W-:Y:S04]  /*20c20*/  LDGSTS.E [R4+0x20800], desc[UR40][R32.64], !P6 ;  /* 0x2080000020047fae */ /* 0x0007e8000f1a1028 */
[----:B------:R3:W-:Y:S04]  /*20c30*/  LDGSTS.E [R4+0x20900], desc[UR40][R30.64], !P6 ;  /* 0x209000001e047fae */ /* 0x0007e8000f1a1028 */
[----:B------:R3:W-:Y:S02]  /*20c40*/  LDGSTS.E [R4+0x20a00], desc[UR40][R26.64], !P6 ;  /* 0x20a000001a047fae */ /* 0x0007e4000f1a1028 */
[----:B---3--:R-:W-:-:S02]  /*20c50*/  IMAD.WIDE R32, R252, 0x4, R96 ;  /* 0x00000004fc207825 */ /* 0x008fc400078e0260 */
[----:B------:R4:W-:Y:S02]  /*20c60*/  LDGSTS.E [R4+0x20b00], desc[UR40][R24.64], !P6 ;  /* 0x20b0000018047fae */ /* 0x0009e4000f1a1028 */
[C---:B------:R-:W-:Y:S02]  /*20c70*/  IMAD.WIDE R30, R252.reuse, 0x4, R208 ;  /* 0x00000004fc1e7825 */ /* 0x040fe400078e02d0 */
[----:B------:R-:W3:Y:S02]  /*20c80*/  LDL.LU.64 R96, [R1+0x1060] ;  /* 0x0010600001607983 */ /* 0x000ee40000300a00 */
[C---:B------:R-:W-:Y:S02]  /*20c90*/  IMAD.WIDE R26, R252.reuse, 0x4, R144 ;  /* 0x00000004fc1a7825 */ /* 0x040fe400078e0290 */
[----:B------:R-:W3:Y:S04]  /*20ca0*/  LDL.LU.64 R208, [R1+0x1058] ;  /* 0x0010580001d07983 */ /* 0x000ee80000300a00 */
[----:B------:R1:W-:Y:S04]  /*20cb0*/  STL.64 [R1+0x6a8], R32 ;  /* 0x0006a82001007387 */ /* 0x0003e80000100a00 */
[----:B------:R-:W3:Y:S01]  /*20cc0*/  LDL.LU.64 R144, [R1+0x1050] ;  /* 0x0010500001907983 */ /* 0x000ee20000300a00 */
[----:B----4-:R-:W-:-:S03]  /*20cd0*/  IMAD.WIDE R24, R252, 0x4, R160 ;  /* 0x00000004fc187825 */ /* 0x010fc600078e02a0 */
[----:B------:R1:W-:Y:S04]  /*20ce0*/  LDGSTS.E [R4+0x20c00], desc[UR40][R14.64], !P6 ;  /* 0x20c000000e047fae */ /* 0x0003e8000f1a1028 */
[----:B------:R4:W-:Y:S04]  /*20cf0*/  STL.64 [R1+0x6b0], R30 ;  /* 0x0006b01e01007387 */ /* 0x0009e80000100a00 */
[----:B------:R2:W-:Y:S04]  /*20d00*/  LDGSTS.E [R4+0x20d00], desc[UR40][R12.64], !P6 ;  /* 0x20d000000c047fae */ /* 0x0005e8000f1a1028 */
[----:B------:R-:W3:Y:S01]  /*20d10*/  LDL.LU.64 R160, [R1+0x1048] ;  /* 0x0010480001a07983 */ /* 0x000ee20000300a00 */
[----:B-1----:R-:W-:-:S03]  /*20d20*/  IMAD.WIDE R14, R252, 0x4, R176 ;  /* 0x00000004fc0e7825 */ /* 0x002fc600078e02b0 */
[----:B------:R3:W-:Y:S04]  /*20d30*/  STL.64 [R1+0x738], R26 ;  /* 0x0007381a01007387 */ /* 0x0007e80000100a00 */
[----:B------:R-:W3:Y:S04]  /*20d40*/  LDL.LU.64 R176, [R1+0x1040] ;  /* 0x0010400001b07983 */ /* 0x000ee80000300a00 */
[----:B------:R-:W-:Y:S04]  /*20d50*/  LDGSTS.E [R4+0x20e00], desc[UR40][R10.64], !P6 ;  /* 0x20e000000a047fae */ /* 0x000fe8000f1a1028 */
[----:B------:R1:W-:Y:S01]  /*20d60*/  STL.64 [R1+0x740], R24 ;  /* 0x0007401801007387 */ /* 0x0003e20000100a00 */
[----:B--2---:R-:W-:-:S03]  /*20d70*/  IMAD.WIDE R12, R252, 0x4, R112 ;  /* 0x00000004fc0c7825 */ /* 0x004fc600078e0270 */
[----:B------:R5:W-:Y:S04]  /*20d80*/  LDGSTS.E [R4+0x20f00], desc[UR40][R8.64], !P6 ;  /* 0x20f0000008047fae */ /* 0x000be8000f1a1028 */
        /* <DEDUP_REMOVED lines=16> */
[----:B----4-:R-:W-:-:S03]  /*20e90*/  IMAD.WIDE R30, R252, 0x4, R128 ;  /* 0x00000004fc1e7825 */ /* 0x010fc600078e0280 */
[----:B------:R1:W-:Y:S01]  /*20ea0*/  LDGSTS.E [R4+0x22b00], desc[UR40][R24.64], !P5 ;  /* 0x22b0000018047fae */ /* 0x0003e2000e9a1028 */
[----:B---3--:R-:W-:-:S03]  /*20eb0*/  IMAD.WIDE R26, R252, 0x4, R96 ;  /* 0x00000004fc1a7825 */ /* 0x008fc600078e0260 */
[----:B------:R-:W3:Y:S04]  /*20ec0*/  LDL.LU.64 R64, [R1+0xf60] ;  /* 0x000f600001407983 */ /* 0x000ee80000300a00 */
[----:B------:R-:W4:Y:S01]  /*20ed0*/  LDL.LU.64 R128, [R1+0xf58] ;  /* 0x000f580001807983 */ /* 0x000f220000300a00 */
[----:B-1----:R-:W-:-:S03]  /*20ee0*/  IMAD.WIDE R24, R252, 0x4, R208 ;  /* 0x00000004fc187825 */ /* 0x002fc600078e02d0 */
[----:B------:R2:W-:Y:S04]  /*20ef0*/  LDGSTS.E [R4+0x22c00], desc[UR40][R14.64], !P5 ;  /* 0x22c000000e047fae */ /* 0x0005e8000e9a1028 */
[----:B------:R1:W-:Y:S04]  /*20f00*/  STL.64 [R1+0x768], R32 ;  /* 0x0007682001007387 */ /* 0x0003e80000100a00 */
[----:B------:R1:W-:Y:S01]  /*20f10*/  STL.64 [R1+0x770], R30 ;  /* 0x0007701e01007387 */ /* 0x0003e20000100a00 */
[----:B--2---:R-:W-:-:S03]  /*20f20*/  IMAD.WIDE R14, R252, 0x4, R144 ;  /* 0x00000004fc0e7825 */ /* 0x004fc600078e0290 */
[----:B------:R2:W-:Y:S04]  /*20f30*/  LDGSTS.E [R4+0x22d00], desc[UR40][R12.64], !P5 ;  /* 0x22d000000c047fae */ /* 0x0005e8000e9a1028 */
[----:B------:R-:W4:Y:S04]  /*20f40*/  LDL.LU.64 R208, [R1+0xf50] ;  /* 0x000f500001d07983 */ /* 0x000f280000300a00 */
[----:B------:R1:W-:Y:S04]  /*20f50*/  LDGSTS.E [R4+0x22e00], desc[UR40][R10.64], !P5 ;  /* 0x22e000000a047fae */ /* 0x0003e8000e9a1028 */
[----:B------:R3:W-:Y:S01]  /*20f60*/  STL.64 [R1+0x7f8], R26 ;  /* 0x0007f81a01007387 */ /* 0x0007e20000100a00 */
[----:B--2---:R-:W-:-:S03]  /*20f70*/  IMAD.WIDE R12, R252, 0x4, R160 ;  /* 0x00000004fc0c7825 */ /* 0x004fc600078e02a0 */
[----:B------:R4:W-:Y:S01]  /*20f80*/  STL.64 [R1+0x800], R24 ;  /* 0x0008001801007387 */ /* 0x0009e20000100a00 */
[----:B-1----:R-:W-:-:S03]  /*20f90*/  IMAD.WIDE R10, R252, 0x4, R176 ;  /* 0x00000004fc0a7825 */ /* 0x002fc600078e02b0 */
[----:B------:R-:W2:Y:S04]  /*20fa0*/  LDL.LU.64 R96, [R1+0xf48] ;  /* 0x000f480001607983 */ /* 0x000ea80000300a00 */
[----:B------:R1:W-:Y:S04]  /*20fb0*/  STL.64 [R1+0x808], R14 ;  /* 0x0008080e01007387 */ /* 0x0003e80000100a00 */
        /* <DEDUP_REMOVED lines=34> */
[----:B--2---:R-:W-:-:S03]  /*211e0*/  IMAD.WIDE R12, R252, 0x4, R96 ;  /* 0x00000004fc0c7825 */ /* 0x004fc600078e0260 */
        /* <DEDUP_REMOVED lines=14> */
[----:B--2---:R-:W-:-:S03]  /*212d0*/  IMAD.WIDE R32, R252, 0x4, R144 ;  /* 0x00000004fc207825 */ /* 0x004fc600078e0290 */
[----:B------:R-:W2:Y:S01]  /*212e0*/  LDL.LU.64 R176, [R1+0xd68] ;  /* 0x000d680001b07983 */ /* 0x000ea20000300a00 */
[----:B----4-:R-:W-:-:S03]  /*212f0*/  IMAD.WIDE R30, R252, 0x4, R80 ;  /* 0x00000004fc1e7825 */ /* 0x010fc600078e0250 */
[----:B------:R3:W-:Y:S01]  /*21300*/  LDGSTS.E [R4+0x26b00], desc[UR40][R24.64], !P2 ;  /* 0x26b0000018047fae */ /* 0x0007e2000d1a1028 */
[----:B------:R-:W-:-:S03]  /*21310*/  IMAD.WIDE R26, R252, 0x4, R160 ;  /* 0x00000004fc1a7825 */ /* 0x000fc600078e02a0 */
[----:B------:R-:W4:Y:S04]  /*21320*/  LDL.LU.64 R144, [R1+0xd60] ;  /* 0x000d600001907983 */ /* 0x000f280000300a00 */
[----:B------:R1:W-:Y:S04]  /*21330*/  LDGSTS.E [R4+0x26c00], desc[UR40][R14.64], !P2 ;  /* 0x26c000000e047fae */ /* 0x0003e8000d1a1028 */
[----:B------:R3:W-:Y:S02]  /*21340*/  STL.64 [R1+0x8e8], R32 ;  /* 0x0008e82001007387 */ /* 0x0007e40000100a00 */
[----:B---3--:R-:W-:-:S02]  /*21350*/  IMAD.WIDE R24, R252, 0x4, R112 ;  /* 0x00000004fc187825 */ /* 0x008fc400078e0270 */
[----:B------:R-:W3:Y:S02]  /*21360*/  LDL.LU.64 R160, [R1+0xd58] ;  /* 0x000d580001a07983 */ /* 0x000ee40000300a00 */
[C---:B-1----:R-:W-:Y:S02]  /*21370*/  IMAD.WIDE R14, R252.reuse, 0x4, R192 ;  /* 0x00000004fc0e7825 */ /* 0x042fe400078e02c0 */
        /* <DEDUP_REMOVED lines=24> */
[----:B------:R4:W-:Y:S01]  /*21500*/  LDGSTS.E [R4+0x28a00], desc[UR40][R26.64], !P1 ;  /* 0x28a000001a047fae */ /* 0x0009e2000c9a1028 */
[----:B--2---:R-:W-:-:S03]  /*21510*/  IMAD.WIDE R32, R252, 0x4, R96 ;  /* 0x00000004fc207825 */ /* 0x004fc600078e0260 */
[----:B------:R3:W-:Y:S01]  /*21520*/  LDGSTS.E [R4+0x28b00], desc[UR40][R24.64], !P1 ;  /* 0x28b0000018047fae */ /* 0x0007e2000c9a1028 */
[----:B------:R-:W-:-:S03]  /*21530*/  IMAD.WIDE R30, R252, 0x4, R176 ;  /* 0x00000004fc1e7825 */ /* 0x000fc600078e02b0 */
[----:B------:R-:W2:Y:S01]  /*21540*/  LDL.LU.64 R96, [R1+0xc60] ;  /* 0x000c600001607983 */ /* 0x000ea20000300a00 */
[----:B----4-:R-:W-:-:S03]  /*21550*/  IMAD.WIDE R26, R252, 0x4, R144 ;  /* 0x00000004fc1a7825 */ /* 0x010fc600078e0290 */
[----:B------:R-:W4:Y:S04]  /*21560*/  LDL.LU.64 R176, [R1+0xc58] ;  /* 0x000c580001b07983 */ /* 0x000f280000300a00 */
[----:B------:R1:W-:Y:S04]  /*21570*/  STL.64 [R1+0x9a8], R32 ;  /* 0x0009a82001007387 */ /* 0x0003e80000100a00 */
[----:B------:R-:W4:Y:S01]  /*21580*/  LDL.LU.64 R144, [R1+0xc50] ;  /* 0x000c500001907983 */ /* 0x000f220000300a00 */
[----:B---3--:R-:W-:-:S03]  /*21590*/  IMAD.WIDE R24, R252, 0x4, R160 ;  /* 0x00000004fc187825 */ /* 0x008fc600078e02a0 */
[----:B------:R1:W-:Y:S04]  /*215a0*/  LDGSTS.E [R4+0x28c00], desc[UR40][R14.64], !P1 ;  /* 0x28c000000e047fae */ /* 0x0003e8000c9a1028 */
[----:B------:R3:W-:Y:S04]  /*215b0*/  STL.64 [R1+0x9b0], R30 ;  /* 0x0009b01e01007387 */ /* 0x0007e80000100a00 */
[----:B------:R1:W-:Y:S04]  /*215c0*/  LDGSTS.E [R4+0x28d00], desc[UR40][R12.64], !P1 ;  /* 0x28d000000c047fae */ /* 0x0003e8000c9a1028 */
[----:B------:R-:W4:Y:S01]  /*215d0*/  LDL.LU.64 R160, [R1+0xc48] ;  /* 0x000c480001a07983 */ /* 0x000f220000300a00 */
[----:B-1----:R-:W-:-:S03]  /*215e0*/  IMAD.WIDE R14, R252, 0x4, R192 ;  /* 0x00000004fc0e7825 */ /* 0x002fc600078e02c0 */
[----:B------:R2:W-:Y:S04]  /*215f0*/  STL.64 [R1+0xa78], R26 ;  /* 0x000a781a01007387 */ /* 0x0005e80000100a00 */
[----:B------:R-:W4:Y:S04]  /*21600*/  LDL.LU.64 R192, [R1+0xc40] ;  /* 0x000c400001c07983 */ /* 0x000f280000300a00 */
[----:B------:R-:W-:Y:S04]  /*21610*/  LDGSTS.E [R4+0x28e00], desc[UR40][R10.64], !P1 ;  /* 0x28e000000a047fae */ /* 0x000fe8000c9a1028 */
[----:B------:R4:W-:Y:S01]  /*21620*/  STL.64 [R1+0xa80], R24 ;  /* 0x000a801801007387 */ /* 0x0009e20000100a00 */
[----:B------:R-:W-:-:S03]  /*21630*/  IMAD.WIDE R12, R252, 0x4, R112 ;  /* 0x00000004fc0c7825 */ /* 0x000fc600078e0270 */
        /* <DEDUP_REMOVED lines=15> */
[----:B---3--:R-:W-:-:S03]  /*21730*/  IMAD.WIDE R32, R252, 0x4, R80 ;  /* 0x00000004fc207825 */ /* 0x008fc600078e0250 */
[----:B------:R-:W3:Y:S01]  /*21740*/  LDL.LU.64 R208, [R1+0xb68] ;  /* 0x000b680001d07983 */ /* 0x000ee20000300a00 */
[----:B--2---:R-:W-:-:S03]  /*21750*/  IMAD.WIDE R30, R252, 0x4, R128 ;  /* 0x00000004fc1e7825 */ /* 0x004fc600078e0280 */
[----:B------:R4:W-:Y:S01]  /*21760*/  LDGSTS.E [R4+0x2ab00], desc[UR40][R24.64], !P0 ;  /* 0x2ab0000018047fae */ /* 0x0009e2000c1a1028 */
[----:B------:R-:W-:-:S03]  /*21770*/  IMAD.WIDE R26, R252, 0x4, R96 ;  /* 0x00000004fc1a7825 */ /* 0x000fc600078e0260 */
[----:B------:R-:W2:Y:S04]  /*21780*/  LDL.LU.64 R64, [R1+0xb60] ;  /* 0x000b600001407983 */ /* 0x000ea80000300a00 */
[----:B------:R-:W2:Y:S01]  /*21790*/  LDL.LU.64 R128, [R1+0xb58] ;  /* 0x000b580001807983 */ /* 0x000ea20000300a00 */
[----:B----4-:R-:W-:-:S03]  /*217a0*/  IMAD.WIDE R24, R252, 0x4, R176 ;  /* 0x00000004fc187825 */ /* 0x010fc600078e02b0 */
[----:B------:R1:W-:Y:S04]  /*217b0*/  LDGSTS.E [R4+0x2ac00], desc[UR40][R14.64], !P0 ;  /* 0x2ac000000e047fae */ /* 0x0003e8000c1a1028 */
[----:B------:R4:W-:Y:S04]  /*217c0*/  STL.64 [R1+0xaa8], R32 ;  /* 0x000aa82001007387 */ /* 0x0009e80000100a00 */
[----:B------:R3:W-:Y:S01]  /*217d0*/  STL.64 [R1+0xab0], R30 ;  /* 0x000ab01e01007387 */ /* 0x0007e20000100a00 */
[----:B-1----:R-:W-:-:S03]  /*217e0*/  IMAD.WIDE R14, R252, 0x4, R144 ;  /* 0x00000004fc0e7825 */ /* 0x002fc600078e0290 */
[----:B------:R1:W-:Y:S04]  /*217f0*/  LDGSTS.E [R4+0x2ad00], desc[UR40][R12.64], !P0 ;  /* 0x2ad000000c047fae */ /* 0x0003e8000c1a1028 */
[----:B------:R-:W2:Y:S04]  /*21800*/  LDL.LU.64 R176, [R1+0xb50] ;  /* 0x000b500001b07983 */ /* 0x000ea80000300a00 */
[----:B------:R4:W-:Y:S04]  /*21810*/  LDGSTS.E [R4+0x2ae00], desc[UR40][R10.64], !P0 ;  /* 0x2ae000000a047fae */ /* 0x0009e8000c1a1028 */
[----:B------:R2:W-:Y:S01]  /*21820*/  STL.64 [R1+0xb78], R26 ;  /* 0x000b781a01007387 */ /* 0x0005e20000100a00 */
[----:B-1----:R-:W-:-:S03]  /*21830*/  IMAD.WIDE R12, R252, 0x4, R160 ;  /* 0x00000004fc0c7825 */ /* 0x002fc600078e02a0 */
[----:B------:R1:W-:Y:S01]  /*21840*/  STL.64 [R1+0xb80], R24 ;  /* 0x000b801801007387 */ /* 0x0003e20000100a00 */
[----:B----4-:R-:W-:-:S03]  /*21850*/  IMAD.WIDE R10, R252, 0x4, R192 ;  /* 0x00000004fc0a7825 */ /* 0x010fc600078e02c0 */
        /* <DEDUP_REMOVED lines=10> */
[----:B------:R-:W2:Y:S01]  /*21900*/  LDC R29, c[0x0][0x3a0] ;  /* 0x0000e800ff1d7b82 */ /* 0x000ea20000000800 */
[----:B------:R-:W-:Y:S02]  /*21910*/  ISETP.GE.U32.AND P6, PT, R28, 0x7fffff67, PT ;  /* 0x7fffff671c00780c */ /* 0x000fe40003fc6070 */
[----:B------:R-:W5:Y:S04]  /*21920*/  LDL.LU.64 R144, [R1+0xa70] ;  /* 0x000a700001907983 */ /* 0x000f680000300a00 */
[----:B------:R-:W5:Y:S04]  /*21930*/  LDL.LU.64 R80, [R1+0xa68] ;  /* 0x000a680001507983 */ /* 0x000f680000300a00 */
[----:B------:R-:W5:Y:S04]  /*21940*/  LDL.LU.64 R160, [R1+0xa60] ;  /* 0x000a600001a07983 */ /* 0x000f680000300a00 */
[----:B------:R1:W-:Y:S04]  /*21950*/  LDGSTS.E [R4+0x2c800], desc[UR40][R32.64], !P6 ;  /* 0x2c80000020047fae */ /* 0x0003e8000f1a1028 */
[----:B------:R3:W-:Y:S04]  /*21960*/  LDGSTS.E [R4+0x2c900], desc[UR40][R30.64], !P6 ;  /* 0x2c9000001e047fae */ /* 0x0007e8000f1a1028 */
[----:B------:R2:W-:Y:S01]  /*21970*/  LDGSTS.E [R4+0x2ca00], desc[UR40][R26.64], !P6 ;  /* 0x2ca000001a047fae */ /* 0x0005e2000f1a1028 */
[----:B-1----:R-:W-:-:S03]  /*21980*/  IMAD.WIDE R32, R252, 0x4, R112 ;  /* 0x00000004fc207825 */ /* 0x002fc600078e0270 */
[----:B------:R1:W-:Y:S01]  /*21990*/  LDGSTS.E [R4+0x2cb00], desc[UR40][R24.64], !P6 ;  /* 0x2cb0000018047fae */ /* 0x0003e2000f1a1028 */
[----:B---3--:R-:W-:-:S03]  /*219a0*/  IMAD.WIDE R30, R252, 0x4, R208 ;  /* 0x00000004fc1e7825 */ /* 0x008fc600078e02d0 */
[----:B------:R-:W3:Y:S01]  /*219b0*/  LDL.LU.64 R112, [R1+0xa58] ;  /* 0x000a580001707983 */ /* 0x000ee20000300a00 */
[----:B--2---:R-:W-:-:S03]  /*219c0*/  IMAD.WIDE R26, R252, 0x4, R64 ;  /* 0x00000004fc1a7825 */ /* 0x004fc600078e0240 */
[----:B------:R-:W2:Y:S04]  /*219d0*/  LDL.LU.64 R208, [R1+0xa50] ;  /* 0x000a500001d07983 */ /* 0x000ea80000300a00 */
[----:B------:R4:W-:Y:S01]  /*219e0*/  STL.64 [R1+0xb70], R32 ;  /* 0x000b702001007387 */ /* 0x0009e20000100a00 */
[----:B-1----:R-:W-:-:S03]  /*219f0*/  IMAD.WIDE R24, R252, 0x4, R128 ;  /* 0x00000004fc187825 */ /* 0x002fc600078e0280 */
[----:B------:R1:W-:Y:S04]  /*21a00*/  LDGSTS.E [R4+0x2cc00], desc[UR40][R14.64], !P6 ;  /* 0x2cc000000e047fae */ /* 0x0003e8000f1a1028 */
[----:B------:R1:W-:Y:S04]  /*21a10*/  STL.64 [R1+0xb68], R30 ;  /* 0x000b681e01007387 */ /* 0x0003e80000100a00 */
[----:B------:R4:W-:Y:S04]  /*21a20*/  LDGSTS.E [R4+0x2cd00], desc[UR40][R12.64], !P6 ;  /* 0x2cd000000c047fae */ /* 0x0009e8000f1a1028 */
[----:B------:R-:W2:Y:S04]  /*21a30*/  LDL.LU.64 R128, [R1+0xa48] ;  /* 0x000a480001807983 */ /* 0x000ea80000300a00 */
[----:B------:R3:W-:Y:S01]  /*21a40*/  STL.64 [R1+0xb60], R26 ;  /* 0x000b601a01007387 */ /* 0x0007e20000100a00 */
[----:B-1----:R-:W-:-:S03]  /*21a50*/  IMAD.WIDE R14, R252, 0x4, R176 ;  /* 0x00000004fc0e7825 */ /* 0x002fc600078e02b0 */
[----:B------:R-:W2:Y:S04]  /*21a60*/  LDL.LU.64 R176, [R1+0xa40] ;  /* 0x000a400001b07983 */ /* 0x000ea80000300a00 */
[----:B------:R-:W-:Y:S04]  /*21a70*/  LDGSTS.E [R4+0x2ce00], desc[UR40][R10.64], !P6 ;  /* 0x2ce000000a047fae */ /* 0x000fe8000f1a1028 */
[----:B------:R1:W-:Y:S04]  /*21a80*/  STL.64 [R1+0xb58], R24 ;  /* 0x000b581801007387 */ /* 0x0003e80000100a00 */
[----:B------:R5:W-:Y:S01]  /*21a90*/  LDGSTS.E [R4+0x2cf00], desc[UR40][R8.64], !P6 ;  /* 0x2cf0000008047fae */ /* 0x000be2000f1a1028 */
[----:B----4-:R-:W-:-:S03]  /*21aa0*/  IMAD.WIDE R12, R252, 0x4, R96 ;  /* 0x00000004fc0c7825 */ /* 0x010fc600078e0260 */
        /* <DEDUP_REMOVED lines=16> */
[----:B---3--:R-:W-:-:S03]  /*21bb0*/  IMAD.WIDE R30, R252, 0x4, R80 ;  /* 0x00000004fc1e7825 */ /* 0x008fc600078e0250 */
[----:B------:R1:W-:Y:S01]  /*21bc0*/  LDGSTS.E [R4+0x2eb00], desc[UR40][R24.64], !P5 ;  /* 0x2eb0000018047fae */ /* 0x0003e2000e9a1028 */
[----:B------:R-:W-:-:S03]  /*21bd0*/  IMAD.WIDE R26, R252, 0x4, R160 ;  /* 0x00000004fc1a7825 */ /* 0x000fc600078e02a0 */
[----:B------:R-:W3:Y:S04]  /*21be0*/  LDL.LU.64 R144, [R1+0x960] ;  /* 0x0009600001907983 */ /* 0x000ee80000300a00 */
[----:B------:R2:W-:Y:S04]  /*21bf0*/  LDGSTS.E [R4+0x2ec00], desc[UR40][R14.64], !P5 ;  /* 0x2ec000000e047fae */ /* 0x0005e8000e9a1028 */
[----:B------:R2:W-:Y:S01]  /*21c00*/  STL.64 [R1+0xba8], R32 ;  /* 0x000ba82001007387 */ /* 0x0005e20000100a00 */
[----:B-1----:R-:W-:-:S03]  /*21c10*/  IMAD.WIDE R24, R252, 0x4, R112 ;  /* 0x00000004fc187825 */ /* 0x002fc600078e0270 */
[----:B------:R-:W3:Y:S01]  /*21c20*/  LDL.LU.64 R160, [R1+0x958] ;  /* 0x0009580001a07983 */ /* 0x000ee20000300a00 */
[----:B--2---:R-:W-:-:S03]  /*21c30*/  IMAD.WIDE R14, R252, 0x4, R208 ;  /* 0x00000004fc0e7825 */ /* 0x004fc600078e02d0 */
[----:B------:R4:W-:Y:S04]  /*21c40*/  STL.64 [R1+0xbb0], R30 ;  /* 0x000bb01e01007387 */ /* 0x0009e80000100a00 */
[----:B------:R3:W-:Y:S04]  /*21c50*/  STL.64 [R1+0xf38], R26 ;  /* 0x000f381a01007387 */ /* 0x0007e80000100a00 */
[----:B------:R1:W-:Y:S04]  /*21c60*/  LDGSTS.E [R4+0x2ed00], desc[UR40][R12.64], !P5 ;  /* 0x2ed000000c047fae */ /* 0x0003e8000e9a1028 */
[----:B------:R-:W2:Y:S04]  /*21c70*/  LDL.LU.64 R208, [R1+0x950] ;  /* 0x0009500001d07983 */ /* 0x000ea80000300a00 */
[----:B------:R1:W-:Y:S02]  /*21c80*/  LDGSTS.E [R4+0x2ee00], desc[UR40][R10.64], !P5 ;  /* 0x2ee000000a047fae */ /* 0x0003e4000e9a1028 */
[----:B-1----:R-:W-:-:S02]  /*21c90*/  IMAD.WIDE R12, R252, 0x4, R128 ;  /* 0x00000004fc0c7825 */ /* 0x002fc400078e0280 */
[----:B------:R1:W-:Y:S04]  /*21ca0*/  STL.64 [R1+0xf40], R24 ;  /* 0x000f401801007387 */ /* 0x0003e80000100a00 */
[----:B------:R2:W-:Y:S01]  /*21cb0*/  STL.64 [R1+0xf48], R14 ;  /* 0x000f480e01007387 */ /* 0x0005e20000100a00 */
[----:B------:R-:W-:-:S03]  /*21cc0*/  IMAD.WIDE R10, R252, 0x4, R176 ;  /* 0x00000004fc0a7825 */ /* 0x000fc600078e02b0 */
        /* <DEDUP_REMOVED lines=20> */
[----:B---3--:R-:W-:-:S03]  /*21e10*/  IMAD.WIDE R26, R252, 0x4, R144 ;  /* 0x00000004fc1a7825 */ /* 0x008fc600078e0290 */
[----:B------:R-:W3:Y:S04]  /*21e20*/  LDL.LU.64 R192, [R1+0x898] ;  /* 0x0008980001c07983 */ /* 0x000ee80000300a00 */
[----:B------:R2:W-:Y:S04]  /*21e30*/  STL.64 [R1+0xf68], R32 ;  /* 0x000f682001007387 */ /* 0x0005e80000100a00 */
[----:B------:R-:W3:Y:S01]  /*21e40*/  LDL.LU.64 R144, [R1+0x890] ;  /* 0x0008900001907983 */ /* 0x000ee20000300a00 */
[----:B-1----:R-:W-:-:S03]  /*21e50*/  IMAD.WIDE R24, R252, 0x4, R160 ;  /* 0x00000004fc187825 */ /* 0x002fc600078e02a0 */
[----:B------:R2:W-:Y:S04]  /*21e60*/  LDGSTS.E [R4+0x30c00], desc[UR40][R14.64], !P3 ;  /* 0x30c000000e047fae */ /* 0x0005e8000d9a1028 */
[----:B------:R1:W-:Y:S04]  /*21e70*/  STL.64 [R1+0xf70], R30 ;  /* 0x000f701e01007387 */ /* 0x0003e80000100a00 */
[----:B------:R1:W-:Y:S04]  /*21e80*/  LDGSTS.E [R4+0x30d00], desc[UR40][R12.64], !P3 ;  /* 0x30d000000c047fae */ /* 0x0003e8000d9a1028 */
[----:B------:R-:W3:Y:S01]  /*21e90*/  LDL.LU.64 R160, [R1+0x888] ;  /* 0x0008880001a07983 */ /* 0x000ee20000300a00 */
[----:B--2---:R-:W-:-:S03]  /*21ea0*/  IMAD.WIDE R14, R252, 0x4, R208 ;  /* 0x00000004fc0e7825 */ /* 0x004fc600078e02d0 */
[----:B------:R4:W-:Y:S04]  /*21eb0*/  STL.64 [R1+0x1038], R26 ;  /* 0x0010381a01007387 */ /* 0x0009e80000100a00 */
[----:B------:R-:W2:Y:S04]  /*21ec0*/  LDL.LU.64 R208, [R1+0x880] ;  /* 0x0008800001d07983 */ /* 0x000ea80000300a00 */
        /* <DEDUP_REMOVED lines=25> */
[----:B---3--:R-:W-:-:S03]  /*22060*/  IMAD.WIDE R24, R252, 0x4, R192 ;  /* 0x00000004fc187825 */ /* 0x008fc600078e02c0 */
        /* <DEDUP_REMOVED lines=10> */
[----:B--2---:R-:W-:-:S03]  /*22110*/  IMAD.WIDE R10, R252, 0x4, R208 ;  /* 0x00000004fc0a7825 */ /* 0x004fc600078e02d0 */
        /* <DEDUP_REMOVED lines=20> */
[----:B----4-:R-:W-:-:S03]  /*22260*/  IMAD.WIDE R30, R252, 0x4, R176 ;  /* 0x00000004fc1e7825 */ /* 0x010fc600078e02b0 */
[----:B------:R-:W4:Y:S01]  /*22270*/  LDL.LU.64 R112, [R1+0x718] ;  /* 0x0007180001707983 */ /* 0x000f220000300a00 */
[----:B-1----:R-:W-:-:S03]  /*22280*/  IMAD.WIDE R26, R252, 0x4, R64 ;  /* 0x00000004fc1a7825 */ /* 0x002fc600078e0240 */
[----:B------:R-:W4:Y:S04]  /*22290*/  LDL.LU.64 R176, [R1+0x710] ;  /* 0x0007100001b07983 */ /* 0x000f280000300a00 */
[----:B------:R1:W-:Y:S01]  /*222a0*/  STL.64 [R1+0x1258], R32 ;  /* 0x0012582001007387 */ /* 0x0003e20000100a00 */
[----:B---3--:R-:W-:-:S03]  /*222b0*/  IMAD.WIDE R24, R252, 0x4, R128 ;  /* 0x00000004fc187825 */ /* 0x008fc600078e0280 */
[----:B------:R3:W-:Y:S04]  /*222c0*/  LDGSTS.E [R4+0x34c00], desc[UR40][R14.64], !P1 ;  /* 0x34c000000e047fae */ /* 0x0007e8000c9a1028 */
[----:B------:R1:W-:Y:S04]  /*222d0*/  STL.64 [R1+0x1260], R30 ;  /* 0x0012601e01007387 */ /* 0x0003e80000100a00 */
[----:B------:R2:W-:Y:S04]  /*222e0*/  LDGSTS.E [R4+0x34d00], desc[UR40][R12.64], !P1 ;  /* 0x34d000000c047fae */ /* 0x0005e8000c9a1028 */
[----:B------:R-:W4:Y:S04]  /*222f0*/  LDL.LU.64 R128, [R1+0x708] ;  /* 0x0007080001807983 */ /* 0x000f280000300a00 */
[----:B------:R1:W-:Y:S01]  /*22300*/  STL.64 [R1+0x1268], R26 ;  /* 0x0012681a01007387 */ /* 0x0003e20000100a00 */
[----:B---3--:R-:W-:-:S03]  /*22310*/  IMAD.WIDE R14, R252, 0x4, R192 ;  /* 0x00000004fc0e7825 */ /* 0x008fc600078e02c0 */
        /* <DEDUP_REMOVED lines=18> */
[----:B------:R1:W-:Y:S02]  /*22440*/  LDGSTS.E [R4+0x36a00], desc[UR40][R26.64], !P0 ;  /* 0x36a000001a047fae */ /* 0x0003e4000c1a1028 */
[----:B-1----:R-:W-:-:S02]  /*22450*/  IMAD.WIDE R32, R252, 0x4, R144 ;  /* 0x00000004fc207825 */ /* 0x002fc400078e0290 */
[----:B------:R-:W5:Y:S02]  /*22460*/  LDL.LU.64 R208, [R1+0x668] ;  /* 0x0006680001d07983 */ /* 0x000f640000300a00 */
[C---:B------:R-:W-:Y:S02]  /*22470*/  IMAD.WIDE R30, R252.reuse, 0x4, R80 ;  /* 0x00000004fc1e7825 */ /* 0x040fe400078e0250 */
[----:B------:R4:W-:Y:S02]  /*22480*/  LDGSTS.E [R4+0x36b00], desc[UR40][R24.64], !P0 ;  /* 0x36b0000018047fae */ /* 0x0009e4000c1a1028 */
[C---:B------:R-:W-:Y:S02]  /*22490*/  IMAD.WIDE R26, R252.reuse, 0x4, R160 ;  /* 0x00000004fc1a7825 */ /* 0x040fe400078e02a0 */
[----:B------:R-:W5:Y:S04]  /*224a0*/  LDL.LU.64 R144, [R1+0x660] ;  /* 0x0006600001907983 */ /* 0x000f680000300a00 */
[----:B------:R2:W-:Y:S04]  /*224b0*/  LDGSTS.E [R4+0x36c00], desc[UR40][R14.64], !P0 ;  /* 0x36c000000e047fae */ /* 0x0005e8000c1a1028 */
[----:B------:R1:W-:Y:S01]  /*224c0*/  STL.64 [R1+0x1630], R32 ;  /* 0x0016302001007387 */ /* 0x0003e20000100a00 */
[----:B----4-:R-:W-:-:S03]  /*224d0*/  IMAD.WIDE R24, R252, 0x4, R112 ;  /* 0x00000004fc187825 */ /* 0x010fc600078e0270 */
[----:B------:R-:W4:Y:S01]  /*224e0*/  LDL.LU.64 R160, [R1+0x658] ;  /* 0x0006580001a07983 */ /* 0x000f220000300a00 */
[----:B--2---:R-:W-:-:S03]  /*224f0*/  IMAD.WIDE R14, R252, 0x4, R176 ;  /* 0x00000004fc0e7825 */ /* 0x004fc600078e02b0 */
        /* <DEDUP_REMOVED lines=8> */
[----:B---3--:R-:W-:-:S03]  /*22580*/  IMAD.WIDE R10, R252, 0x4, R192 ;  /* 0x00000004fc0a7825 */ /* 0x008fc600078e02c0 */
        /* <DEDUP_REMOVED lines=16> */
[----:B--2---:R-:W-:-:S02]  /*22690*/  IMAD.WIDE R32, R252, 0x4, R96 ;  /* 0x00000004fc207825 */ /* 0x004fc400078e0260 */
[----:B------:R4:W-:Y:S02]  /*226a0*/  LDGSTS.E [R4+0x38b00], desc[UR40][R24.64], !P6 ;  /* 0x38b0000018047fae */ /* 0x0009e4000f1a1028 */
[C---:B------:R-:W-:Y:S02]  /*226b0*/  IMAD.WIDE R30, R252.reuse, 0x4, R208 ;  /* 0x00000004fc1e7825 */ /* 0x040fe400078e02d0 */
[----:B------:R-:W2:Y:S02]  /*226c0*/  LDL.LU.64 R96, [R1+0x5a0] ;  /* 0x0005a00001607983 */ /* 0x000ea40000300a00 */
[C---:B------:R-:W-:Y:S02]  /*226d0*/  IMAD.WIDE R26, R252.reuse, 0x4, R144 ;  /* 0x00000004fc1a7825 */ /* 0x040fe400078e0290 */
[----:B------:R-:W2:Y:S04]  /*226e0*/  LDL.LU.64 R208, [R1+0x598] ;  /* 0x0005980001d07983 */ /* 0x000ea80000300a00 */
[----:B------:R1:W-:Y:S04]  /*226f0*/  STL.64 [R1+0x16c0], R32 ;  /* 0x0016c02001007387 */ /* 0x0003e80000100a00 */
[----:B------:R-:W2:Y:S01]  /*22700*/  LDL.LU.64 R144, [R1+0x590] ;  /* 0x0005900001907983 */ /* 0x000ea20000300a00 */
[----:B----4-:R-:W-:-:S03]  /*22710*/  IMAD.WIDE R24, R252, 0x4, R160 ;  /* 0x00000004fc187825 */ /* 0x010fc600078e02a0 */
[----:B------:R1:W-:Y:S04]  /*22720*/  LDGSTS.E [R4+0x38c00], desc[UR40][R14.64], !P6 ;  /* 0x38c000000e047fae */ /* 0x0003e8000f1a1028 */
[----:B------:R4:W-:Y:S04]  /*22730*/  STL.64 [R1+0x16d0], R30 ;  /* 0x0016d01e01007387 */ /* 0x0009e80000100a00 */
[----:B------:R3:W-:Y:S04]  /*22740*/  LDGSTS.E [R4+0x38d00], desc[UR40][R12.64], !P6 ;  /* 0x38d000000c047fae */ /* 0x0007e8000f1a1028 */
[----:B------:R-:W2:Y:S01]  /*22750*/  LDL.LU.64 R160, [R1+0x588] ;  /* 0x0005880001a07983 */ /* 0x000ea20000300a00 */
[----:B-1----:R-:W-:-:S03]  /*22760*/  IMAD.WIDE R14, R252, 0x4, R176 ;  /* 0x00000004fc0e7825 */ /* 0x002fc600078e02b0 */
[----:B------:R2:W-:Y:S04]  /*22770*/  STL.64 [R1+0x16e0], R26 ;  /* 0x0016e01a01007387 */ /* 0x0005e80000100a00 */
[----:B------:R-:W2:Y:S04]  /*22780*/  LDL.LU.64 R176, [R1+0x580] ;  /* 0x0005800001b07983 */ /* 0x000ea80000300a00 */
[----:B------:R-:W-:Y:S04]  /*22790*/  LDGSTS.E [R4+0x38e00], desc[UR40][R10.64], !P6 ;  /* 0x38e000000a047fae */ /* 0x000fe8000f1a1028 */
[----:B------:R1:W-:Y:S01]  /*227a0*/  STL.64 [R1+0x16f0], R24 ;  /* 0x0016f01801007387 */ /* 0x0003e20000100a00 */
[----:B---3--:R-:W-:-:S03]  /*227b0*/  IMAD.WIDE R12, R252, 0x4, R112 ;  /* 0x00000004fc0c7825 */ /* 0x008fc600078e0270 */
        /* <DEDUP_REMOVED lines=26> */
[----:B---3--:R-:W-:-:S03]  /*22960*/  IMAD.WIDE R14, R252, 0x4, R144 ;  /* 0x00000004fc0e7825 */ /* 0x008fc600078e0290 */
[----:B------:R3:W-:Y:S04]  /*22970*/  LDGSTS.E [R4+0x3ad00], desc[UR40][R12.64], !P5 ;  /* 0x3ad000000c047fae */ /* 0x0007e8000e9a1028 */
[----:B------:R-:W4:Y:S04]  /*22980*/  LDL.LU.64 R208, [R1+0x4d0] ;  /* 0x0004d00001d07983 */ /* 0x000f280000300a00 */
[----:B------:R1:W-:Y:S04]  /*22990*/  LDGSTS.E [R4+0x3ae00], desc[UR40][R10.64], !P5 ;  /* 0x3ae000000a047fae */ /* 0x0003e8000e9a1028 */
[----:B------:R2:W-:Y:S01]  /*229a0*/  STL.64 [R1+0x34c0], R26 ;  /* 0x0034c01a01007387 */ /* 0x0005e20000100a00 */
[----:B---3--:R-:W-:-:S03]  /*229b0*/  IMAD.WIDE R12, R252, 0x4, R160 ;  /* 0x00000004fc0c7825 */ /* 0x008fc600078e02a0 */
[----:B------:R4:W-:Y:S01]  /*229c0*/  STL.64 [R1+0x34b8], R24 ;  /* 0x0034b81801007387 */ /* 0x0009e20000100a00 */
[----:B-1----:R-:W-:-:S03]  /*229d0*/  IMAD.WIDE R10, R252, 0x4, R176 ;  /* 0x00000004fc0a7825 */ /* 0x002fc600078e02b0 */
        /* <DEDUP_REMOVED lines=24> */
[----:B------:R1:W-:Y:S01]  /*22b60*/  STL.64 [R1+0x3548], R32 ;  /* 0x0035482001007387 */ /* 0x0003e20000100a00 */
[----:B----4-:R-:W-:-:S03]  /*22b70*/  IMAD.WIDE R24, R252, 0x4, R128 ;  /* 0x00000004fc187825 */ /* 0x010fc600078e0280 */
        /* <DEDUP_REMOVED lines=27> */
[----:B----4-:R-:W-:-:S03]  /*22d30*/  IMAD.WIDE R30, R252, 0x4, R80 ;  /* 0x00000004fc1e7825 */ /* 0x010fc600078e0250 */
[----:B------:R2:W-:Y:S01]  /*22d40*/  LDGSTS.E [R4+0x3eb00], desc[UR40][R24.64], !P2 ;  /* 0x3eb0000018047fae */ /* 0x0005e2000d1a1028 */
[----:B------:R-:W-:-:S03]  /*22d50*/  IMAD.WIDE R26, R252, 0x4, R160 ;  /* 0x00000004fc1a7825 */ /* 0x000fc600078e02a0 */
[----:B------:R-:W4:Y:S04]  /*22d60*/  LDL.LU.64 R144, [R1+0x1120] ;  /* 0x0011200001907983 */ /* 0x000f280000300a00 */
[----:B------:R1:W-:Y:S04]  /*22d70*/  LDGSTS.E [R4+0x3ec00], desc[UR40][R14.64], !P2 ;  /* 0x3ec000000e047fae */ /* 0x0003e8000d1a1028 */
[----:B------:R2:W-:Y:S02]  /*22d80*/  STL.64 [R1+0x580], R32 ;  /* 0x0005802001007387 */ /* 0x0005e40000100a00 */
[----:B--2---:R-:W-:-:S02]  /*22d90*/  IMAD.WIDE R24, R252, 0x4, R112 ;  /* 0x00000004fc187825 */ /* 0x004fc400078e0270 */
[----:B------:R-:W2:Y:S02]  /*22da0*/  LDL.LU.64 R160, [R1+0x1118] ;  /* 0x0011180001a07983 */ /* 0x000ea40000300a00 */
[C---:B-1----:R-:W-:Y:S02]  /*22db0*/  IMAD.WIDE R14, R252.reuse, 0x4, R192 ;  /* 0x00000004fc0e7825 */ /* 0x042fe400078e02c0 */
        /* <DEDUP_REMOVED lines=25> */
[----:B---3--:R-:W-:-:S03]  /*22f50*/  IMAD.WIDE R32, R252, 0x4, R96 ;  /* 0x00000004fc207825 */ /* 0x008fc600078e0260 */
[----:B------:R2:W-:Y:S01]  /*22f60*/  LDGSTS.E [R5+0x21300], desc[UR40][R24.64], !P1 ;  /* 0x2130000018057fae */ /* 0x0005e2000c9a1028 */
[----:B------:R-:W-:-:S03]  /*22f70*/  IMAD.WIDE R30, R252, 0x4, R176 ;  /* 0x00000004fc1e7825 */ /* 0x000fc600078e02b0 */
[----:B------:R-:W3:Y:S01]  /*22f80*/  LDL.LU.64 R96, [R1+0x1020] ;  /* 0x0010200001607983 */ /* 0x000ee20000300a00 */
[----:B----4-:R-:W-:-:S03]  /*22f90*/  IMAD.WIDE R26, R252, 0x4, R144 ;  /* 0x00000004fc1a7825 */ /* 0x010fc600078e0290 */
[----:B------:R-:W4:Y:S04]  /*22fa0*/  LDL.LU.64 R176, [R1+0x1018] ;  /* 0x0010180001b07983 */ /* 0x000f280000300a00 */
[----:B------:R1:W-:Y:S04]  /*22fb0*/  STL.64 [R1+0x588], R32 ;  /* 0x0005882001007387 */ /* 0x0003e80000100a00 */
[----:B------:R-:W4:Y:S01]  /*22fc0*/  LDL.LU.64 R144, [R1+0x1010] ;  /* 0x0010100001907983 */ /* 0x000f220000300a00 */
[----:B--2---:R-:W-:-:S03]  /*22fd0*/  IMAD.WIDE R24, R252, 0x4, R160 ;  /* 0x00000004fc187825 */ /* 0x004fc600078e02a0 */
        /* <DEDUP_REMOVED lines=27> */
[----:B---3--:R-:W-:-:S03]  /*23190*/  IMAD.WIDE R30, R252, 0x4, R128 ;  /* 0x00000004fc1e7825 */ /* 0x008fc600078e0280 */
[----:B------:R4:W-:Y:S01]  /*231a0*/  LDGSTS.E [R5+0x23300], desc[UR40][R24.64], !P0 ;  /* 0x2330000018057fae */ /* 0x0009e2000c1a1028 */
[----:B------:R-:W-:-:S03]  /*231b0*/  IMAD.WIDE R26, R252, 0x4, R96 ;  /* 0x00000004fc1a7825 */ /* 0x000fc600078e0260 */
[----:B------:R-:W3:Y:S04]  /*231c0*/  LDL.LU.64 R64, [R1+0xf20] ;  /* 0x000f200001407983 */ /* 0x000ee80000300a00 */
[----:B------:R-:W3:Y:S01]  /*231d0*/  LDL.LU.64 R128, [R1+0xf18] ;  /* 0x000f180001807983 */ /* 0x000ee20000300a00 */
[----:B----4-:R-:W-:-:S03]  /*231e0*/  IMAD.WIDE R24, R252, 0x4, R176 ;  /* 0x00000004fc187825 */ /* 0x010fc600078e02b0 */
[----:B------:R1:W-:Y:S04]  /*231f0*/  LDGSTS.E [R5+0x23400], desc[UR40][R14.64], !P0 ;  /* 0x234000000e057fae */ /* 0x0003e8000c1a1028 */
[----:B------:R4:W-:Y:S04]  /*23200*/  STL.64 [R1+0x5d0], R32 ;  /* 0x0005d02001007387 */ /* 0x0009e80000100a00 */
[----:B------:R2:W-:Y:S01]  /*23210*/  STL.64 [R1+0x5e8], R30 ;  /* 0x0005e81e01007387 */ /* 0x0005e20000100a00 */
[----:B-1----:R-:W-:-:S03]  /*23220*/  IMAD.WIDE R14, R252, 0x4, R144 ;  /* 0x00000004fc0e7825 */ /* 0x002fc600078e0290 */
[----:B------:R1:W-:Y:S04]  /*23230*/  LDGSTS.E [R5+0x23500], desc[UR40][R12.64], !P0 ;  /* 0x235000000c057fae */ /* 0x0003e8000c1a1028 */
[----:B------:R-:W3:Y:S04]  /*23240*/  LDL.LU.64 R176, [R1+0xf10] ;  /* 0x000f100001b07983 */ /* 0x000ee80000300a00 */
        /* <DEDUP_REMOVED lines=25> */
[----:B--2---:R-:W-:-:S03]  /*233e0*/  IMAD.WIDE R30, R252, 0x4, R208 ;  /* 0x00000004fc1e7825 */ /* 0x004fc600078e02d0 */
[----:B------:R-:W2:Y:S01]  /*233f0*/  LDL.LU.64 R112, [R1+0xe18] ;  /* 0x000e180001707983 */ /* 0x000ea20000300a00 */
[----:B---3--:R-:W-:-:S03]  /*23400*/  IMAD.WIDE R26, R252, 0x4, R64 ;  /* 0x00000004fc1a7825 */ /* 0x008fc600078e0240 */
[----:B------:R-:W3:Y:S04]  /*23410*/  LDL.LU.64 R208, [R1+0xe10] ;  /* 0x000e100001d07983 */ /* 0x000ee80000300a00 */
[----:B------:R4:W-:Y:S01]  /*23420*/  STL.64 [R1+0x668], R32 ;  /* 0x0006682001007387 */ /* 0x0009e20000100a00 */
[----:B-1----:R-:W-:-:S03]  /*23430*/  IMAD.WIDE R24, R252, 0x4, R128 ;  /* 0x00000004fc187825 */ /* 0x002fc600078e0280 */
        /* <DEDUP_REMOVED lines=232> */
[----:B------:R-:W5:Y:S04]  /*242c0*/  LDL.LU.64 R192, [R1+0x7a8] ;  /* 0x0007a80001c07983 */ /* 0x000f680000300a00 */
        /* <DEDUP_REMOVED lines=8> */
[----:B------:R-:W3:Y:S01]  /*24350*/  LDL.LU.64 R128, [R1+0x798] ;  /* 0x0007980001807983 */ /* 0x000ee20000300a00 */
[----:B-1----:R-:W-:-:S03]  /*24360*/  IMAD.WIDE R24, R252, 0x4, R208 ;  /* 0x00000004fc187825 */ /* 0x002fc600078e02d0 */
[----:B------:R2:W-:Y:S04]  /*24370*/  LDGSTS.E [R5+0x33400], desc[UR40][R14.64], !P5 ;  /* 0x334000000e057fae */ /* 0x0005e8000e9a1028 */
[----:B------:R1:W-:Y:S04]  /*24380*/  STL.64 [R1+0xb28], R32 ;  /* 0x000b282001007387 */ /* 0x0003e80000100a00 */
[----:B------:R1:W-:Y:S01]  /*24390*/  STL.64 [R1+0xb30], R30 ;  /* 0x000b301e01007387 */ /* 0x0003e20000100a00 */
[----:B--2---:R-:W-:-:S03]  /*243a0*/  IMAD.WIDE R14, R252, 0x4, R144 ;  /* 0x00000004fc0e7825 */ /* 0x004fc600078e0290 */
[----:B------:R2:W-:Y:S04]  /*243b0*/  LDGSTS.E [R5+0x33500], desc[UR40][R12.64], !P5 ;  /* 0x335000000c057fae */ /* 0x0005e8000e9a1028 */
[----:B------:R-:W3:Y:S04]  /*243c0*/  LDL.LU.64 R208, [R1+0x790] ;  /* 0x0007900001d07983 */ /* 0x000ee80000300a00 */
        /* <DEDUP_REMOVED lines=23> */
[----:B----4-:R-:W-:-:S02]  /*24540*/  IMAD.WIDE R32, R252, 0x4, R112 ;  /* 0x00000004fc207825 */ /* 0x010fc400078e0270 */
[----:B------:R3:W-:Y:S02]  /*24550*/  LDGSTS.E [R5+0x35300], desc[UR40][R24.64], !P3 ;  /* 0x3530000018057fae */ /* 0x0007e4000d9a1028 */
[C---:B------:R-:W-:Y:S02]  /*24560*/  IMAD.WIDE R30, R252.reuse, 0x4, R192 ;  /* 0x00000004fc1e7825 */ /* 0x040fe400078e02c0 */
[----:B------:R-:W4:Y:S04]  /*24570*/  LDL.LU.64 R112, [R1+0x6d8] ;  /* 0x0006d80001707983 */ /* 0x000f280000300a00 */
[----:B------:R-:W4:Y:S01]  /*24580*/  LDL.LU.64 R192, [R1+0x6d0] ;  /* 0x0006d00001c07983 */ /* 0x000f220000300a00 */
[----:B------:R-:W-:-:S03]  /*24590*/  IMAD.WIDE R26, R252, 0x4, R64 ;  /* 0x00000004fc1a7825 */ /* 0x000fc600078e0240 */
[----:B------:R1:W-:Y:S01]  /*245a0*/  STL.64 [R1+0xf28], R32 ;  /* 0x000f282001007387 */ /* 0x0003e20000100a00 */
[----:B---3--:R-:W-:-:S03]  /*245b0*/  IMAD.WIDE R24, R252, 0x4, R128 ;  /* 0x00000004fc187825 */ /* 0x008fc600078e0280 */
[----:B------:R3:W-:Y:S04]  /*245c0*/  STL.64 [R1+0xf30], R30 ;  /* 0x000f301e01007387 */ /* 0x0007e80000100a00 */
[----:B------:R1:W-:Y:S04]  /*245d0*/  LDGSTS.E [R5+0x35400], desc[UR40][R14.64], !P3 ;  /* 0x354000000e057fae */ /* 0x0003e8000d9a1028 */
[----:B------:R-:W4:Y:S04]  /*245e0*/  LDL.LU.64 R128, [R1+0x6c8] ;  /* 0x0006c80001807983 */ /* 0x000f280000300a00 */
[----:B------:R2:W-:Y:S04]  /*245f0*/  LDGSTS.E [R5+0x35500], desc[UR40][R12.64], !P3 ;  /* 0x355000000c057fae */ /* 0x0005e8000d9a1028 */
[----:B------:R2:W-:Y:S01]  /*24600*/  STL.64 [R1+0xff8], R26 ;  /* 0x000ff81a01007387 */ /* 0x0005e20000100a00 */
[----:B-1----:R-:W-:-:S03]  /*24610*/  IMAD.WIDE R14, R252, 0x4, R208 ;  /* 0x00000004fc0e7825 */ /* 0x002fc600078e02d0 */
[----:B------:R-:W4:Y:S04]  /*24620*/  LDL.LU.64 R208, [R1+0x6c0] ;  /* 0x0006c00001d07983 */ /* 0x000f280000300a00 */
[----:B------:R-:W-:Y:S04]  /*24630*/  LDGSTS.E [R5+0x35600], desc[UR40][R10.64], !P3 ;  /* 0x356000000a057fae */ /* 0x000fe8000d9a1028 */
[----:B------:R-:W-:Y:S04]  /*24640*/  STL.64 [R1+0x1000], R24 ;  /* 0x0010001801007387 */ /* 0x000fe80000100a00 */
[----:B------:R5:W-:Y:S01]  /*24650*/  LDGSTS.E [R5+0x35700], desc[UR40][R8.64], !P3 ;  /* 0x3570000008057fae */ /* 0x000be2000d9a1028 */
[----:B--2---:R-:W-:-:S03]  /*24660*/  IMAD.WIDE R12, R252, 0x4, R80 ;  /* 0x00000004fc0c7825 */ /* 0x004fc600078e0250 */
[----:B------:R4:W-:Y:S04]  /*24670*/  STL.64 [R1+0x1008], R14 ;  /* 0x0010080e01007387 */ /* 0x0009e80000100a00 */
[----:B------:R1:W-:Y:S01]  /*24680*/  STL.64 [R1+0x1010], R12 ;  /* 0x0010100c01007387 */ /* 0x0003e20000100a00 */
[----:B-----5:R-:W-:-:S03]  /*24690*/  IMAD.WIDE R8, R252, 0x4, R224 ;  /* 0x00000004fc087825 */ /* 0x020fc600078e02e0 */
[----:B------:R-:W2:Y:S01]  /*246a0*/  LDL.LU.64 R224, [R1+0x6b8] ;  /* 0x0006b80001e07983 */ /* 0x000ea20000300a00 */
[----:B------:R-:W-:Y:S02]  /*246b0*/  VIADD R28, R29, 0xffffff91 ;  /* 0xffffff911d1c7836 */ /* 0x000fe40000000000 */
[----:B------:R-:W-:Y:S01]  /*246c0*/  IMAD.WIDE R10, R252, 0x4, R144 ;  /* 0x00000004fc0a7825 */ /* 0x000fe200078e0290 */
[----:B------:R-:W5:Y:S02]  /*246d0*/  LDC R29, c[0x0][0x3a0] ;  /* 0x0000e800ff1d7b82 */ /* 0x000f640000000800 */
        /* <DEDUP_REMOVED lines=10> */
[----:B------:R-:W3:Y:S01]  /*24780*/  LDL.LU.64 R160, [R1+0x620] ;  /* 0x0006200001a07983 */ /* 0x000ee20000300a00 */
[----:B------:R-:W-:-:S03]  /*24790*/  IMAD.WIDE R26, R252, 0x4, R176 ;  /* 0x00000004fc1a7825 */ /* 0x000fc600078e02b0 */
[----:B------:R5:W-:Y:S04]  /*247a0*/  STL.64 [R1+0x1028], R32 ;  /* 0x0010282001007387 */ /* 0x000be80000100a00 */
[----:B------:R-:W-:Y:S04]  /*247b0*/  LDGSTS.E [R5+0x37300], desc[UR40][R24.64], !P2 ;  /* 0x3730000018057fae */ /* 0x000fe8000d1a1028 */
[----:B------:R-:W3:Y:S04]  /*247c0*/  LDL.LU.64 R176, [R1+0x618] ;  /* 0x0006180001b07983 */ /* 0x000ee80000300a00 */
[----:B------:R4:W-:Y:S04]  /*247d0*/  LDGSTS.E [R5+0x37400], desc[UR40][R14.64], !P2 ;  /* 0x374000000e057fae */ /* 0x0009e8000d1a1028 */
[----:B------:R1:W-:Y:S04]  /*247e0*/  STL.64 [R1+0x1030], R30 ;  /* 0x0010301e01007387 */ /* 0x0003e80000100a00 */
[----:B------:R3:W-:Y:S01]  /*247f0*/  STL.64 [R1+0x1150], R26 ;  /* 0x0011501a01007387 */ /* 0x0007e20000100a00 */
[----:B----4-:R-:W-:-:S03]  /*24800*/  IMAD.WIDE R14, R252, 0x4, R192 ;  /* 0x00000004fc0e7825 */ /* 0x010fc600078e02c0 */
[----:B------:R4:W-:Y:S04]  /*24810*/  LDGSTS.E [R5+0x37500], desc[UR40][R12.64], !P2 ;  /* 0x375000000c057fae */ /* 0x0009e8000d1a1028 */
[----:B------:R-:W3:Y:S01]  /*24820*/  LDL.LU.64 R192, [R1+0x610] ;  /* 0x0006100001c07983 */ /* 0x000ee20000300a00 */
[----:B------:R-:W-:-:S03]  /*24830*/  IMAD.WIDE R24, R252, 0x4, R112 ;  /* 0x00000004fc187825 */ /* 0x000fc600078e0270 */
[----:B------:R1:W-:Y:S04]  /*24840*/  LDGSTS.E [R5+0x37600], desc[UR40][R10.64], !P2 ;  /* 0x376000000a057fae */ /* 0x0003e8000d1a1028 */
[----:B------:R2:W-:Y:S01]  /*24850*/  STL.64 [R1+0x1160], R24 ;  /* 0x0011601801007387 */ /* 0x0005e20000100a00 */
[----:B----4-:R-:W-:-:S03]  /*24860*/  IMAD.WIDE R12, R252, 0x4, R128 ;  /* 0x00000004fc0c7825 */ /* 0x010fc600078e0280 */
[----:B------:R4:W-:Y:S01]  /*24870*/  STL.64 [R1+0x1170], R14 ;  /* 0x0011700e01007387 */ /* 0x0009e20000100a00 */
[----:B-1----:R-:W-:-:S03]  /*24880*/  IMAD.WIDE R10, R252, 0x4, R208 ;  /* 0x00000004fc0a7825 */ /* 0x002fc600078e02d0 */
[----:B------:R-:W3:Y:S04]  /*24890*/  LDL.LU.64 R96, [R1+0x608] ;  /* 0x0006080001607983 */ /* 0x000ee80000300a00 */
[----:B------:R-:W3:Y:S04]  /*248a0*/  LDL.LU.64 R208, [R1+0x600] ;  /* 0x0006000001d07983 */ /* 0x000ee80000300a00 */
[----:B------:R2:W-:Y:S04]  /*248b0*/  LDGSTS.E [R5+0x37700], desc[UR40][R8.64], !P2 ;  /* 0x3770000008057fae */ /* 0x0005e8000d1a1028 */
[----:B------:R-:W-:Y:S04]  /*248c0*/  STL.64 [R1+0x11f8], R12 ;  /* 0x0011f80c01007387 */ /* 0x000fe80000100a00 */
[----:B------:R1:W-:Y:S01]  /*248d0*/  STL.64 [R1+0x1200], R10 ;  /* 0x0012000a01007387 */ /* 0x0003e20000100a00 */
[----:B--2---:R-:W-:-:S03]  /*248e0*/  IMAD.WIDE R8, R252, 0x4, R224 ;  /* 0x00000004fc087825 */ /* 0x004fc600078e02e0 */
[----:B------:R-:W2:Y:S01]  /*248f0*/  LDL.LU.64 R224, [R1+0x5f8] ;  /* 0x0005f80001e07983 */ /* 0x000ea20000300a00 */
[----:B------:R-:W-:-:S03]  /*24900*/  VIADD R28, R235, 0xffffff8d ;  /* 0xffffff8deb1c7836 */ /* 0x000fc60000000000 */
[----:B------:R2:W-:Y:S01]  /*24910*/  STL.64 [R1+0x1208], R8 ;  /* 0x0012080801007387 */ /* 0x0005e20000100a00 */
[----:B------:R-:W1:Y:S01]  /*24920*/  LDC R235, c[0x0][0x3a0] ;  /* 0x0000e800ffeb7b82 */ /* 0x000e620000000800 */
[----:B------:R-:W-:Y:S02]  /*24930*/  ISETP.GE.U32.AND P1, PT, R28, 0x7fffff4e, PT ;  /* 0x7fffff4e1c00780c */ /* 0x000fe40003f26070 */
[----:B------:R-:W2:Y:S04]  /*24940*/  LDL.LU.64 R112, [R1+0x570] ;  /* 0x0005700001707983 */ /* 0x000ea80000300a00 */
[----:B------:R-:W2:Y:S07]  /*24950*/  LDL.LU.64 R128, [R1+0x568] ;  /* 0x0005680001807983 */ /* 0x000eae0000300a00 */
[----:B------:R5:W-:Y:S04]  /*24960*/  LDGSTS.E [R5+0x39000], desc[UR40][R32.64], !P1 ;  /* 0x3900000020057fae */ /* 0x000be8000c9a1028 */
[----:B------:R4:W-:Y:S04]  /*24970*/  LDGSTS.E [R5+0x39100], desc[UR40][R30.64], !P1 ;  /* 0x391000001e057fae */ /* 0x0009e8000c9a1028 */
[----:B------:R3:W-:Y:S01]  /*24980*/  LDGSTS.E [R5+0x39200], desc[UR40][R26.64], !P1 ;  /* 0x392000001a057fae */ /* 0x0007e2000c9a1028 */
[----:B-----5:R-:W-:-:S03]  /*24990*/  IMAD.WIDE R32, R252, 0x4, R80 ;  /* 0x00000004fc207825 */ /* 0x020fc600078e0250 */
[----:B------:R5:W-:Y:S01]  /*249a0*/  LDGSTS.E [R5+0x39300], desc[UR40][R24.64], !P1 ;  /* 0x3930000018057fae */ /* 0x000be2000c9a1028 */
[----:B----4-:R-:W-:-:S03]  /*249b0*/  IMAD.WIDE R30, R252, 0x4, R144 ;  /* 0x00000004fc1e7825 */ /* 0x010fc600078e0290 */
[----:B------:R-:W4:Y:S01]  /*249c0*/  LDL.LU.64 R80, [R1+0x560] ;  /* 0x0005600001507983 */ /* 0x000f220000300a00 */
[----:B---3--:R-:W-:-:S03]  /*249d0*/  IMAD.WIDE R26, R252, 0x4, R160 ;  /* 0x00000004fc1a7825 */ /* 0x008fc600078e02a0 */
[----:B------:R-:W3:Y:S04]  /*249e0*/  LDL.LU.64 R144, [R1+0x558] ;  /* 0x0005580001907983 */ /* 0x000ee80000300a00 */
[----:B------:R1:W-:Y:S01]  /*249f0*/  STL.64 [R1+0x1210], R32 ;  /* 0x0012102001007387 */ /* 0x0003e20000100a00 */
[----:B-----5:R-:W-:-:S03]  /*24a00*/  IMAD.WIDE R24, R252, 0x4, R176 ;  /* 0x00000004fc187825 */ /* 0x020fc600078e02b0 */
[----:B------:R-:W5:Y:S04]  /*24a10*/  LDL.LU.64 R160, [R1+0x550] ;  /* 0x0005500001a07983 */ /* 0x000f680000300a00 */
[----:B------:R1:W-:Y:S04]  /*24a20*/  STL.64 [R1+0x1218], R30 ;  /* 0x0012181e01007387 */ /* 0x0003e80000100a00 */
[----:B------:R1:W-:Y:S04]  /*24a30*/  LDGSTS.E [R5+0x39400], desc[UR40][R14.64], !P1 ;  /* 0x394000000e057fae */ /* 0x0003e8000c9a1028 */
[----:B------:R-:W5:Y:S04]  /*24a40*/  LDL.LU.64 R176, [R1+0x548] ;  /* 0x0005480001b07983 */ /* 0x000f680000300a00 */
[----:B------:R4:W-:Y:S01]  /*24a50*/  STL.64 [R1+0x1220], R26 ;  /* 0x0012201a01007387 */ /* 0x0009e20000100a00 */
[----:B-1----:R-:W-:-:S03]  /*24a60*/  IMAD.WIDE R14, R252, 0x4, R192 ;  /* 0x00000004fc0e7825 */ /* 0x002fc600078e02c0 */
[----:B------:R-:W-:Y:S04]  /*24a70*/  LDGSTS.E [R5+0x39500], desc[UR40][R12.64], !P1 ;  /* 0x395000000c057fae */ /* 0x000fe8000c9a1028 */
[----:B------:R-:W5:Y:S04]  /*24a80*/  LDL.LU.64 R192, [R1+0x540] ;  /* 0x0005400001c07983 */ /* 0x000f680000300a00 */
[----:B------:R1:W-:Y:S04]  /*24a90*/  LDGSTS.E [R5+0x39600], desc[UR40][R10.64], !P1 ;  /* 0x396000000a057fae */ /* 0x0003e8000c9a1028 */
[----:B------:R3:W-:Y:S04]  /*24aa0*/  STL.64 [R1+0x1228], R24 ;  /* 0x0012281801007387 */ /* 0x0007e80000100a00 */
[----:B------:R5:W-:Y:S01]  /*24ab0*/  STL.64 [R1+0x1230], R14 ;  /* 0x0012300e01007387 */ /* 0x000be20000100a00 */
[----:B-1----:R-:W-:-:S03]  /*24ac0*/  IMAD.WIDE R10, R252, 0x4, R208 ;  /* 0x00000004fc0a7825 */ /* 0x002fc600078e02d0 */
[----:B------:R2:W-:Y:S04]  /*24ad0*/  LDGSTS.E [R5+0x39700], desc[UR40][R8.64], !P1 ;  /* 0x3970000008057fae */ /* 0x0005e8000c9a1028 */
[----:B------:R-:W5:Y:S01]  /*24ae0*/  LDL.LU.64 R208, [R1+0x538] ;  /* 0x0005380001d07983 */ /* 0x000f620000300a00 */
[----:B------:R-:W-:-:S05]  /*24af0*/  IMAD.WIDE R12, R252, 0x4, R96 ;  /* 0x00000004fc0c7825 */ /* 0x000fca00078e0260 */
[----:B------:R1:W-:Y:S04]  /*24b00*/  STL.64 [R1+0x15e8], R12 ;  /* 0x0015e80c01007387 */ /* 0x0003e80000100a00 */
[----:B------:R1:W-:Y:S01]  /*24b10*/  STL.64 [R1+0x1600], R10 ;  /* 0x0016000a01007387 */ /* 0x0003e20000100a00 */
[----:B--2---:R-:W-:-:S05]  /*24b20*/  IMAD.WIDE R8, R252, 0x4, R224 ;  /* 0x00000004fc087825 */ /* 0x004fca00078e02e0 */
[----:B------:R2:W-:Y:S04]  /*24b30*/  STL.64 [R1+0x1618], R8 ;  /* 0x0016180801007387 */ /* 0x0005e80000100a00 */
[----:B------:R-:W2:Y:S04]  /*24b40*/  LDL.LU.64 R96, [R1+0x4b0] ;  /* 0x0004b00001607983 */ /* 0x000ea80000300a00 */
[----:B------:R-:W2:Y:S01]  /*24b50*/  LDL.LU.64 R224, [R1+0x4a8] ;  /* 0x0004a80001e07983 */ /* 0x000ea20000300a00 */
[----:B------:R-:W-:Y:S02]  /*24b60*/  VIADD R28, R234, 0xffffff89 ;  /* 0xffffff89ea1c7836 */ /* 0x000fe40000000000 */
[----:B------:R-:W1:Y:S03]  /*24b70*/  LDC R234, c[0x0][0x3a0] ;  /* 0x0000e800ffea7b82 */ /* 0x000e660000000800 */
[----:B------:R-:W-:-:S13]  /*24b80*/  ISETP.GE.U32.AND P0, PT, R28, 0x7fffff4a, PT ;  /* 0x7fffff4a1c00780c */ /* 0x000fda0003f06070 */
[----:B------:R3:W-:Y:S04]  /*24b90*/  LDGSTS.E [R5+0x3b000], desc[UR40][R32.64], !P0 ;  /* 0x3b00000020057fae */ /* 0x0007e8000c1a1028 */
[----:B------:R4:W-:Y:S04]  /*24ba0*/  LDGSTS.E [R5+0x3b100], desc[UR40][R30.64], !P0 ;  /* 0x3b1000001e057fae */ /* 0x0009e8000c1a1028 */
[----:B------:R4:W-:Y:S01]  /*24bb0*/  LDGSTS.E [R5+0x3b200], desc[UR40][R26.64], !P0 ;  /* 0x3b2000001a057fae */ /* 0x0009e2000c1a1028 */
[----:B---3--:R-:W-:-:S03]  /*24bc0*/  IMAD.WIDE R32, R252, 0x4, R112 ;  /* 0x00000004fc207825 */ /* 0x008fc600078e0270 */
[----:B------:R3:W-:Y:S01]  /*24bd0*/  LDGSTS.E [R5+0x3b300], desc[UR40][R24.64], !P0 ;  /* 0x3b30000018057fae */ /* 0x0007e2000c1a1028 */
[----:B----4-:R-:W-:-:S03]  /*24be0*/  IMAD.WIDE R30, R252, 0x4, R128 ;  /* 0x00000004fc1e7825 */ /* 0x010fc600078e0280 */
[----:B------:R-:W4:Y:S01]  /*24bf0*/  LDL.LU.64 R112, [R1+0x4a0] ;  /* 0x0004a00001707983 */ /* 0x000f220000300a00 */
[----:B------:R-:W-:-:S03]  /*24c00*/  IMAD.WIDE R26, R252, 0x4, R80 ;  /* 0x00000004fc1a7825 */ /* 0x000fc600078e0250 */
[----:B------:R-:W4:Y:S01]  /*24c10*/  LDL.LU.64 R128, [R1+0x498] ;  /* 0x0004980001807983 */ /* 0x000f220000300a00 */
[----:B---3--:R-:W-:-:S03]  /*24c20*/  IMAD.WIDE R24, R252, 0x4, R144 ;  /* 0x00000004fc187825 */ /* 0x008fc600078e0290 */
[----:B------:R5:W-:Y:S04]  /*24c30*/  LDGSTS.E [R5+0x3b400], desc[UR40][R14.64], !P0 ;  /* 0x3b4000000e057fae */ /* 0x000be8000c1a1028 */
[----:B------:R3:W-:Y:S04]  /*24c40*/  STL.64 [R1+0x1af0], R32 ;  /* 0x001af02001007387 */ /* 0x0007e80000100a00 */
[----:B------:R1:W-:Y:S04]  /*24c50*/  LDGSTS.E [R5+0x3b500], desc[UR40][R12.64], !P0 ;  /* 0x3b5000000c057fae */ /* 0x0003e8000c1a1028 */
[----:B------:R2:W-:Y:S01]  /*24c60*/  STL.64 [R1+0x1968], R30 ;  /* 0x0019681e01007387 */ /* 0x0005e20000100a00 */
[----:B-----5:R-:W-:-:S03]  /*24c70*/  IMAD.WIDE R14, R252, 0x4, R160 ;  /* 0x00000004fc0e7825 */ /* 0x020fc600078e02a0 */
[----:B------:R5:W-:Y:S04]  /*24c80*/  LDGSTS.E [R5+0x3b600], desc[UR40][R10.64], !P0 ;  /* 0x3b6000000a057fae */ /* 0x000be8000c1a1028 */
[----:B------:R-:W4:Y:S01]  /*24c90*/  LDL.LU.64 R144, [R1+0x490] ;  /* 0x0004900001907983 */ /* 0x000f220000300a00 */
[----:B-1----:R-:W-:-:S03]  /*24ca0*/  IMAD.WIDE R12, R252, 0x4, R176 ;  /* 0x00000004fc0c7825 */ /* 0x002fc600078e02b0 */
[----:B------:R4:W-:Y:S01]  /*24cb0*/  STL.64 [R1+0x1960], R26 ;  /* 0x0019601a01007387 */ /* 0x0009e20000100a00 */
[----:B-----5:R-:W-:-:S03]  /*24cc0*/  IMAD.WIDE R10, R252, 0x4, R192 ;  /* 0x00000004fc0a7825 */ /* 0x020fc600078e02c0 */
[----:B------:R1:W-:Y:S04]  /*24cd0*/  STL.64 [R1+0x1958], R24 ;  /* 0x0019581801007387 */ /* 0x0003e80000100a00 */
[----:B------:R-:W5:Y:S01]  /*24ce0*/  LDL.LU.64 R176, [R1+0x488] ;  /* 0x0004880001b07983 */ /* 0x000f620000300a00 */
[----:B------:R-:W-:Y:S02]  /*24cf0*/  VIADD R28, R29, 0xffffff85 ;  /* 0xffffff851d1c7836 */ /* 0x000fe40000000000 */
[----:B------:R-:W1:Y:S01]  /*24d00*/  LDC R29, c[0x0][0x3a0] ;  /* 0x0000e800ff1d7b82 */ /* 0x000e620000000800 */
[----:B------:R1:W-:Y:S04]  /*24d10*/  STL.64 [R1+0x1950], R14 ;  /* 0x0019500e01007387 */ /* 0x0003e80000100a00 */
[----:B------:R5:W-:Y:S04]  /*24d20*/  STL.64 [R1+0x1948], R12 ;  /* 0x0019480c01007387 */ /* 0x000be80000100a00 */
[----:B------:R1:W-:Y:S04]  /*24d30*/  STL.64 [R1+0x1940], R10 ;  /* 0x0019400a01007387 */ /* 0x0003e80000100a00 */
[----:B------:R-:W5:Y:S01]  /*24d40*/  LDL.LU.64 R160, [R1+0x480] ;  /* 0x0004800001a07983 */ /* 0x000f620000300a00 */
[----:B------:R-:W-:-:S03]  /*24d50*/  ISETP.GE.U32.AND P6, PT, R28, 0x7fffff46, PT ;  /* 0x7fffff461c00780c */ /* 0x000fc60003fc6070 */
[----:B------:R-:W5:Y:S04]  /*24d60*/  LDL.LU.64 R192, [R1+0x478] ;  /* 0x0004780001c07983 */ /* 0x000f680000300a00 */
[----:B------:R2:W-:Y:S06]  /*24d70*/  LDGSTS.E [R5+0x3b700], desc[UR40][R8.64], !P0 ;  /* 0x3b70000008057fae */ /* 0x0005ec000c1a1028 */
[----:B------:R3:W-:Y:S04]  /*24d80*/  LDGSTS.E [R5+0x3d000], desc[UR40][R32.64], !P6 ;  /* 0x3d00000020057fae */ /* 0x0007e8000f1a1028 */
[----:B------:R1:W-:Y:S01]  /*24d90*/  LDGSTS.E [R5+0x3d100], desc[UR40][R30.64], !P6 ;  /* 0x3d1000001e057fae */ /* 0x0003e2000f1a1028 */
[----:B--2---:R-:W-:-:S03]  /*24da0*/  IMAD.WIDE R8, R252, 0x4, R208 ;  /* 0x00000004fc087825 */ /* 0x004fc600078e02d0 */
[----:B------:R4:W-:Y:S04]  /*24db0*/  LDGSTS.E [R5+0x3d200], desc[UR40][R26.64], !P6 ;  /* 0x3d2000001a057fae */ /* 0x0009e8000f1a1028 */
[----:B------:R2:W-:Y:S04]  /*24dc0*/  STL.64 [R1+0x1938], R8 ;  /* 0x0019380801007387 */ /* 0x0005e80000100a00 */
[----:B------:R-:W2:Y:S04]  /*24dd0*/  LDL.LU.64 R64, [R1+0x11f0] ;  /* 0x0011f00001407983 */ /* 0x000ea80000300a00 */
[----:B------:R-:W2:Y:S04]  /*24de0*/  LDL.LU.64 R80, [R1+0x11e8] ;  /* 0x0011e80001507983 */ /* 0x000ea80000300a00 */
[----:B------:R-:W2:Y:S01]  /*24df0*/  LDL.LU.64 R208, [R1+0x11e0] ;  /* 0x0011e00001d07983 */ /* 0x000ea20000300a00 */
[----:B------:R-:W-:-:S02]  /*24e00*/  VIADD R28, R235, 0xffffff81 ;  /* 0xffffff81eb1c7836 */ /* 0x000fc40000000000 */
[----:B------:R-:W1:Y:S01]  /*24e10*/  LDC R235, c[0x0][0x3a0] ;  /* 0x0000e800ffeb7b82 */ /* 0x000e620000000800 */
[----:B------:R1:W-:Y:S04]  /*24e20*/  LDGSTS.E [R5+0x3d300], desc[UR40][R24.64], !P6 ;  /* 0x3d30000018057fae */ /* 0x0003e8000f1a1028 */
[----:B------:R1:W-:Y:S01]  /*24e30*/  LDGSTS.E [R5+0x3d400], desc[UR40][R14.64], !P6 ;  /* 0x3d4000000e057fae */ /* 0x0003e2000f1a1028 */
[----:B---3--:R-:W-:-:S03]  /*24e40*/  IMAD.WIDE R32, R252, 0x4, R96 ;  /* 0x00000004fc207825 */ /* 0x008fc600078e0260 */
[----:B------:R5:W-:Y:S01]  /*24e50*/  LDGSTS.E [R5+0x3d500], desc[UR40][R12.64], !P6 ;  /* 0x3d5000000c057fae */ /* 0x000be2000f1a1028 */
[----:B-1----:R-:W-:-:S03]  /*24e60*/  IMAD.WIDE R30, R252, 0x4, R224 ;  /* 0x00000004fc1e7825 */ /* 0x002fc600078e02e0 */
[----:B------:R-:W3:Y:S04]  /*24e70*/  LDL.LU.64 R96, [R1+0x11d8] ;  /* 0x0011d80001607983 */ /* 0x000ee80000300a00 */
[----:B------:R-:W3:Y:S04]  /*24e80*/  LDL.LU.64 R224, [R1+0x11d0] ;  /* 0x0011d00001e07983 */ /* 0x000ee80000300a00 */
[----:B------:R1:W-:Y:S04]  /*24e90*/  STL.64 [R1+0x2e50], R32 ;  /* 0x002e502001007387 */ /* 0x0003e80000100a00 */
[----:B------:R1:W-:Y:S01]  /*24ea0*/  STL.64 [R1+0x2e48], R30 ;  /* 0x002e481e01007387 */ /* 0x0003e20000100a00 */
[----:B------:R-:W-:-:S03]  /*24eb0*/  ISETP.GE.U32.AND P5, PT, R28, 0x7fffff42, PT ;  /* 0x7fffff421c00780c */ /* 0x000fc60003fa6070 */
[----:B------:R1:W-:Y:S04]  /*24ec0*/  LDGSTS.E [R5+0x3d600], desc[UR40][R10.64], !P6 ;  /* 0x3d6000000a057fae */ /* 0x0003e8000f1a1028 */
[----:B------:R2:W-:Y:S06]  /*24ed0*/  LDGSTS.E [R5+0x3d700], desc[UR40][R8.64], !P6 ;  /* 0x3d70000008057fae */ /* 0x0005ec000f1a1028 */
[----:B------:R1:W-:Y:S04]  /*24ee0*/  LDGSTS.E [R5+0x3f000], desc[UR40][R32.64], !P5 ;  /* 0x3f00000020057fae */ /* 0x0003e8000e9a1028 */
[----:B------:R1:W-:Y:S01]  /*24ef0*/  LDGSTS.E [R5+0x3f100], desc[UR40][R30.64], !P5 ;  /* 0x3f1000001e057fae */ /* 0x0003e2000e9a1028 */
[----:B----4-:R-:W-:-:S04]  /*24f00*/  IMAD.WIDE R26, R252, 0x4, R112 ;  /* 0x00000004fc1a7825 */ /* 0x010fc800078e0270 */
[C---:B------:R-:W-:Y:S01]  /*24f10*/  IMAD.WIDE R24, R252.reuse, 0x4, R128 ;  /* 0x00000004fc187825 */ /* 0x040fe200078e0280 */
[----:B------:R4:W-:Y:S04]  /*24f20*/  LDGSTS.E [R5+0x3f200], desc[UR40][R26.64], !P5 ;  /* 0x3f2000001a057fae */ /* 0x0009e8000e9a1028 */
[----:B------:R-:W3:Y:S04]  /*24f30*/  LDL.LU.64 R128, [R1+0x11c8] ;  /* 0x0011c80001807983 */ /* 0x000ee80000300a00 */
[----:B------:R4:W-:Y:S04]  /*24f40*/  STL.64 [R1+0x2e40], R26 ;  /* 0x002e401a01007387 */ /* 0x0009e80000100a00 */
[----:B------:R-:W-:Y:S01]  /*24f50*/  LDGSTS.E [R5+0x3f300], desc[UR40][R24.64], !P5 ;  /* 0x3f30000018057fae */ /* 0x000fe2000e9a1028 */
[----:B------:R-:W-:-:S03]  /*24f60*/  IMAD.WIDE R14, R252, 0x4, R144 ;  /* 0x00000004fc0e7825 */ /* 0x000fc600078e0290 */
[----:B------:R-:W3:Y:S04]  /*24f70*/  LDL.LU.64 R144, [R1+0x11c0] ;  /* 0x0011c00001907983 */ /* 0x000ee80000300a00 */
[----:B------:R-:W-:Y:S04]  /*24f80*/  STL.64 [R1+0x2e38], R24 ;  /* 0x002e381801007387 */ /* 0x000fe80000100a00 */
[----:B------:R3:W-:Y:S01]  /*24f90*/  LDGSTS.E [R5+0x3f400], desc[UR40][R14.64], !P5 ;  /* 0x3f4000000e057fae */ /* 0x0007e2000e9a1028 */
[----:B-----5:R-:W-:-:S03]  /*24fa0*/  IMAD.WIDE R12, R252, 0x4, R176 ;  /* 0x00000004fc0c7825 */ /* 0x020fc600078e02b0 */
[----:B------:R-:W5:Y:S04]  /*24fb0*/  LDL.LU.64 R176, [R1+0x11b8] ;  /* 0x0011b80001b07983 */ /* 0x000f680000300a00 */
[----:B------:R3:W-:Y:S04]  /*24fc0*/  STL.64 [R1+0x2e30], R14 ;  /* 0x002e300e01007387 */ /* 0x0007e80000100a00 */
[----:B------:R2:W-:Y:S01]  /*24fd0*/  STL.64 [R1+0x2e28], R12 ;  /* 0x002e280c01007387 */ /* 0x0005e20000100a00 */
[----:B------:R-:W-:Y:S02]  /*24fe0*/  VIADD R28, R234, 0xffffffbc ;  /* 0xffffffbcea1c7836 */ /* 0x000fe40000000000 */
[----:B------:R-:W3:Y:S01]  /*24ff0*/  LDC R234, c[0x0][0x3a0] ;  /* 0x0000e800ffea7b82 */ /* 0x000ee20000000800 */
[----:B------:R2:W-:Y:S01]  /*25000*/  LDGSTS.E [R5+0x3f500], desc[UR40][R12.64], !P5 ;  /* 0x3f5000000c057fae */ /* 0x0005e2000e9a1028 */
[----:B-1----:R-:W-:-:S04]  /*25010*/  IMAD.WIDE R10, R252, 0x4, R160 ;  /* 0x00000004fc0a7825 */ /* 0x002fc800078e02a0 */
[C---:B--2---:R-:W-:Y:S01]  /*25020*/  IMAD.WIDE R8, R252.reuse, 0x4, R192 ;  /* 0x00000004fc087825 */ /* 0x044fe200078e02c0 */
[----:B------:R1:W-:Y:S04]  /*25030*/  STL.64 [R1+0x2e20], R10 ;  /* 0x002e200a01007387 */ /* 0x0003e80000100a00 */
[----:B------:R5:W-:Y:S04]  /*25040*/  STL.64 [R1+0x1af8], R8 ;  /* 0x001af80801007387 */ /* 0x000be80000100a00 */
[----:B------:R-:W2:Y:S04]  /*25050*/  LDL.LU.64 R160, [R1+0x10f0] ;  /* 0x0010f00001a07983 */ /* 0x000ea80000300a00 */
[----:B------:R-:W2:Y:S04]  /*25060*/  LDL.LU.64 R112, [R1+0x10e8] ;  /* 0x0010e80001707983 */ /* 0x000ea80000300a00 */
[----:B------:R-:W2:Y:S01]  /*25070*/  LDL.LU.64 R192, [R1+0x10e0] ;  /* 0x0010e00001c07983 */ /* 0x000ea20000300a00 */
[----:B------:R-:W-:-:S04]  /*25080*/  IMAD.WIDE R32, R252, 0x4, R64 ;  /* 0x00000004fc207825 */ /* 0x000fc800078e0240 */
[----:B------:R-:W-:-:S04]  /*25090*/  IMAD.WIDE R30, R252, 0x4, R80 ;  /* 0x00000004fc1e7825 */ /* 0x000fc800078e0250 */
[----:B----4-:R-:W-:-:S04]  /*250a0*/  IMAD.WIDE R26, R252, 0x4, R208 ;  /* 0x00000004fc1a7825 */ /* 0x010fc800078e02d0 */
[C---:B---3--:R-:W-:Y:S01]  /*250b0*/  IMAD.WIDE R14, R252.reuse, 0x4, R224 ;  /* 0x00000004fc0e7825 */ /* 0x048fe200078e02e0 */
[----:B------:R-:W3:Y:S04]  /*250c0*/  LDL.LU.64 R208, [R1+0x10d8] ;  /* 0x0010d80001d07983 */ /* 0x000ee80000300a00 */
[----:B------:R2:W-:Y:S04]  /*250d0*/  STL.64 [R1+0x500], R32 ;  /* 0x0005002001007387 */ /* 0x0005e80000100a00 */
[----:B------:R4:W-:Y:S04]  /*250e0*/  STL.64 [R1+0x4f8], R30 ;  /* 0x0004f81e01007387 */ /* 0x0009e80000100a00 */
[----:B------:R1:W-:Y:S04]  /*250f0*/  STL.64 [R1+0x4f0], R26 ;  /* 0x0004f01a01007387 */ /* 0x0003e80000100a00 */
[----:B------:R-:W3:Y:S01]  /*25100*/  LDL.LU.64 R224, [R1+0x10d0] ;  /* 0x0010d00001e07983 */ /* 0x000ee20000300a00 */
[----:B------:R-:W-:Y:S01]  /*25110*/  IMAD.WIDE R24, R252, 0x4, R96 ;  /* 0x00000004fc187825 */ /* 0x000fe200078e0260 */
[----:B------:R-:W-:-:S02]  /*25120*/  ISETP.GE.U32.AND P3, PT, R28, 0x7fffff7d, PT ;  /* 0x7fffff7d1c00780c */ /* 0x000fc40003f66070 */
[----:B------:R1:W-:Y:S04]  /*25130*/  LDGSTS.E [R5+0x3f600], desc[UR40][R10.64], !P5 ;  /* 0x3f6000000a057fae */ /* 0x0003e8000e9a1028 */
[----:B------:R5:W-:Y:S04]  /*25140*/  LDGSTS.E [R5+0x3f700], desc[UR40][R8.64], !P5 ;  /* 0x3f70000008057fae */ /* 0x000be8000e9a1028 */
[----:B------:R3:W-:Y:S04]  /*25150*/  STL.64 [R1+0x4e8], R24 ;  /* 0x0004e81801007387 */ /* 0x0007e80000100a00 */
[----:B------:R1:W-:Y:S04]  /*25160*/  STL.64 [R1+0x4e0], R14 ;  /* 0x0004e00e01007387 */ /* 0x0003e80000100a00 */
[----:B------:R-:W3:Y:S01]  /*25170*/  LDL.LU.64 R64, [R1+0x10c8] ;  /* 0x0010c80001407983 */ /* 0x000ee20000300a00 */
[----:B------:R-:W-:-:S03]  /*25180*/  IMAD.WIDE R12, R252, 0x4, R128 ;  /* 0x00000004fc0c7825 */ /* 0x000fc600078e0280 */
[----:B------:R2:W-:Y:S04]  /*25190*/  LDGSTS.E [R6+0x21800], desc[UR40][R32.64], !P3 ;  /* 0x2180000020067fae */ /* 0x0005e8000d9a1028 */
[----:B------:R1:W-:Y:S04]  /*251a0*/  STL.64 [R1+0x4d8], R12 ;  /* 0x0004d80c01007387 */ /* 0x0003e80000100a00 */
[----:B------:R4:W-:Y:S04]  /*251b0*/  LDGSTS.E [R6+0x21900], desc[UR40][R30.64], !P3 ;  /* 0x219000001e067fae */ /* 0x0009e8000d9a1028 */
[----:B------:R2:W-:Y:S04]  /*251c0*/  LDGSTS.E [R6+0x21a00], desc[UR40][R26.64], !P3 ;  /* 0x21a000001a067fae */ /* 0x0005e8000d9a1028 */
[----:B------:R3:W-:Y:S04]  /*251d0*/  LDGSTS.E [R6+0x21b00], desc[UR40][R24.64], !P3 ;  /* 0x21b0000018067fae */ /* 0x0007e8000d9a1028 */
[----:B------:R2:W-:Y:S01]  /*251e0*/  LDGSTS.E [R6+0x21c00], desc[UR40][R14.64], !P3 ;  /* 0x21c000000e067fae */ /* 0x0005e2000d9a1028 */
[----:B-1----:R-:W-:-:S03]  /*251f0*/  IMAD.WIDE R10, R252, 0x4, R144 ;  /* 0x00000004fc0a7825 */ /* 0x002fc600078e0290 */
[----:B------:R1:W-:Y:S04]  /*25200*/  LDGSTS.E [R6+0x21d00], desc[UR40][R12.64], !P3 ;  /* 0x21d000000c067fae */ /* 0x0003e8000d9a1028 */
[----:B------:R1:W-:Y:S04]  /*25210*/  STL.64 [R1+0x4d0], R10 ;  /* 0x0004d00a01007387 */ /* 0x0003e80000100a00 */
[----:B------:R-:W3:Y:S01]  /*25220*/  LDL.LU.64 R80, [R1+0x10c0] ;  /* 0x0010c00001507983 */ /* 0x000ee20000300a00 */
[----:B-----5:R-:W-:-:S03]  /*25230*/  IMAD.WIDE R8, R252, 0x4, R176 ;  /* 0x00000004fc087825 */ /* 0x020fc600078e02b0 */
[----:B------:R5:W-:Y:S04]  /*25240*/  LDGSTS.E [R6+0x21e00], desc[UR40][R10.64], !P3 ;  /* 0x21e000000a067fae */ /* 0x000be8000d9a1028 */
[----:B------:R1:W-:Y:S04]  /*25250*/  STL.64 [R1+0x4c8], R8 ;  /* 0x0004c80801007387 */ /* 0x0003e80000100a00 */
[----:B------:R-:W3:Y:S04]  /*25260*/  LDL.LU.64 R176, [R1+0x10b8] ;  /* 0x0010b80001b07983 */ /* 0x000ee80000300a00 */
[----:B------:R-:W3:Y:S04]  /*25270*/  LDL.LU.64 R128, [R1+0xff0] ;  /* 0x000ff00001807983 */ /* 0x000ee80000300a00 */
[----:B------:R-:W3:Y:S01]  /*25280*/  LDL.LU.64 R144, [R1+0xfe8] ;  /* 0x000fe80001907983 */ /* 0x000ee20000300a00 */
[----:B------:R-:W-:-:S02]  /*25290*/  VIADD R28, R29, 0xffffffb8 ;  /* 0xffffffb81d1c7836 */ /* 0x000fc40000000000 */
[----:B------:R-:W1:Y:S01]  /*252a0*/  LDC R29, c[0x0][0x3a0] ;  /* 0x0000e800ff1d7b82 */ /* 0x000e620000000800 */
[----:B------:R1:W-:Y:S01]  /*252b0*/  LDGSTS.E [R6+0x21f00], desc[UR40][R8.64], !P3 ;  /* 0x21f0000008067fae */ /* 0x0003e2000d9a1028 */
[----:B--2---:R-:W-:-:S03]  /*252c0*/  IMAD.WIDE R32, R252, 0x4, R160 ;  /* 0x00000004fc207825 */ /* 0x004fc600078e02a0 */
[----:B------:R-:W2:Y:S01]  /*252d0*/  LDL.LU.64 R160, [R1+0xfe0] ;  /* 0x000fe00001a07983 */ /* 0x000ea20000300a00 */
[----:B----4-:R-:W-:-:S03]  /*252e0*/  IMAD.WIDE R30, R252, 0x4, R112 ;  /* 0x00000004fc1e7825 */ /* 0x010fc600078e0270 */
[----:B------:R-:W-:Y:S01]  /*252f0*/  STL.64 [R1+0x4c0], R32 ;  /* 0x0004c02001007387 */ /* 0x000fe20000100a00 */
[----:B------:R-:W-:-:S03]  /*25300*/  IMAD.WIDE R26, R252, 0x4, R192 ;  /* 0x00000004fc1a7825 */ /* 0x000fc600078e02c0 */
[----:B------:R-:W4:Y:S04]  /*25310*/  LDL.LU.64 R96, [R1+0xfd8] ;  /* 0x000fd80001607983 */ /* 0x000f280000300a00 */
[----:B------:R-:W4:Y:S04]  /*25320*/  LDL.LU.64 R192, [R1+0xfd0] ;  /* 0x000fd00001c07983 */ /* 0x000f280000300a00 */
[----:B------:R-:W-:Y:S04]  /*25330*/  STL.64 [R1+0x4b8], R30 ;  /* 0x0004b81e01007387 */ /* 0x000fe80000100a00 */
[----:B------:R-:W-:Y:S01]  /*25340*/  STL.64 [R1+0x4b0], R26 ;  /* 0x0004b01a01007387 */ /* 0x000fe20000100a00 */
[----:B---3--:R-:W-:-:S03]  /*25350*/  IMAD.WIDE R24, R252, 0x4, R208 ;  /* 0x00000004fc187825 */ /* 0x008fc600078e02d0 */
[----:B------:R-:W3:Y:S04]  /*25360*/  LDL.LU.64 R208, [R1+0xfc8] ;  /* 0x000fc80001d07983 */ /* 0x000ee80000300a00 */
[----:B------:R-:W3:Y:S04]  /*25370*/  LDL.LU.64 R112, [R1+0xfc0] ;  /* 0x000fc00001707983 */ /* 0x000ee80000300a00 */
[----:B------:R-:W-:Y:S01]  /*25380*/  STL.64 [R1+0x4a8], R24 ;  /* 0x0004a81801007387 */ /* 0x000fe20000100a00 */
[----:B------:R-:W-:-:S03]  /*25390*/  IMAD.WIDE R14, R252, 0x4, R224 ;  /* 0x00000004fc0e7825 */ /* 0x000fc600078e02e0 */
[----:B------:R-:W3:Y:S01]  /*253a0*/  LDL.LU.64 R224, [R1+0xfb8] ;  /* 0x000fb80001e07983 */ /* 0x000ee20000300a00 */
[----:B------:R-:W-:-:S03]  /*253b0*/  ISETP.GE.U32.AND P2, PT, R28, 0x7fffff79, PT ;  /* 0x7fffff791c00780c */ /* 0x000fc60003f46070 */
[----:B------:R-:W-:Y:S10]  /*253c0*/  STL.64 [R1+0x4a0], R14 ;  /* 0x0004a00e01007387 */ /* 0x000ff40000100a00 */
[----:B------:R-:W-:Y:S01]  /*253d0*/  LDGSTS.E [R6+0x23800], desc[UR40][R32.64], !P2 ;  /* 0x2380000020067fae */ /* 0x000fe2000d1a1028 */
[----:B-1----:R-:W-:-:S03]  /*253e0*/  IMAD.WIDE R12, R252, 0x4, R64 ;  /* 0x00000004fc0c7825 */ /* 0x002fc600078e0240 */
[----:B------:R-:W-:Y:S04]  /*253f0*/  LDGSTS.E [R6+0x23900], desc[UR40][R30.64], !P2 ;  /* 0x239000001e067fae */ /* 0x000fe8000d1a1028 */
[----:B------:R-:W-:Y:S04]  /*25400*/  LDGSTS.E [R6+0x23a00], desc[UR40][R26.64], !P2 ;  /* 0x23a000001a067fae */ /* 0x000fe8000d1a1028 */
[----:B------:R-:W-:Y:S04]  /*25410*/  LDGSTS.E [R6+0x23b00], desc[UR40][R24.64], !P2 ;  /* 0x23b0000018067fae */ /* 0x000fe8000d1a1028 */
[----:B------:R-:W-:Y:S04]  /*25420*/  LDGSTS.E [R6+0x23c00], desc[UR40][R14.64], !P2 ;  /* 0x23c000000e067fae */ /* 0x000fe8000d1a1028 */
[----:B------:R-:W-:Y:S04]  /*25430*/  STL.64 [R1+0x498], R12 ;  /* 0x0004980c01007387 */ /* 0x000fe80000100a00 */
[----:B------:R-:W-:Y:S01]  /*25440*/  LDGSTS.E [R6+0x23d00], desc[UR40][R12.64], !P2 ;  /* 0x23d000000c067fae */ /* 0x000fe2000d1a1028 */
[----:B-----5:R-:W-:-:S05]  /*25450*/  IMAD.WIDE R10, R252, 0x4, R80 ;  /* 0x00000004fc0a7825 */ /* 0x020fca00078e0250 */
[----:B------:R1:W-:Y:S04]  /*25460*/  STL.64 [R1+0x490], R10 ;  /* 0x0004900a01007387 */ /* 0x0003e80000100a00 */
[----:B------:R1:W-:Y:S01]  /*25470*/  LDGSTS.E [R6+0x23e00], desc[UR40][R10.64], !P2 ;  /* 0x23e000000a067fae */ /* 0x0003e2000d1a1028 */
[----:B------:R-:W-:-:S05]  /*25480*/  IMAD.WIDE R8, R252, 0x4, R176 ;  /* 0x00000004fc087825 */ /* 0x000fca00078e02b0 */
[----:B------:R5:W-:Y:S01]  /*25490*/  STL.64 [R1+0x488], R8 ;  /* 0x0004880801007387 */ /* 0x000be20000100a00 */
[----:B-1----:R-:W-:-:S03]  /*254a0*/  IMAD.WIDE R10, R252, 0x4, R128 ;  /* 0x00000004fc0a7825 */ /* 0x002fc600078e0280 */
[----:B------:R5:W-:Y:S04]  /*254b0*/  LDGSTS.E [R6+0x23f00], desc[UR40][R8.64], !P2 ;  /* 0x23f0000008067fae */ /* 0x000be8000d1a1028 */
[----:B------:R-:W3:Y:S04]  /*254c0*/  LDL.LU.64 R48, [R1+0xef0] ;  /* 0x000ef00001307983 */ /* 0x000ee80000300a00 */
[----:B------:R-:W3:Y:S01]  /*254d0*/  LDL.LU.64 R176, [R1+0xee8] ;  /* 0x000ee80001b07983 */ /* 0x000ee20000300a00 */
[----:B--2---:R-:W-:-:S03]  /*254e0*/  IMAD.WIDE R246, R252, 0x4, R160 ;  /* 0x00000004fcf67825 */ /* 0x004fc600078e02a0 */
[----:B------:R-:W2:Y:S01]  /*254f0*/  LDL.LU.64 R128, [R1+0xee0] ;  /* 0x000ee00001807983 */ /* 0x000ea20000300a00 */
[----:B-----5:R-:W-:-:S03]  /*25500*/  IMAD.WIDE R8, R252, 0x4, R144 ;  /* 0x00000004fc087825 */ /* 0x020fc600078e0290 */
[----:B------:R-:W5:Y:S04]  /*25510*/  LDL.LU.64 R144, [R1+0xed8] ;  /* 0x000ed80001907983 */ /* 0x000f680000300a00 */
[----:B------:R1:W-:Y:S01]  /*25520*/  STL.64 [R1+0x480], R10 ;  /* 0x0004800a01007387 */ /* 0x0003e20000100a00 */
[----:B----4-:R-:W-:-:S03]  /*25530*/  IMAD.WIDE R242, R252, 0x4, R192 ;  /* 0x00000004fcf27825 */ /* 0x010fc600078e02c0 */
[----:B------:R-:W4:Y:S04]  /*25540*/  LDL.LU.64 R160, [R1+0xed0] ;  /* 0x000ed00001a07983 */ /* 0x000f280000300a00 */
[----:B------:R1:W-:Y:S04]  /*25550*/  STL.64 [R1+0x478], R8 ;  /* 0x0004780801007387 */ /* 0x0003e80000100a00 */
[----:B------:R-:W4:Y:S01]  /*25560*/  LDL.LU.64 R192, [R1+0xec8] ;  /* 0x000ec80001c07983 */ /* 0x000f220000300a00 */
[----:B---3--:R-:W-:-:S03]  /*25570*/  IMAD.WIDE R240, R252, 0x4, R208 ;  /* 0x00000004fcf07825 */ /* 0x008fc600078e02d0 */
[----:B------:R-:W1:Y:S01]  /*25580*/  LDL.LU.64 R208, [R1+0xec0] ;  /* 0x000ec00001d07983 */ /* 0x000e620000300a00 */
[----:B------:R-:W-:-:S03]  /*25590*/  IMAD.WIDE R236, R252, 0x4, R224 ;  /* 0x00000004fcec7825 */ /* 0x000fc600078e02e0 */
[----:B------:R-:W3:Y:S01]  /*255a0*/  LDL.LU.64 R224, [R1+0xeb8] ;  /* 0x000eb80001e07983 */ /* 0x000ee20000300a00 */
[----:B------:R-:W-:-:S03]  /*255b0*/  VIADD R28, R235, 0xffffffb4 ;  /* 0xffffffb4eb1c7836 */ /* 0x000fc60000000000 */
[----:B------:R-:W3:Y:S01]  /*255c0*/  LDL.LU.64 R64, [R1+0xdf0] ;  /* 0x000df00001407983 */ /* 0x000ee20000300a00 */
[----:B------:R-:W-:Y:S01]  /*255d0*/  IMAD.WIDE R244, R252, 0x4, R96 ;  /* 0x00000004fcf47825 */ /* 0x000fe200078e0260 */
[----:B------:R-:W1:Y:S01]  /*255e0*/  LDC R235, c[0x0][0x3a0] ;  /* 0x0000e800ffeb7b82 */ /* 0x000e620000000800 */
[----:B------:R-:W-:Y:S01]  /*255f0*/  ISETP.GE.U32.AND P1, PT, R28, 0x7fffff75, PT ;  /* 0x7fffff751c00780c */ /* 0x000fe20003f26070 */
[----:B------:R-:W3:Y:S01]  /*25600*/  LDL.LU.64 R80, [R1+0xde8] ;  /* 0x000de80001507983 */ /* 0x000ee20000300a00 */
[----:B------:R-:W-:-:S03]  /*25610*/  IMAD.WIDE R238, R252, 0x4, R112 ;  /* 0x00000004fcee7825 */ /* 0x000fc600078e0270 */
[----:B------:R-:W3:Y:S04]  /*25620*/  LDL.LU.64 R96, [R1+0xde0] ;  /* 0x000de00001607983 */ /* 0x000ee80000300a00 */
[----:B------:R-:W3:Y:S04]  /*25630*/  LDL.LU.64 R112, [R1+0xdd8] ;  /* 0x000dd80001707983 */ /* 0x000ee80000300a00 */
[----:B------:R1:W-:Y:S04]  /*25640*/  LDGSTS.E [R6+0x25800], desc[UR40][R10.64], !P1 ;  /* 0x258000000a067fae */ /* 0x0003e8000c9a1028 */
[----:B------:R3:W-:Y:S01]  /*25650*/  LDGSTS.E [R6+0x25900], desc[UR40][R8.64], !P1 ;  /* 0x2590000008067fae */ /* 0x0007e2000c9a1028 */
[----:B------:R-:W-:-:S03]  /*25660*/  IMAD.WIDE R32, R252, 0x4, R48 ;  /* 0x00000004fc207825 */ /* 0x000fc600078e0230 */
[----:B------:R-:W-:Y:S01]  /*25670*/  LDGSTS.E [R6+0x25a00], desc[UR40][R246.64], !P1 ;  /* 0x25a00000f6067fae */ /* 0x000fe2000c9a1028 */
[----:B------:R-:W-:-:S03]  /*25680*/  IMAD.WIDE R30, R252, 0x4, R176 ;  /* 0x00000004fc1e7825 */ /* 0x000fc600078e02b0 */
[----:B------:R-:W-:Y:S01]  /*25690*/  LDGSTS.E [R6+0x25b00], desc[UR40][R244.64], !P1 ;  /* 0x25b00000f4067fae */ /* 0x000fe2000c9a1028 */
[----:B--2---:R-:W-:-:S03]  /*256a0*/  IMAD.WIDE R26, R252, 0x4, R128 ;  /* 0x00000004fc1a7825 */ /* 0x004fc600078e0280 */
[----:B------:R-:W2:Y:S01]  /*256b0*/  LDL.LU.64 R176, [R1+0xdd0] ;  /* 0x000dd00001b07983 */ /* 0x000ea20000300a00 */
[----:B-----5:R-:W-:-:S03]  /*256c0*/  IMAD.WIDE R24, R252, 0x4, R144 ;  /* 0x00000004fc187825 */ /* 0x020fc600078e0290 */
[----:B------:R5:W-:Y:S04]  /*256d0*/  STL.64 [R1+0x538], R32 ;  /* 0x0005382001007387 */ /* 0x000be80000100a00 */
[----:B------:R1:W-:Y:S01]  /*256e0*/  STL.64 [R1+0x540], R30 ;  /* 0x0005401e01007387 */ /* 0x0003e20000100a00 */
[----:B----4-:R-:W-:-:S03]  /*256f0*/  IMAD.WIDE R14, R252, 0x4, R160 ;  /* 0x00000004fc0e7825 */ /* 0x010fc600078e02a0 */
[----:B------:R-:W4:Y:S04]  /*25700*/  LDL.LU.64 R128, [R1+0xdc8] ;  /* 0x000dc80001807983 */ /* 0x000f280000300a00 */
[----:B------:R1:W-:Y:S01]  /*25710*/  STL.64 [R1+0x548], R26 ;  /* 0x0005481a01007387 */ /* 0x0003e20000100a00 */
[----:B------:R-:W-:-:S03]  /*25720*/  IMAD.WIDE R12, R252, 0x4, R192 ;  /* 0x00000004fc0c7825 */ /* 0x000fc600078e02c0 */
[----:B------:R1:W-:Y:S04]  /*25730*/  STL.64 [R1+0x550], R24 ;  /* 0x0005501801007387 */ /* 0x0003e80000100a00 */
[----:B------:R2:W-:Y:S04]  /*25740*/  STL.64 [R1+0x558], R14 ;  /* 0x0005580e01007387 */ /* 0x0005e80000100a00 */
[----:B------:R-:W4:Y:S04]  /*25750*/  LDL.LU.64 R192, [R1+0xdc0] ;  /* 0x000dc00001c07983 */ /* 0x000f280000300a00 */
[----:B------:R4:W-:Y:S01]  /*25760*/  STL.64 [R1+0x560], R12 ;  /* 0x0005600c01007387 */ /* 0x0009e20000100a00 */
[----:B------:R-:W-:-:S02]  /*25770*/  VIADD R28, R234, 0xffffffb0 ;  /* 0xffffffb0ea1c7836 */ /* 0x000fc40000000000 */
[----:B------:R-:W1:Y:S01]  /*25780*/  LDC R234, c[0x0][0x3a0] ;  /* 0x0000e800ffea7b82 */ /* 0x000e620000000800 */
[----:B------:R-:W-:Y:S01]  /*25790*/  LDGSTS.E [R6+0x25c00], desc[UR40][R242.64], !P1 ;  /* 0x25c00000f2067fae */ /* 0x000fe2000c9a1028 */
[----:B-1----:R-:W-:-:S04]  /*257a0*/  IMAD.WIDE R10, R252, 0x4, R208 ;  /* 0x00000004fc0a7825 */ /* 0x002fc800078e02d0 */
[----:B---3--:R-:W-:Y:S01]  /*257b0*/  IMAD.WIDE R8, R252, 0x4, R224 ;  /* 0x00000004fc087825 */ /* 0x008fe200078e02e0 */
[----:B------:R-:W-:Y:S04]  /*257c0*/  STL.64 [R1+0x568], R10 ;  /* 0x0005680a01007387 */ /* 0x000fe80000100a00 */
[----:B------:R-:W3:Y:S01]  /*257d0*/  LDL.LU.64 R224, [R1+0xdb8] ;  /* 0x000db80001e07983 */ /* 0x000ee20000300a00 */
[----:B------:R-:W-:-:S03]  /*257e0*/  ISETP.GE.U32.AND P0, PT, R28, 0x7fffff71, PT ;  /* 0x7fffff711c00780c */ /* 0x000fc60003f06070 */
[----:B------:R-:W-:Y:S04]  /*257f0*/  LDGSTS.E [R6+0x25d00], desc[UR40][R240.64], !P1 ;  /* 0x25d00000f0067fae */ /* 0x000fe8000c9a1028 */
[----:B------:R-:W-:Y:S04]  /*25800*/  LDGSTS.E [R6+0x25e00], desc[UR40][R238.64], !P1 ;  /* 0x25e00000ee067fae */ /* 0x000fe8000c9a1028 */
[----:B------:R-:W-:Y:S04]  /*25810*/  LDGSTS.E [R6+0x25f00], desc[UR40][R236.64], !P1 ;  /* 0x25f00000ec067fae */ /* 0x000fe8000c9a1028 */
[----:B------:R5:W-:Y:S04]  /*25820*/  LDGSTS.E [R6+0x27800], desc[UR40][R32.64], !P0 ;  /* 0x2780000020067fae */ /* 0x000be8000c1a1028 */
[----:B------:R1:W-:Y:S04]  /*25830*/  LDGSTS.E [R6+0x27900], desc[UR40][R30.64], !P0 ;  /* 0x279000001e067fae */ /* 0x0003e8000c1a1028 */
[----:B------:R3:W-:Y:S01]  /*25840*/  STL.64 [R1+0x570], R8 ;  /* 0x0005700801007387 */ /* 0x0007e20000100a00 */
[----:B-----5:R-:W-:-:S03]  /*25850*/  IMAD.WIDE R32, R252, 0x4, R64 ;  /* 0x00000004fc207825 */ /* 0x020fc600078e0240 */
[----:B------:R5:W-:Y:S01]  /*25860*/  LDGSTS.E [R6+0x27a00], desc[UR40][R26.64], !P0 ;  /* 0x27a000001a067fae */ /* 0x000be2000c1a1028 */
[----:B-1----:R-:W-:-:S03]  /*25870*/  IMAD.WIDE R30, R252, 0x4, R80 ;  /* 0x00000004fc1e7825 */ /* 0x002fc600078e0250 */
[----:B------:R-:W3:Y:S04]  /*25880*/  LDL.LU.64 R208, [R1+0xcf0] ;  /* 0x000cf00001d07983 */ /* 0x000ee80000300a00 */
[----:B------:R-:W3:Y:S01]  /*25890*/  LDL.LU.64 R144, [R1+0xce8] ;  /* 0x000ce80001907983 */ /* 0x000ee20000300a00 */
[----:B-----5:R-:W-:-:S03]  /*258a0*/  IMAD.WIDE R26, R252, 0x4, R96 ;  /* 0x00000004fc1a7825 */ /* 0x020fc600078e0260 */
[----:B------:R1:W-:Y:S04]  /*258b0*/  LDGSTS.E [R6+0x27b00], desc[UR40][R24.64], !P0 ;  /* 0x27b0000018067fae */ /* 0x0003e8000c1a1028 */
[----:B------:R-:W5:Y:S04]  /*258c0*/  LDL.LU.64 R160, [R1+0xce0] ;  /* 0x000ce00001a07983 */ /* 0x000f680000300a00 */
[----:B------:R2:W-:Y:S01]  /*258d0*/  STL.64 [R1+0x5c8], R32 ;  /* 0x0005c82001007387 */ /* 0x0005e20000100a00 */
[----:B-1----:R-:W-:-:S03]  /*258e0*/  IMAD.WIDE R24, R252, 0x4, R112 ;  /* 0x00000004fc187825 */ /* 0x002fc600078e0270 */
[----:B------:R2:W-:Y:S04]  /*258f0*/  LDGSTS.E [R6+0x27c00], desc[UR40][R14.64], !P0 ;  /* 0x27c000000e067fae */ /* 0x0005e8000c1a1028 */
[----:B------:R-:W5:Y:S04]  /*25900*/  LDL.LU.64 R64, [R1+0xcd8] ;  /* 0x000cd80001407983 */ /* 0x000f680000300a00 */
[----:B------:R1:W-:Y:S04]  /*25910*/  STL.64 [R1+0x5e0], R30 ;  /* 0x0005e01e01007387 */ /* 0x0003e80000100a00 */
[----:B------:R4:W-:Y:S04]  /*25920*/  LDGSTS.E [R6+0x27d00], desc[UR40][R12.64], !P0 ;  /* 0x27d000000c067fae */ /* 0x0009e8000c1a1028 */
[----:B------:R5:W-:Y:S04]  /*25930*/  STL.64 [R1+0x5f8], R26 ;  /* 0x0005f81a01007387 */ /* 0x000be80000100a00 */
[----:B------:R-:W-:Y:S04]  /*25940*/  LDGSTS.E [R6+0x27e00], desc[UR40][R10.64], !P0 ;  /* 0x27e000000a067fae */ /* 0x000fe8000c1a1028 */
[----:B------:R3:W-:Y:S01]  /*25950*/  LDGSTS.E [R6+0x27f00], desc[UR40][R8.64], !P0 ;  /* 0x27f0000008067fae */ /* 0x0007e2000c1a1028 */
[----:B--2---:R-:W-:-:S03]  /*25960*/  IMAD.WIDE R14, R252, 0x4, R176 ;  /* 0x00000004fc0e7825 */ /* 0x004fc600078e02b0 */
[----:B------:R-:W2:Y:S04]  /*25970*/  LDL.LU.64 R176, [R1+0xcd0] ;  /* 0x000cd00001b07983 */ /* 0x000ea80000300a00 */
[----:B------:R1:W-:Y:S04]  /*25980*/  STL.64 [R1+0x600], R24 ;  /* 0x0006001801007387 */ /* 0x0003e80000100a00 */
[----:B------:R-:W2:Y:S01]  /*25990*/  LDL.LU.64 R80, [R1+0xcc8] ;  /* 0x000cc80001507983 */ /* 0x000ea20000300a00 */
[----:B----4-:R-:W-:-:S03]  /*259a0*/  IMAD.WIDE R12, R252, 0x4, R128 ;  /* 0x00000004fc0c7825 */ /* 0x010fc600078e0280 */
[----:B------:R2:W-:Y:S04]  /*259b0*/  STL.64 [R1+0x608], R14 ;  /* 0x0006080e01007387 */ /* 0x0005e80000100a00 */
[----:B------:R-:W4:Y:S04]  /*259c0*/  LDL.LU.64 R96, [R1+0xcc0] ;  /* 0x000cc00001607983 */ /* 0x000f280000300a00 */
[----:B------:R-:W-:Y:S01]  /*259d0*/  STL.64 [R1+0x610], R12 ;  /* 0x0006100c01007387 */ /* 0x000fe20000100a00 */
[----:B---3--:R-:W-:-:S03]  /*259e0*/  IMAD.WIDE R8, R252, 0x4, R224 ;  /* 0x00000004fc087825 */ /* 0x008fc600078e02e0 */
[----:B------:R-:W3:Y:S01]  /*259f0*/  LDL.LU.64 R224, [R1+0xcb8] ;  /* 0x000cb80001e07983 */ /* 0x000ee20000300a00 */
[----:B------:R-:W-:Y:S02]  /*25a00*/  VIADD R28, R29, 0xffffffac ;  /* 0xffffffac1d1c7836 */ /* 0x000fe40000000000 */
[----:B------:R-:W-:Y:S01]  /*25a10*/  IMAD.WIDE R10, R252, 0x4, R192 ;  /* 0x00000004fc0a7825 */ /* 0x000fe200078e02c0 */
[----:B------:R-:W2:Y:S02]  /*25a20*/  LDC R29, c[0x0][0x3a0] ;  /* 0x0000e800ff1d7b82 */ /* 0x000ea40000000800 */
[----:B------:R-:W-:Y:S02]  /*25a30*/  ISETP.GE.U32.AND P6, PT, R28, 0x7fffff6d, PT ;  /* 0x7fffff6d1c00780c */ /* 0x000fe40003fc6070 */
[----:B------:R-:W-:Y:S04]  /*25a40*/  STL.64 [R1+0x618], R10 ;  /* 0x0006180a01007387 */ /* 0x000fe80000100a00 */
[----:B------:R3:W-:Y:S04]  /*25a50*/  STL.64 [R1+0x620], R8 ;  /* 0x0006200801007387 */ /* 0x0007e80000100a00 */
[----:B------:R-:W4:Y:S04]  /*25a60*/  LDL.LU.64 R112, [R1+0xbf0] ;  /* 0x000bf00001707983 */ /* 0x000f280000300a00 */
[----:B------:R1:W-:Y:S04]  /*25a70*/  LDGSTS.E [R6+0x29800], desc[UR40][R32.64], !P6 ;  /* 0x2980000020067fae */ /* 0x0003e8000f1a1028 */
[----:B------:R-:W4:Y:S04]  /*25a80*/  LDL.LU.64 R192, [R1+0xbe8] ;  /* 0x000be80001c07983 */ /* 0x000f280000300a00 */
[----:B------:R1:W-:Y:S02]  /*25a90*/  LDGSTS.E [R6+0x29900], desc[UR40][R30.64], !P6 ;  /* 0x299000001e067fae */ /* 0x0003e4000f1a1028 */
[----:B-1----:R-:W-:-:S02]  /*25aa0*/  IMAD.WIDE R32, R252, 0x4, R208 ;  /* 0x00000004fc207825 */ /* 0x002fc400078e02d0 */
[----:B------:R-:W4:Y:S04]  /*25ab0*/  LDL.LU.64 R128, [R1+0xbe0] ;  /* 0x000be00001807983 */ /* 0x000f280000300a00 */
[----:B------:R5:W-:Y:S01]  /*25ac0*/  LDGSTS.E [R6+0x29a00], desc[UR40][R26.64], !P6 ;  /* 0x29a000001a067fae */ /* 0x000be2000f1a1028 */
[----:B------:R-:W-:-:S03]  /*25ad0*/  IMAD.WIDE R30, R252, 0x4, R144 ;  /* 0x00000004fc1e7825 */ /* 0x000fc600078e0290 */
[----:B------:R-:W4:Y:S04]  /*25ae0*/  LDL.LU.64 R208, [R1+0xbd8] ;  /* 0x000bd80001d07983 */ /* 0x000f280000300a00 */
[----:B------:R1:W-:Y:S01]  /*25af0*/  LDGSTS.E [R6+0x29b00], desc[UR40][R24.64], !P6 ;  /* 0x29b0000018067fae */ /* 0x0003e2000f1a1028 */
[----:B-----5:R-:W-:-:S03]  /*25b00*/  IMAD.WIDE R26, R252, 0x4, R160 ;  /* 0x00000004fc1a7825 */ /* 0x020fc600078e02a0 */
[----:B------:R5:W-:Y:S04]  /*25b10*/  STL.64 [R1+0x628], R32 ;  /* 0x0006282001007387 */ /* 0x000be80000100a00 */
[----:B------:R2:W-:Y:S01]  /*25b20*/  LDGSTS.E [R6+0x29c00], desc[UR40][R14.64], !P6 ;  /* 0x29c000000e067fae */ /* 0x0005e2000f1a1028 */
[----:B-1----:R-:W-:-:S03]  /*25b30*/  IMAD.WIDE R24, R252, 0x4, R64 ;  /* 0x00000004fc187825 */ /* 0x002fc600078e0240 */
[----:B------:R-:W4:Y:S04]  /*25b40*/  LDL.LU.64 R144, [R1+0xbd0] ;  /* 0x000bd00001907983 */ /* 0x000f280000300a00 */
[----:B------:R-:W4:Y:S04]  /*25b50*/  LDL.LU.64 R160, [R1+0xbc8] ;  /* 0x000bc80001a07983 */ /* 0x000f280000300a00 */
[----:B------:R1:W-:Y:S04]  /*25b60*/  STL.64 [R1+0x630], R30 ;  /* 0x0006301e01007387 */ /* 0x0003e80000100a00 */
[----:B------:R-:W-:Y:S04]  /*25b70*/  LDGSTS.E [R6+0x29d00], desc[UR40][R12.64], !P6 ;  /* 0x29d000000c067fae */ /* 0x000fe8000f1a1028 */
[----:B------:R1:W-:Y:S04]  /*25b80*/  STL.64 [R1+0x6b8], R26 ;  /* 0x0006b81a01007387 */ /* 0x0003e80000100a00 */
[----:B------:R-:W-:Y:S01]  /*25b90*/  LDGSTS.E [R6+0x29e00], desc[UR40][R10.64], !P6 ;  /* 0x29e000000a067fae */ /* 0x000fe2000f1a1028 */
[----:B--2---:R-:W-:-:S03]  /*25ba0*/  IMAD.WIDE R14, R252, 0x4, R176 ;  /* 0x00000004fc0e7825 */ /* 0x004fc600078e02b0 */
[----:B------:R3:W-:Y:S04]  /*25bb0*/  LDGSTS.E [R6+0x29f00], desc[UR40][R8.64], !P6 ;  /* 0x29f0000008067fae */ /* 0x0007e8000f1a1028 */
[----:B------:R-:W2:Y:S04]  /*25bc0*/  LDL.LU.64 R176, [R1+0xbc0] ;  /* 0x000bc00001b07983 */ /* 0x000ea80000300a00 */
[----:B------:R-:W-:Y:S04]  /*25bd0*/  STL.64 [R1+0x6c0], R24 ;  /* 0x0006c01801007387 */ /* 0x000fe80000100a00 */
[----:B------:R1:W-:Y:S01]  /*25be0*/  STL.64 [R1+0x6c8], R14 ;  /* 0x0006c80e01007387 */ /* 0x0003e20000100a00 */
[----:B---3--:R-:W-:-:S03]  /*25bf0*/  IMAD.WIDE R8, R252, 0x4, R224 ;  /* 0x00000004fc087825 */ /* 0x008fc600078e02e0 */
[----:B------:R-:W3:Y:S01]  /*25c00*/  LDL.LU.64 R224, [R1+0xbb8] ;  /* 0x000bb80001e07983 */ /* 0x000ee20000300a00 */
[----:B------:R-:W-:Y:S02]  /*25c10*/  VIADD R28, R235, 0xffffffa8 ;  /* 0xffffffa8eb1c7836 */ /* 0x000fe40000000000 */
[----:B------:R-:W-:Y:S01]  /*25c20*/  IMAD.WIDE R12, R252, 0x4, R80 ;  /* 0x00000004fc0c7825 */ /* 0x000fe200078e0250 */
[----:B------:R-:W2:Y:S02]  /*25c30*/  LDC R235, c[0x0][0x3a0] ;  /* 0x0000e800ffeb7b82 */ /* 0x000ea40000000800 */
[----:B------:R-:W-:Y:S01]  /*25c40*/  ISETP.GE.U32.AND P5, PT, R28, 0x7fffff69, PT ;  /* 0x7fffff691c00780c */ /* 0x000fe20003fa6070 */
[C---:B----4-:R-:W-:Y:S01]  /*25c50*/  IMAD.WIDE R10, R252.reuse, 0x4, R96 ;  /* 0x00000004fc0a7825 */ /* 0x050fe200078e0260 */
[----:B------:R4:W-:Y:S04]  /*25c60*/  STL.64 [R1+0x6d0], R12 ;  /* 0x0006d00c01007387 */ /* 0x0009e80000100a00 */
[----:B------:R-:W-:Y:S01]  /*25c70*/  STL.64 [R1+0x6d8], R10 ;  /* 0x0006d80a01007387 */ /* 0x000fe20000100a00 */
[----:B------:R-:W-:-:S03]  /*25c80*/  IMAD.WIDE R42, R252, 0x4, R112 ;  /* 0x00000004fc2a7825 */ /* 0x000fc600078e0270 */
[----:B------:R3:W-:Y:S04]  /*25c90*/  STL.64 [R1+0x6e0], R8 ;  /* 0x0006e00801007387 */ /* 0x0007e80000100a00 */
[----:B------:R5:W-:Y:S04]  /*25ca0*/  LDGSTS.E [R6+0x2b800], desc[UR40][R32.64], !P5 ;  /* 0x2b80000020067fae */ /* 0x000be8000e9a1028 */
[----:B------:R1:W-:Y:S04]  /*25cb0*/  LDGSTS.E [R6+0x2b900], desc[UR40][R30.64], !P5 ;  /* 0x2b9000001e067fae */ /* 0x0003e8000e9a1028 */
[----:B------:R1:W-:Y:S01]  /*25cc0*/  LDGSTS.E [R6+0x2ba00], desc[UR40][R26.64], !P5 ;  /* 0x2ba000001a067fae */ /* 0x0003e2000e9a1028 */
[----:B-----5:R-:W-:-:S03]  /*25cd0*/  IMAD.WIDE R32, R252, 0x4, R192 ;  /* 0x00000004fc207825 */ /* 0x020fc600078e02c0 */
[----:B------:R5:W-:Y:S01]  /*25ce0*/  LDGSTS.E [R6+0x2bb00], desc[UR40][R24.64], !P5 ;  /* 0x2bb0000018067fae */ /* 0x000be2000e9a1028 */
[----:B-1----:R-:W-:-:S03]  /*25cf0*/  IMAD.WIDE R30, R252, 0x4, R128 ;  /* 0x00000004fc1e7825 */ /* 0x002fc600078e0280 */
[----:B------:R-:W2:Y:S01]  /*25d00*/  LDL.LU.64 R192, [R1+0xaf0] ;  /* 0x000af00001c07983 */ /* 0x000ea20000300a00 */
[----:B------:R-:W-:-:S03]  /*25d10*/  IMAD.WIDE R26, R252, 0x4, R208 ;  /* 0x00000004fc1a7825 */ /* 0x000fc600078e02d0 */
[----:B------:R-:W-:Y:S04]  /*25d20*/  LDGSTS.E [R6+0x2bc00], desc[UR40][R14.64], !P5 ;  /* 0x2bc000000e067fae */ /* 0x000fe8000e9a1028 */
[----:B------:R-:W-:Y:S04]  /*25d30*/  STL.64 [R1+0x6e8], R42 ;  /* 0x0006e82a01007387 */ /* 0x000fe80000100a00 */
[----:B------:R4:W-:Y:S04]  /*25d40*/  LDGSTS.E [R6+0x2bd00], desc[UR40][R12.64], !P5 ;  /* 0x2bd000000c067fae */ /* 0x0009e8000e9a1028 */
[----:B------:R-:W2:Y:S01]  /*25d50*/  LDL.LU.64 R14, [R1+0xae8] ;  /* 0x000ae800010e7983 */ /* 0x000ea20000300a00 */
[----:B-----5:R-:W-:-:S03]  /*25d60*/  IMAD.WIDE R24, R252, 0x4, R144 ;  /* 0x00000004fc187825 */ /* 0x020fc600078e0290 */
[----:B------:R1:W-:Y:S04]  /*25d70*/  STL.64 [R1+0x6f0], R32 ;  /* 0x0006f02001007387 */ /* 0x0003e80000100a00 */
[----:B------:R-:W5:Y:S01]  /*25d80*/  LDL.LU.64 R112, [R1+0xae0] ;  /* 0x000ae00001707983 */ /* 0x000f620000300a00 */
[----:B----4-:R-:W-:-:S03]  /*25d90*/  IMAD.WIDE R12, R252, 0x4, R160 ;  /* 0x00000004fc0c7825 */ /* 0x010fc600078e02a0 */
[----:B------:R4:W-:Y:S04]  /*25da0*/  STL.64 [R1+0x778], R30 ;  /* 0x0007781e01007387 */ /* 0x0009e80000100a00 */
[----:B------:R-:W5:Y:S04]  /*25db0*/  LDL.LU.64 R208, [R1+0xad8] ;  /* 0x000ad80001d07983 */ /* 0x000f680000300a00 */
[----:B------:R5:W-:Y:S04]  /*25dc0*/  STL.64 [R1+0x780], R26 ;  /* 0x0007801a01007387 */ /* 0x000be80000100a00 */
[----:B------:R-:W5:Y:S04]  /*25dd0*/  LDL.LU.64 R128, [R1+0xad0] ;  /* 0x000ad00001807983 */ /* 0x000f680000300a00 */
[----:B------:R-:W-:Y:S04]  /*25de0*/  LDGSTS.E [R6+0x2be00], desc[UR40][R10.64], !P5 ;  /* 0x2be000000a067fae */ /* 0x000fe8000e9a1028 */
[----:B------:R1:W-:Y:S04]  /*25df0*/  STL.64 [R1+0x788], R24 ;  /* 0x0007881801007387 */ /* 0x0003e80000100a00 */
[----:B------:R3:W-:Y:S04]  /*25e00*/  LDGSTS.E [R6+0x2bf00], desc[UR40][R8.64], !P5 ;  /* 0x2bf0000008067fae */ /* 0x0007e8000e9a1028 */
[----:B------:R-:W5:Y:S04]  /*25e10*/  LDL.LU.64 R144, [R1+0xac8] ;  /* 0x000ac80001907983 */ /* 0x000f680000300a00 */
[----:B------:R-:W-:Y:S01]  /*25e20*/  STL.64 [R1+0x790], R12 ;  /* 0x0007900c01007387 */ /* 0x000fe20000100a00 */
[----:B---3--:R-:W-:-:S03]  /*25e30*/  IMAD.WIDE R8, R252, 0x4, R224 ;  /* 0x00000004fc087825 */ /* 0x008fc600078e02e0 */
[----:B------:R-:W3:Y:S01]  /*25e40*/  LDL.LU.64 R224, [R1+0xac0] ;  /* 0x000ac00001e07983 */ /* 0x000ee20000300a00 */
[----:B------:R-:W-:Y:S02]  /*25e50*/  VIADD R28, R234, 0xffffffa4 ;  /* 0xffffffa4ea1c7836 */ /* 0x000fe40000000000 */
[----:B--2---:R-:W-:Y:S01]  /*25e60*/  IMAD.WIDE R10, R252, 0x4, R176 ;  /* 0x00000004fc0a7825 */ /* 0x004fe200078e02b0 */
[----:B------:R-:W2:Y:S02]  /*25e70*/  LDC R234, c[0x0][0x3a0] ;  /* 0x0000e800ffea7b82 */ /* 0x000ea40000000800 */
[----:B------:R-:W-:Y:S02]  /*25e80*/  ISETP.GE.U32.AND P3, PT, R28, 0x7fffff65, PT ;  /* 0x7fffff651c00780c */ /* 0x000fe40003f66070 */
[----:B------:R3:W-:Y:S04]  /*25e90*/  STL.64 [R1+0x798], R10 ;  /* 0x0007980a01007387 */ /* 0x0007e80000100a00 */
[----:B------:R1:W-:Y:S04]  /*25ea0*/  STL.64 [R1+0x7a0], R8 ;  /* 0x0007a00801007387 */ /* 0x0003e80000100a00 */
[----:B------:R-:W2:Y:S04]  /*25eb0*/  LDL.LU.64 R160, [R1+0xab8] ;  /* 0x000ab80001a07983 */ /* 0x000ea80000300a00 */
[----:B------:R-:W-:Y:S04]  /*25ec0*/  LDGSTS.E [R6+0x2d800], desc[UR40][R42.64], !P3 ;  /* 0x2d8000002a067fae */ /* 0x000fe8000d9a1028 */
[----:B------:R1:W-:Y:S04]  /*25ed0*/  LDGSTS.E [R6+0x2d900], desc[UR40][R32.64], !P3 ;  /* 0x2d90000020067fae */ /* 0x0003e8000d9a1028 */
[----:B------:R-:W2:Y:S04]  /*25ee0*/  LDL.LU.64 R48, [R1+0x9f0] ;  /* 0x0009f00001307983 */ /* 0x000ea80000300a00 */
[----:B------:R-:W2:Y:S01]  /*25ef0*/  LDL.LU.64 R64, [R1+0x9e8] ;  /* 0x0009e80001407983 */ /* 0x000ea20000300a00 */
[----:B-1----:R-:W-:-:S03]  /*25f00*/  IMAD.WIDE R32, R252, 0x4, R192 ;  /* 0x00000004fc207825 */ /* 0x002fc600078e02c0 */
[----:B------:R4:W-:Y:S04]  /*25f10*/  LDGSTS.E [R6+0x2da00], desc[UR40][R30.64], !P3 ;  /* 0x2da000001e067fae */ /* 0x0009e8000d9a1028 */
[----:B------:R-:W2:Y:S04]  /*25f20*/  LDL.LU.64 R80, [R1+0x9e0] ;  /* 0x0009e00001507983 */ /* 0x000ea80000300a00 */
[----:B------:R5:W-:Y:S04]  /*25f30*/  LDGSTS.E [R6+0x2db00], desc[UR40][R26.64], !P3 ;  /* 0x2db000001a067fae */ /* 0x000be8000d9a1028 */
[----:B------:R-:W2:Y:S01]  /*25f40*/  LDL.LU.64 R96, [R1+0x9d8] ;  /* 0x0009d80001607983 */ /* 0x000ea20000300a00 */
[----:B----4-:R-:W-:-:S03]  /*25f50*/  IMAD.WIDE R30, R252, 0x4, R14 ;  /* 0x00000004fc1e7825 */ /* 0x010fc600078e020e */
[----:B------:R1:W-:Y:S04]  /*25f60*/  LDGSTS.E [R6+0x2dc00], desc[UR40][R24.64], !P3 ;  /* 0x2dc0000018067fae */ /* 0x0003e8000d9a1028 */
[----:B------:R-:W4:Y:S01]  /*25f70*/  LDL.LU.64 R176, [R1+0x9d0] ;  /* 0x0009d00001b07983 */ /* 0x000f220000300a00 */
[----:B-----5:R-:W-:-:S03]  /*25f80*/  IMAD.WIDE R26, R252, 0x4, R112 ;  /* 0x00000004fc1a7825 */ /* 0x020fc600078e0270 */
[----:B------:R-:W5:Y:S04]  /*25f90*/  LDL.LU.64 R192, [R1+0x9c8] ;  /* 0x0009c80001c07983 */ /* 0x000f680000300a00 */
[----:B------:R2:W-:Y:S01]  /*25fa0*/  STL.64 [R1+0x7a8], R32 ;  /* 0x0007a82001007387 */ /* 0x0005e20000100a00 */
[----:B-1----:R-:W-:-:S03]  /*25fb0*/  IMAD.WIDE R24, R252, 0x4, R208 ;  /* 0x00000004fc187825 */ /* 0x002fc600078e02d0 */
[----:B------:R-:W5:Y:S04]  /*25fc0*/  LDL.LU.64 R208, [R1+0x9c0] ;  /* 0x0009c00001d07983 */ /* 0x000f680000300a00 */
[----:B------:R-:W-:Y:S04]  /*25fd0*/  LDGSTS.E [R6+0x2dd00], desc[UR40][R12.64], !P3 ;  /* 0x2dd000000c067fae */ /* 0x000fe8000d9a1028 */
[----:B------:R1:W-:Y:S04]  /*25fe0*/  STL.64 [R1+0x7b0], R30 ;  /* 0x0007b01e01007387 */ /* 0x0003e80000100a00 */
[----:B------:R3:W-:Y:S04]  /*25ff0*/  LDGSTS.E [R6+0x2de00], desc[UR40][R10.64], !P3 ;  /* 0x2de000000a067fae */ /* 0x0007e8000d9a1028 */
[----:B------:R1:W-:Y:S04]  /*26000*/  STL.64 [R1+0x838], R26 ;  /* 0x0008381a01007387 */ /* 0x0003e80000100a00 */
[----:B------:R1:W-:Y:S01]  /*26010*/  STL.64 [R1+0x840], R24 ;  /* 0x0008401801007387 */ /* 0x0003e20000100a00 */
[----:B------:R-:W-:-:S02]  /*26020*/  VIADD R28, R29, 0xffffffa0 ;  /* 0xffffffa01d1c7836 */ /* 0x000fc40000000000 */
[C---:B------:R-:W-:Y:S01]  /*26030*/  IMAD.WIDE R14, R252.reuse, 0x4, R128 ;  /* 0x00000004fc0e7825 */ /* 0x040fe200078e0280 */
[----:B------:R2:W-:Y:S01]  /*26040*/  LDGSTS.E [R6+0x2df00], desc[UR40][R8.64], !P3 ;  /* 0x2df0000008067fae */ /* 0x0005e2000d9a1028 */
[----:B------:R-:W1:Y:S02]  /*26050*/  LDC R29, c[0x0][0x3a0] ;  /* 0x0000e800ff1d7b82 */ /* 0x000e640000000800 */
[----:B---3--:R-:W-:Y:S02]  /*26060*/  IMAD.WIDE R10, R252, 0x4, R224 ;  /* 0x00000004fc0a7825 */ /* 0x008fe400078e02e0 */
[----:B------:R-:W3:Y:S01]  /*26070*/  LDL.LU.64 R224, [R1+0x9b8] ;  /* 0x0009b80001e07983 */ /* 0x000ee20000300a00 */
[----:B------:R-:W-:Y:S01]  /*26080*/  ISETP.GE.U32.AND P2, PT, R28, 0x7fffff61, PT ;  /* 0x7fffff611c00780c */ /* 0x000fe20003f46070 */
[C---:B------:R-:W-:Y:S02]  /*26090*/  IMAD.WIDE R12, R252.reuse, 0x4, R144 ;  /* 0x00000004fc0c7825 */ /* 0x040fe400078e0290 */
[----:B------:R4:W-:Y:S04]  /*260a0*/  STL.64 [R1+0x848], R14 ;  /* 0x0008480e01007387 */ /* 0x0009e80000100a00 */
[----:B------:R5:W-:Y:S01]  /*260b0*/  STL.64 [R1+0x850], R12 ;  /* 0x0008500c01007387 */ /* 0x000be20000100a00 */
[----:B--2---:R-:W-:-:S05]  /*260c0*/  IMAD.WIDE R8, R252, 0x4, R160 ;  /* 0x00000004fc087825 */ /* 0x004fca00078e02a0 */
[----:B------:R2:W-:Y:S04]  /*260d0*/  LDGSTS.E [R6+0x2f800], desc[UR40][R32.64], !P2 ;  /* 0x2f80000020067fae */ /* 0x0005e8000d1a1028 */
[----:B------:R1:W-:Y:S04]  /*260e0*/  STL.64 [R1+0x858], R10 ;  /* 0x0008580a01007387 */ /* 0x0003e80000100a00 */
[----:B------:R1:W-:Y:S04]  /*260f0*/  LDGSTS.E [R6+0x2f900], desc[UR40][R30.64], !P2 ;  /* 0x2f9000001e067fae */ /* 0x0003e8000d1a1028 */
[----:B------:R3:W-:Y:S01]  /*26100*/  STL.64 [R1+0x860], R8 ;  /* 0x0008600801007387 */ /* 0x0007e20000100a00 */
[----:B--2---:R-:W-:-:S03]  /*26110*/  IMAD.WIDE R32, R252, 0x4, R48 ;  /* 0x00000004fc207825 */ /* 0x004fc600078e0230 */
[----:B------:R2:W-:Y:S04]  /*26120*/  LDGSTS.E [R6+0x2fa00], desc[UR40][R26.64], !P2 ;  /* 0x2fa000001a067fae */ /* 0x0005e8000d1a1028 */
[----:B------:R-:W3:Y:S01]  /*26130*/  LDL.LU.64 R112, [R1+0x1430] ;  /* 0x0014300001707983 */ /* 0x000ee20000300a00 */
[----:B-1----:R-:W-:-:S03]  /*26140*/  IMAD.WIDE R30, R252, 0x4, R64 ;  /* 0x00000004fc1e7825 */ /* 0x002fc600078e0240 */
[----:B------:R-:W3:Y:S01]  /*26150*/  LDL.LU.64 R128, [R1+0x1428] ;  /* 0x0014280001807983 */ /* 0x000ee20000300a00 */
[----:B--2---:R-:W-:-:S03]  /*26160*/  IMAD.WIDE R26, R252, 0x4, R80 ;  /* 0x00000004fc1a7825 */ /* 0x004fc600078e0250 */
[----:B------:R1:W-:Y:S04]  /*26170*/  LDGSTS.E [R6+0x2fb00], desc[UR40][R24.64], !P2 ;  /* 0x2fb0000018067fae */ /* 0x0003e8000d1a1028 */
[----:B------:R-:W2:Y:S04]  /*26180*/  LDL.LU.64 R144, [R1+0x1420] ;  /* 0x0014200001907983 */ /* 0x000ea80000300a00 */
[----:B------:R4:W-:Y:S04]  /*26190*/  LDGSTS.E [R6+0x2fc00], desc[UR40][R14.64], !P2 ;  /* 0x2fc000000e067fae */ /* 0x0009e8000d1a1028 */
[----:B------:R-:W2:Y:S01]  /*261a0*/  LDL.LU.64 R160, [R1+0x1418] ;  /* 0x0014180001a07983 */ /* 0x000ea20000300a00 */
[----:B-1----:R-:W-:-:S03]  /*261b0*/  IMAD.WIDE R24, R252, 0x4, R96 ;  /* 0x00000004fc187825 */ /* 0x002fc600078e0260 */
[----:B------:R1:W-:Y:S01]  /*261c0*/  STL.64 [R1+0x868], R32 ;  /* 0x0008682001007387 */ /* 0x0003e20000100a00 */
[----:B----4-:R-:W-:-:S03]  /*261d0*/  IMAD.WIDE R14, R252, 0x4, R176 ;  /* 0x00000004fc0e7825 */ /* 0x010fc600078e02b0 */
[----:B------:R5:W-:Y:S04]  /*261e0*/  LDGSTS.E [R6+0x2fd00], desc[UR40][R12.64], !P2 ;  /* 0x2fd000000c067fae */ /* 0x000be8000d1a1028 */
[----:B------:R2:W-:Y:S04]  /*261f0*/  STL.64 [R1+0x870], R30 ;  /* 0x0008701e01007387 */ /* 0x0005e80000100a00 */
[----:B------:R4:W-:Y:S01]  /*26200*/  LDGSTS.E [R6+0x2fe00], desc[UR40][R10.64], !P2 ;  /* 0x2fe000000a067fae */ /* 0x0009e2000d1a1028 */
[----:B-----5:R-:W-:-:S03]  /*26210*/  IMAD.WIDE R12, R252, 0x4, R192 ;  /* 0x00000004fc0c7825 */ /* 0x020fc600078e02c0 */
[----:B------:R5:W-:Y:S04]  /*26220*/  STL.64 [R1+0x8f8], R26 ;  /* 0x0008f81a01007387 */ /* 0x000be80000100a00 */
[----:B------:R-:W2:Y:S01]  /*26230*/  LDL.LU.64 R176, [R1+0x1410] ;  /* 0x0014100001b07983 */ /* 0x000ea20000300a00 */
[----:B----4-:R-:W-:-:S03]  /*26240*/  IMAD.WIDE R10, R252, 0x4, R208 ;  /* 0x00000004fc0a7825 */ /* 0x010fc600078e02d0 */
[----:B------:R3:W-:Y:S04]  /*26250*/  LDGSTS.E [R6+0x2ff00], desc[UR40][R8.64], !P2 ;  /* 0x2ff0000008067fae */ /* 0x0007e8000d1a1028 */
[----:B------:R4:W-:Y:S04]  /*26260*/  STL.64 [R1+0x900], R24 ;  /* 0x0009001801007387 */ /* 0x0009e80000100a00 */
[----:B------:R1:W-:Y:S04]  /*26270*/  STL.64 [R1+0x908], R14 ;  /* 0x0009080e01007387 */ /* 0x0003e80000100a00 */
[----:B------:R-:W2:Y:S04]  /*26280*/  LDL.LU.64 R192, [R1+0x1408] ;  /* 0x0014080001c07983 */ /* 0x000ea80000300a00 */
[----:B------:R1:W-:Y:S04]  /*26290*/  STL.64 [R1+0x910], R12 ;  /* 0x0009100c01007387 */ /* 0x0003e80000100a00 */
[----:B------:R1:W-:Y:S04]  /*262a0*/  STL.64 [R1+0x918], R10 ;  /* 0x0009180a01007387 */ /* 0x0003e80000100a00 */
[----:B------:R-:W2:Y:S01]  /*262b0*/  LDL.LU.64 R208, [R1+0x1400] ;  /* 0x0014000001d07983 */ /* 0x000ea20000300a00 */
[----:B---3--:R-:W-:-:S05]  /*262c0*/  IMAD.WIDE R8, R252, 0x4, R224 ;  /* 0x00000004fc087825 */ /* 0x008fca00078e02e0 */
[----:B------:R-:W-:Y:S04]  /*262d0*/  STL.64 [R1+0x920], R8 ;  /* 0x0009200801007387 */ /* 0x000fe80000100a00 */
[----:B------:R-:W3:Y:S01]  /*262e0*/  LDL.LU.64 R224, [R1+0x13f8] ;  /* 0x0013f80001e07983 */ /* 0x000ee20000300a00 */
[----:B------:R-:W-:Y:S02]  /*262f0*/  VIADD R28, R235, 0xffffff9c ;  /* 0xffffff9ceb1c7836 */ /* 0x000fe40000000000 */
[----:B------:R-:W2:Y:S01]  /*26300*/  LDC R235, c[0x0][0x3a0] ;  /* 0x0000e800ffeb7b82 */ /* 0x000ea20000000800 */
[----:B------:R-:W3:Y:S02]  /*26310*/  LDL.LU.64 R80, [R1+0x470] ;  /* 0x0004700001507983 */ /* 0x000ee40000300a00 */
[----:B------:R-:W-:Y:S01]  /*26320*/  ISETP.GE.U32.AND P1, PT, R28, 0x7fffff5d, PT ;  /* 0x7fffff5d1c00780c */ /* 0x000fe20003f26070 */
[----:B------:R-:W-:-:S04]  /*26330*/  VIADD R28, R234, 0xffffff98 ;  /* 0xffffff98ea1c7836 */ /* 0x000fc80000000000 */
[----:B------:R-:W2:Y:S08]  /*26340*/  LDC R234, c[0x0][0x3a0] ;  /* 0x0000e800ffea7b82 */ /* 0x000eb00000000800 */
[----:B------:R1:W-:Y:S04]  /*26350*/  LDGSTS.E [R6+0x31800], desc[UR40][R32.64], !P1 ;  /* 0x3180000020067fae */ /* 0x0003e8000c9a1028 */
[----:B------:R2:W-:Y:S01]  /*26360*/  LDGSTS.E [R6+0x31900], desc[UR40][R30.64], !P1 ;  /* 0x319000001e067fae */ /* 0x0005e2000c9a1028 */
[----:B------:R-:W-:-:S03]  /*26370*/  IMAD.WIDE R42, R252, 0x4, R112 ;  /* 0x00000004fc2a7825 */ /* 0x000fc600078e0270 */
[----:B------:R5:W-:Y:S01]  /*26380*/  LDGSTS.E [R6+0x31a00], desc[UR40][R26.64], !P1 ;  /* 0x31a000001a067fae */ /* 0x000be2000c9a1028 */
[----:B-1----:R-:W-:-:S03]  /*26390*/  IMAD.WIDE R32, R252, 0x4, R128 ;  /* 0x00000004fc207825 */ /* 0x002fc600078e0280 */
[----:B------:R-:W-:Y:S04]  /*263a0*/  STL.64 [R1+0x928], R42 ;  /* 0x0009282a01007387 */ /* 0x000fe80000100a00 */
[----:B------:R-:W-:Y:S01]  /*263b0*/  STL.64 [R1+0x930], R32 ;  /* 0x0009302001007387 */ /* 0x000fe20000100a00 */
[----:B--2---:R-:W-:-:S03]  /*263c0*/  IMAD.WIDE R30, R252, 0x4, R144 ;  /* 0x00000004fc1e7825 */ /* 0x004fc600078e0290 */
[----:B------:R-:W2:Y:S01]  /*263d0*/  LDL.LU.64 R96, [R1+0x430] ;  /* 0x0004300001607983 */ /* 0x000ea20000300a00 */
[----:B------:R-:W-:-:S03]  /*263e0*/  ISETP.GE.U32.AND P0, PT, R28, 0x7fffff59, PT ;  /* 0x7fffff591c00780c */ /* 0x000fc60003f06070 */
[----:B------:R4:W-:Y:S01]  /*263f0*/  LDGSTS.E [R6+0x31b00], desc[UR40][R24.64], !P1 ;  /* 0x31b0000018067fae */ /* 0x0009e2000c9a1028 */
[----:B-----5:R-:W-:-:S03]  /*26400*/  IMAD.WIDE R26, R252, 0x4, R160 ;  /* 0x00000004fc1a7825 */ /* 0x020fc600078e02a0 */
[----:B------:R-:W-:Y:S04]  /*26410*/  STL.64 [R1+0x9b8], R30 ;  /* 0x0009b81e01007387 */ /* 0x000fe80000100a00 */
[----:B------:R-:W5:Y:S04]  /*26420*/  LDL.LU.64 R112, [R1+0x3f0] ;  /* 0x0003f00001707983 */ /* 0x000f680000300a00 */
[----:B------:R1:W-:Y:S04]  /*26430*/  LDGSTS.E [R6+0x31c00], desc[UR40][R14.64], !P1 ;  /* 0x31c000000e067fae */ /* 0x0003e8000c9a1028 */
[----:B------:R-:W2:Y:S04]  /*26440*/  LDL.LU.64 R128, [R1+0x3b0] ;  /* 0x0003b00001807983 */ /* 0x000ea80000300a00 */
[----:B------:R-:W-:Y:S04]  /*26450*/  STL.64 [R1+0x9c0], R26 ;  /* 0x0009c01a01007387 */ /* 0x000fe80000100a00 */
[----:B------:R1:W-:Y:S04]  /*26460*/  LDGSTS.E [R6+0x31d00], desc[UR40][R12.64], !P1 ;  /* 0x31d000000c067fae */ /* 0x0003e8000c9a1028 */
[----:B------:R-:W2:Y:S01]  /*26470*/  LDL.LU.64 R144, [R1+0x370] ;  /* 0x0003700001907983 */ /* 0x000ea20000300a00 */
[----:B----4-:R-:W-:-:S03]  /*26480*/  IMAD.WIDE R24, R252, 0x4, R176 ;  /* 0x00000004fc187825 */ /* 0x010fc600078e02b0 */
[----:B------:R-:W4:Y:S04]  /*26490*/  LDL.LU.64 R160, [R1+0x330] ;  /* 0x0003300001a07983 */ /* 0x000f280000300a00 */
[----:B------:R3:W-:Y:S04]  /*264a0*/  LDGSTS.E [R6+0x31e00], desc[UR40][R10.64], !P1 ;  /* 0x31e000000a067fae */ /* 0x0007e8000c9a1028 */
[----:B------:R-:W-:Y:S04]  /*264b0*/  STL.64 [R1+0x9c8], R24 ;  /* 0x0009c81801007387 */ /* 0x000fe80000100a00 */
[----:B------:R-:W2:Y:S01]  /*264c0*/  LDL.LU.64 R176, [R1+0x2f0] ;  /* 0x0002f00001b07983 */ /* 0x000ea20000300a00 */
[----:B-1----:R-:W-:-:S03]  /*264d0*/  IMAD.WIDE R14, R252, 0x4, R192 ;  /* 0x00000004fc0e7825 */ /* 0x002fc600078e02c0 */
[----:B------:R1:W-:Y:S04]  /*264e0*/  LDGSTS.E [R6+0x31f00], desc[UR40][R8.64], !P1 ;  /* 0x31f0000008067fae */ /* 0x0003e8000c9a1028 */
[----:B------:R1:W-:Y:S04]  /*264f0*/  STL.64 [R1+0x9d0], R14 ;  /* 0x0009d00e01007387 */ /* 0x0003e80000100a00 */
[----:B------:R-:W2:Y:S01]  /*26500*/  LDL.LU.64 R192, [R1+0x2b0] ;  /* 0x0002b00001c07983 */ /* 0x000ea20000300a00 */
[----:B------:R-:W-:-:S03]  /*26510*/  IMAD.WIDE R12, R252, 0x4, R208 ;  /* 0x00000004fc0c7825 */ /* 0x000fc600078e02d0 */
[----:B------:R-:W-:Y:S04]  /*26520*/  LDGSTS.E [R6+0x33800], desc[UR40][R42.64], !P0 ;  /* 0x338000002a067fae */ /* 0x000fe8000c1a1028 */
[----:B------:R1:W-:Y:S04]  /*26530*/  STL.64 [R1+0x9d8], R12 ;  /* 0x0009d80c01007387 */ /* 0x0003e80000100a00 */
[----:B------:R-:W4:Y:S04]  /*26540*/  LDL.LU.64 R208, [R1+0x270] ;  /* 0x0002700001d07983 */ /* 0x000f280000300a00 */
[----:B------:R-:W-:Y:S04]  /*26550*/  LDGSTS.E [R6+0x33900], desc[UR40][R32.64], !P0 ;  /* 0x3390000020067fae */ /* 0x000fe8000c1a1028 */
[----:B------:R-:W-:Y:S04]  /*26560*/  LDGSTS.E [R6+0x33a00], desc[UR40][R30.64], !P0 ;  /* 0x33a000001e067fae */ /* 0x000fe8000c1a1028 */
[----:B------:R-:W-:Y:S04]  /*26570*/  LDGSTS.E [R6+0x33b00], desc[UR40][R26.64], !P0 ;  /* 0x33b000001a067fae */ /* 0x000fe8000c1a1028 */
[----:B------:R1:W-:Y:S04]  /*26580*/  LDGSTS.E [R6+0x33c00], desc[UR40][R24.64], !P0 ;  /* 0x33c0000018067fae */ /* 0x0003e8000c1a1028 */
[----:B------:R-:W-:Y:S01]  /*26590*/  LDGSTS.E [R6+0x33d00], desc[UR40][R14.64], !P0 ;  /* 0x33d000000e067fae */ /* 0x000fe2000c1a1028 */
[----:B------:R-:W-:-:S02]  /*265a0*/  VIADD R28, R29, 0xffffff94 ;  /* 0xffffff941d1c7836 */ /* 0x000fc40000000000 */
[----:B------:R-:W1:Y:S01]  /*265b0*/  LDC R29, c[0x0][0x3a0] ;  /* 0x0000e800ff1d7b82 */ /* 0x000e620000000800 */
[----:B------:R-:W-:Y:S01]  /*265c0*/  LDGSTS.E [R6+0x33e00], desc[UR40][R12.64], !P0 ;  /* 0x33e000000c067fae */ /* 0x000fe2000c1a1028 */
[----:B---3--:R-:W-:-:S05]  /*265d0*/  IMAD.WIDE R10, R252, 0x4, R224 ;  /* 0x00000004fc0a7825 */ /* 0x008fca00078e02e0 */
[----:B------:R3:W-:Y:S04]  /*265e0*/  STL.64 [R1+0x9e0], R10 ;  /* 0x0009e00a01007387 */ /* 0x0007e80000100a00 */
[----:B------:R-:W3:Y:S04]  /*265f0*/  LDL.LU.64 R224, [R1+0x230] ;  /* 0x0002300001e07983 */ /* 0x000ee80000300a00 */
[----:B------:R-:W3:Y:S04]  /*26600*/  LDL.LU.64 R222, [R1+0x1f0] ;  /* 0x0001f00001de7983 */ /* 0x000ee80000300a00 */
[----:B------:R-:W3:Y:S04]  /*26610*/  LDL.LU.64 R174, [R1+0x1b0] ;  /* 0x0001b00001ae7983 */ /* 0x000ee80000300a00 */
[----:B------:R-:W3:Y:S04]  /*26620*/  LDL.LU.64 R206, [R1+0x170] ;  /* 0x0001700001ce7983 */ /* 0x000ee80000300a00 */
[----:B------:R-:W3:Y:S04]  /*26630*/  LDL.LU.64 R190, [R1+0x130] ;  /* 0x0001300001be7983 */ /* 0x000ee80000300a00 */
[----:B-1----:R-:W3:Y:S04]  /*26640*/  LDL.LU.64 R14, [R1+0xf0] ;  /* 0x0000f000010e7983 */ /* 0x002ee80000300a00 */
[----:B------:R-:W3:Y:S04]  /*26650*/  LDL.LU.64 R32, [R1+0xb0] ;  /* 0x0000b00001207983 */ /* 0x000ee80000300a00 */
[----:B------:R-:W3:Y:S04]  /*26660*/  LDL.LU.64 R48, [R1+0x70] ;  /* 0x0000700001307983 */ /* 0x000ee80000300a00 */
[----:B------:R-:W3:Y:S01]  /*26670*/  LDL.LU.64 R64, [R1+0x30] ;  /* 0x0000300001407983 */ /* 0x000ee20000300a00 */
[----:B------:R-:W-:Y:S01]  /*26680*/  ISETP.GE.U32.AND P6, PT, R28, 0x7fffff55, PT ;  /* 0x7fffff551c00780c */ /* 0x000fe20003fc6070 */
[----:B------:R-:W-:-:S02]  /*26690*/  VIADD R28, R251, 0xffffff90 ;  /* 0xffffff90fb1c7836 */ /* 0x000fc40000000000 */
[----:B------:R-:W1:Y:S01]  /*266a0*/  LDC R251, c[0x0][0x3ac] ;  /* 0x0000eb00fffb7b82 */ /* 0x000e620000000800 */
[----:B------:R1:W-:Y:S02]  /*266b0*/  LDGSTS.E [R6+0x33f00], desc[UR40][R10.64], !P0 ;  /* 0x33f000000a067fae */ /* 0x0003e4000c1a1028 */
[----:B------:R-:W-:Y:S01]  /*266c0*/  ISETP.GE.U32.AND P5, PT, R28, 0x7fffff51, PT ;  /* 0x7fffff511c00780c */ /* 0x000fe20003fa6070 */
[----:B------:R-:W-:-:S04]  /*266d0*/  VIADD R28, R235, 0xffffff8c ;  /* 0xffffff8ceb1c7836 */ /* 0x000fc80000000000 */
[----:B------:R-:W1:Y:S02]  /*266e0*/  LDC R235, c[0x0][0x3a0] ;  /* 0x0000e800ffeb7b82 */ /* 0x000e640000000800 */
[----:B-1----:R-:W-:Y:S02]  /*266f0*/  VIADD R8, R235, 0xffffff80 ;  /* 0xffffff80eb087836 */ /* 0x002fe40000000000 */
[----:B------:R-:W-:-:S04]  /*26700*/  IMAD.SHL.U32 R235, R251, 0x40, RZ ;  /* 0x00000040fbeb7824 */ /* 0x000fc800078e00ff */
[----:B------:R-:W-:-:S04]  /*26710*/  IMAD.WIDE R80, R235, 0x4, R80 ;  /* 0x00000004eb507825 */ /* 0x000fc800078e0250 */
[C---:B--2---:R-:W-:Y:S01]  /*26720*/  IMAD.WIDE R96, R235.reuse, 0x4, R96 ;  /* 0x00000004eb607825 */ /* 0x044fe200078e0260 */
[----:B------:R-:W-:Y:S03]  /*26730*/  STL.64 [R1+0xed0], R80 ;  /* 0x000ed05001007387 */ /* 0x000fe60000100a00 */
[C---:B-----5:R-:W-:Y:S01]  /*26740*/  IMAD.WIDE R112, R235.reuse, 0x4, R112 ;  /* 0x00000004eb707825 */ /* 0x060fe200078e0270 */
[----:B------:R-:W-:Y:S03]  /*26750*/  STL.64 [R1+0xee0], R96 ;  /* 0x000ee06001007387 */ /* 0x000fe60000100a00 */
[C---:B------:R-:W-:Y:S01]  /*26760*/  IMAD.WIDE R128, R235.reuse, 0x4, R128 ;  /* 0x00000004eb807825 */ /* 0x040fe200078e0280 */
[----:B------:R-:W-:Y:S03]  /*26770*/  STL.64 [R1+0xef0], R112 ;  /* 0x000ef07001007387 */ /* 0x000fe60000100a00 */
[C---:B------:R-:W-:Y:S01]  /*26780*/  IMAD.WIDE R144, R235.reuse, 0x4, R144 ;  /* 0x00000004eb907825 */ /* 0x040fe200078e0290 */
[----:B------:R-:W-:Y:S03]  /*26790*/  STL.64 [R1+0xfc0], R128 ;  /* 0x000fc08001007387 */ /* 0x000fe60000100a00 */
[C---:B----4-:R-:W-:Y:S01]  /*267a0*/  IMAD.WIDE R160, R235.reuse, 0x4, R160 ;  /* 0x00000004eba07825 */ /* 0x050fe200078e02a0 */
[----:B------:R-:W-:Y:S03]  /*267b0*/  STL.64 [R1+0xfe0], R144 ;  /* 0x000fe09001007387 */ /* 0x000fe60000100a00 */
[C---:B------:R-:W-:Y:S01]  /*267c0*/  IMAD.WIDE R176, R235.reuse, 0x4, R176 ;  /* 0x00000004ebb07825 */ /* 0x040fe200078e02b0 */
[----:B------:R-:W-:Y:S03]  /*267d0*/  STL.64 [R1+0x11c0], R160 ;  /* 0x0011c0a001007387 */ /* 0x000fe60000100a00 */
[C---:B------:R-:W-:Y:S01]  /*267e0*/  IMAD.WIDE R192, R235.reuse, 0x4, R192 ;  /* 0x00000004ebc07825 */ /* 0x040fe200078e02c0 */
[----:B------:R-:W-:Y:S03]  /*267f0*/  STL.64 [R1+0x11d8], R176 ;  /* 0x0011d8b001007387 */ /* 0x000fe60000100a00 */
[C---:B------:R-:W-:Y:S01]  /*26800*/  IMAD.WIDE R208, R235.reuse, 0x4, R208 ;  /* 0x00000004ebd07825 */ /* 0x040fe200078e02d0 */
[----:B------:R-:W-:Y:S04]  /*26810*/  STL.64 [R1+0x13f8], R192 ;  /* 0x0013f8c001007387 */ /* 0x000fe80000100a00 */
[----:B------:R-:W-:Y:S01]  /*26820*/  STL.64 [R1+0x1400], R208 ;  /* 0x001400d001007387 */ /* 0x000fe20000100a00 */
[----:B---3--:R-:W-:-:S04]  /*26830*/  IMAD.WIDE R224, R235, 0x4, R224 ;  /* 0x00000004ebe07825 */ /* 0x008fc800078e02e0 */
[C---:B------:R-:W-:Y:S01]  /*26840*/  IMAD.WIDE R222, R235.reuse, 0x4, R222 ;  /* 0x00000004ebde7825 */ /* 0x040fe200078e02de */
[----:B------:R-:W-:Y:S03]  /*26850*/  STL.64 [R1+0x1408], R224 ;  /* 0x001408e001007387 */ /* 0x000fe60000100a00 */
[C---:B------:R-:W-:Y:S01]  /*26860*/  IMAD.WIDE R220, R235.reuse, 0x4, R174 ;  /* 0x00000004ebdc7825 */ /* 0x040fe200078e02ae */
[----:B------:R-:W-:Y:S03]  /*26870*/  STL.64 [R1+0x1410], R222 ;  /* 0x001410de01007387 */ /* 0x000fe60000100a00 */
[C---:B------:R-:W-:Y:S01]  /*26880*/  IMAD.WIDE R206, R235.reuse, 0x4, R206 ;  /* 0x00000004ebce7825 */ /* 0x040fe200078e02ce */
[----:B------:R-:W-:Y:S03]  /*26890*/  STL.64 [R1+0x1418], R220 ;  /* 0x001418dc01007387 */ /* 0x000fe60000100a00 */
[C---:B------:R-:W-:Y:S01]  /*268a0*/  IMAD.WIDE R204, R235.reuse, 0x4, R190 ;  /* 0x00000004ebcc7825 */ /* 0x040fe200078e02be */
[----:B------:R-:W-:Y:S03]  /*268b0*/  STL.64 [R1+0x1420], R206 ;  /* 0x001420ce01007387 */ /* 0x000fe60000100a00 */
[C---:B------:R-:W-:Y:S01]  /*268c0*/  IMAD.WIDE R190, R235.reuse, 0x4, R14 ;  /* 0x00000004ebbe7825 */ /* 0x040fe200078e020e */
[----:B------:R-:W-:Y:S04]  /*268d0*/  STL.64 [R1+0x1428], R204 ;  /* 0x001428cc01007387 */ /* 0x000fe80000100a00 */
[----:B------:R-:W2:Y:S01]  /*268e0*/  LDL.LU.64 R14, [R1+0x13f0] ;  /* 0x0013f000010e7983 */ /* 0x000ea20000300a00 */
[----:B------:R-:W-:-:S03]  /*268f0*/  IMAD.WIDE R94, R235, 0x4, R32 ;  /* 0x00000004eb5e7825 */ /* 0x000fc600078e0220 */
[----:B------:R-:W3:Y:S01]  /*26900*/  LDL.LU.64 R32, [R1+0x13b0] ;  /* 0x0013b00001207983 */ /* 0x000ee20000300a00 */
[----:B------:R-:W-:-:S03]  /*26910*/  IMAD.WIDE R78, R235, 0x4, R48 ;  /* 0x00000004eb4e7825 */ /* 0x000fc600078e0230 */
[----:B------:R-:W4:Y:S01]  /*26920*/  LDL.LU.64 R48, [R1+0x1370] ;  /* 0x0013700001307983 */ /* 0x000f220000300a00 */
[----:B------:R-:W-:-:S03]  /*26930*/  IMAD.WIDE R46, R235, 0x4, R64 ;  /* 0x00000004eb2e7825 */ /* 0x000fc600078e0240 */
[----:B------:R-:W5:Y:S04]  /*26940*/  LDL.LU.64 R26, [R1+0x1330] ;  /* 0x00133000011a7983 */ /* 0x000f680000300a00 */
[----:B------:R-:W5:Y:S01]  /*26950*/  LDL.LU.64 R64, [R1+0x12f0] ;  /* 0x0012f00001407983 */ /* 0x000f620000300a00 */
[----:B------:R-:W-:-:S03]  /*26960*/  IMAD.WIDE R62, R235, 0x4, R226 ;  /* 0x00000004eb3e7825 */ /* 0x000fc600078e02e2 */
[----:B------:R-:W5:Y:S01]  /*26970*/  LDL.LU.64 R60, [R1+0x12b0] ;  /* 0x0012b000013c7983 */ /* 0x000f620000300a00 */
[----:B------:R-:W-:-:S03]  /*26980*/  IMAD.WIDE R110, R235, 0x4, R210 ;  /* 0x00000004eb6e7825 */ /* 0x000fc600078e02d2 */
[----:B------:R-:W5:Y:S01]  /*26990*/  LDL.LU.64 R44, [R1+0x13e8] ;  /* 0x0013e800012c7983 */ /* 0x000f620000300a00 */
[----:B------:R-:W-:-:S03]  /*269a0*/  IMAD.WIDE R126, R235, 0x4, R194 ;  /* 0x00000004eb7e7825 */ /* 0x000fc600078e02c2 */
[----:B------:R-:W5:Y:S01]  /*269b0*/  LDL.LU.64 R76, [R1+0x13e0] ;  /* 0x0013e000014c7983 */ /* 0x000f620000300a00 */
[----:B------:R-:W-:-:S03]  /*269c0*/  IMAD.WIDE R142, R235, 0x4, R178 ;  /* 0x00000004eb8e7825 */ /* 0x000fc600078e02b2 */
[----:B------:R-:W-:Y:S01]  /*269d0*/  STL.64 [R1+0x1430], R190 ;  /* 0x001430be01007387 */ /* 0x000fe20000100a00 */
        /* <DEDUP_REMOVED lines=15> */
[----:B------:R-:W-:Y:S04]  /*26ad0*/  STL.64 [R1+0x3480], R158 ;  /* 0x0034809e01007387 */ /* 0x000fe80000100a00 */
[----:B------:R-:W-:Y:S04]  /*26ae0*/  STL.64 [R1+0x3488], R174 ;  /* 0x003488ae01007387 */ /* 0x000fe80000100a00 */
[----:B------:R-:W-:Y:S04]  /*26af0*/  STL.64 [R1+0x3490], R188 ;  /* 0x003490bc01007387 */ /* 0x000fe80000100a00 */
[----:B------:R-:W-:Y:S04]  /*26b00*/  STL.64 [R1+0x34d8], R172 ;  /* 0x0034d8ac01007387 */ /* 0x000fe80000100a00 */
[----:B------:R-:W-:Y:S01]  /*26b10*/  STL.64 [R1+0x3508], R156 ;  /* 0x0035089c01007387 */ /* 0x000fe20000100a00 */
[----:B------:R-:W-:-:S03]  /*26b20*/  IMAD.WIDE R92, R235, 0x4, R34 ;  /* 0x00000004eb5c7825 */ /* 0x000fc600078e0222 */
[----:B------:R-:W-:Y:S04]  /*26b30*/  STL.64 [R1+0x3500], R140 ;  /* 0x0035008c01007387 */ /* 0x000fe80000100a00 */
[----:B------:R-:W-:Y:S04]  /*26b40*/  STL.64 [R1+0x34f8], R124 ;  /* 0x0034f87c01007387 */ /* 0x000fe80000100a00 */
[----:B------:R-:W5:Y:S04]  /*26b50*/  LDL.LU.64 R90, [R1+0x13d8] ;  /* 0x0013d800015a7983 */ /* 0x000f680000300a00 */
[----:B------:R-:W-:Y:S04]  /*26b60*/  STL.64 [R1+0x34f0], R108 ;  /* 0x0034f06c01007387 */ /* 0x000fe80000100a00 */
[----:B------:R-:W5:Y:S04]  /*26b70*/  LDL.LU.64 R12, [R1+0x13d0] ;  /* 0x0013d000010c7983 */ /* 0x000f680000300a00 */
[----:B------:R-:W5:Y:S04]  /*26b80*/  LDL.LU.64 R106, [R1+0x13c8] ;  /* 0x0013c800016a7983 */ /* 0x000f680000300a00 */
[----:B------:R-:W5:Y:S04]  /*26b90*/  LDL.LU.64 R122, [R1+0x13c0] ;  /* 0x0013c000017a7983 */ /* 0x000f680000300a00 */
[----:B------:R-:W5:Y:S04]  /*26ba0*/  LDL.LU.64 R30, [R1+0x13b8] ;  /* 0x0013b800011e7983 */ /* 0x000f680000300a00 */
[----:B------:R-:W-:Y:S04]  /*26bb0*/  STL.64 [R1+0x34e8], R92 ;  /* 0x0034e85c01007387 */ /* 0x000fe80000100a00 */
[----:B------:R-:W5:Y:S01]  /*26bc0*/  LDL.LU.64 R138, [R1+0x13a8] ;  /* 0x0013a800018a7983 */ /* 0x000f620000300a00 */
[----:B------:R-:W-:-:S03]  /*26bd0*/  IMAD.WIDE R16, R235, 0x4, R16 ;  /* 0x00000004eb107825 */ /* 0x000fc600078e0210 */
[----:B------:R-:W5:Y:S01]  /*26be0*/  LDL.LU.64 R170, [R1+0x13a0] ;  /* 0x0013a00001aa7983 */ /* 0x000f620000300a00 */
[----:B--2---:R-:W-:-:S03]  /*26bf0*/  IMAD.WIDE R114, R252, 0x4, R14 ;  /* 0x00000004fc727825 */ /* 0x004fc600078e020e */
[----:B------:R-:W2:Y:S01]  /*26c00*/  LDL.LU.64 R14, [R1+0x1398] ;  /* 0x00139800010e7983 */ /* 0x000ea20000300a00 */
[----:B---3--:R-:W-:-:S03]  /*26c10*/  IMAD.WIDE R72, R252, 0x4, R32 ;  /* 0x00000004fc487825 */ /* 0x008fc600078e0220 */
[----:B------:R-:W3:Y:S04]  /*26c20*/  LDL.LU.64 R186, [R1+0x1390] ;  /* 0x0013900001ba7983 */ /* 0x000ee80000300a00 */
[----:B------:R-:W3:Y:S01]  /*26c30*/  LDL.LU.64 R202, [R1+0x1388] ;  /* 0x0013880001ca7983 */ /* 0x000ee20000300a00 */
[----:B----4-:R-:W-:-:S03]  /*26c40*/  IMAD.WIDE R120, R252, 0x4, R48 ;  /* 0x00000004fc787825 */ /* 0x010fc600078e0230 */
[----:B------:R-:W4:Y:S04]  /*26c50*/  LDL.LU.64 R32, [R1+0x1380] ;  /* 0x0013800001207983 */ /* 0x000f280000300a00 */
[----:B------:R-:W3:Y:S01]  /*26c60*/  LDL.LU.64 R218, [R1+0x1378] ;  /* 0x0013780001da7983 */ /* 0x000ee20000300a00 */
[----:B-----5:R-:W-:-:S03]  /*26c70*/  IMAD.WIDE R154, R252, 0x4, R64 ;  /* 0x00000004fc9a7825 */ /* 0x020fc600078e0240 */
[----:B------:R-:W5:Y:S04]  /*26c80*/  LDL.LU.64 R10, [R1+0x1368] ;  /* 0x00136800010a7983 */ /* 0x000f680000300a00 */
[----:B------:R-:W3:Y:S04]  /*26c90*/  LDL.LU.64 R48, [R1+0x1360] ;  /* 0x0013600001307983 */ /* 0x000ee80000300a00 */
[----:B------:R-:W-:Y:S04]  /*26ca0*/  STL.64 [R1+0x34e0], R16 ;  /* 0x0034e01001007387 */ /* 0x000fe80000100a00 */
[----:B------:R1:W-:Y:S04]  /*26cb0*/  STL.64 [R1+0xb0], R72 ;  /* 0x0000b04801007387 */ /* 0x0003e80000100a00 */
[----:B------:R-:W5:Y:S01]  /*26cc0*/  LDL.LU.64 R64, [R1+0x1358] ;  /* 0x0013580001407983 */ /* 0x000f620000300a00 */
[----:B------:R-:W-:-:S03]  /*26cd0*/  IMAD.WIDE R24, R252, 0x4, R26 ;  /* 0x00000004fc187825 */ /* 0x000fc600078e021a */
[----:B------:R-:W-:Y:S01]  /*26ce0*/  STL.64 [R1+0x2b0], R120 ;  /* 0x0002b07801007387 */ /* 0x000fe20000100a00 */
[----:B------:R-:W-:-:S03]  /*26cf0*/  IMAD.WIDE R34, R252, 0x4, R44 ;  /* 0x00000004fc227825 */ /* 0x000fc600078e022c */
[----:B------:R-:W5:Y:S01]  /*26d00*/  LDL.LU.64 R26, [R1+0x1350] ;  /* 0x00135000011a7983 */ /* 0x000f620000300a00 */
[----:B------:R-:W-:-:S03]  /*26d10*/  IMAD.WIDE R60, R252, 0x4, R60 ;  /* 0x00000004fc3c7825 */ /* 0x000fc600078e023c */
[----:B------:R-:W5:Y:S01]  /*26d20*/  LDL.LU.64 R44, [R1+0x1348] ;  /* 0x00134800012c7983 */ /* 0x000f620000300a00 */
[----:B------:R-:W-:-:S03]  /*26d30*/  IMAD.WIDE R50, R252, 0x4, R76 ;  /* 0x00000004fc327825 */ /* 0x000fc600078e024c */
[----:B------:R-:W-:Y:S04]  /*26d40*/  STL.64 [R1+0x9e8], R24 ;  /* 0x0009e81801007387 */ /* 0x000fe80000100a00 */
[----:B------:R-:W5:Y:S04]  /*26d50*/  LDL.LU.64 R76, [R1+0x1340] ;  /* 0x00134000014c7983 */ /* 0x000f680000300a00 */
[----:B------:R-:W-:Y:S04]  /*26d60*/  STL.64 [R1+0xbe0], R154 ;  /* 0x000be09a01007387 */ /* 0x000fe80000100a00 */
[----:B------:R-:W-:Y:S01]  /*26d70*/  STL.64 [R1+0xbe8], R60 ;  /* 0x000be83c01007387 */ /* 0x000fe20000100a00 */
[----:B------:R-:W-:-:S03]  /*26d80*/  ISETP.GE.U32.AND P0, PT, R8, 0x7fffff41, PT ;  /* 0x7fffff410800780c */ /* 0x000fc60003f06070 */
[----:B------:R-:W-:Y:S01]  /*26d90*/  LDGSTS.E [R6+0x35800], desc[UR40][R114.64], !P6 ;  /* 0x3580000072067fae */ /* 0x000fe2000f1a1028 */
[----:B------:R-:W-:-:S03]  /*26da0*/  ISETP.GE.U32.AND P3, PT, R28, 0x7fffff4d, PT ;  /* 0x7fffff4d1c00780c */ /* 0x000fc60003f66070 */
[----:B------:R-:W-:Y:S04]  /*26db0*/  LDGSTS.E [R6+0x35900], desc[UR40][R34.64], !P6 ;  /* 0x3590000022067fae */ /* 0x000fe8000f1a1028 */
[----:B------:R-:W-:Y:S01]  /*26dc0*/  LDGSTS.E [R6+0x35a00], desc[UR40][R50.64], !P6 ;  /* 0x35a0000032067fae */ /* 0x000fe2000f1a1028 */
[----:B------:R-:W-:-:S03]  /*26dd0*/  IMAD.WIDE R82, R252, 0x4, R12 ;  /* 0x00000004fc527825 */ /* 0x000fc600078e020c */
[----:B------:R-:W5:Y:S01]  /*26de0*/  LDL.LU.64 R12, [R1+0x1338] ;  /* 0x00133800010c7983 */ /* 0x000f620000300a00 */
[----:B------:R-:W-:-:S03]  /*26df0*/  IMAD.WIDE R146, R252, 0x4, R30 ;  /* 0x00000004fc927825 */ /* 0x000fc600078e021e */
[----:B------:R-:W5:Y:S01]  /*26e00*/  LDL.LU.64 R30, [R1+0x1328] ;  /* 0x00132800011e7983 */ /* 0x000f620000300a00 */
[----:B--2---:R-:W-:-:S03]  /*26e10*/  IMAD.WIDE R194, R252, 0x4, R14 ;  /* 0x00000004fcc27825 */ /* 0x004fc600078e020e */
[----:B------:R-:W2:Y:S01]  /*26e20*/  LDL.LU.64 R14, [R1+0x1320] ;  /* 0x00132000010e7983 */ /* 0x000ea20000300a00 */
[----:B----4-:R-:W-:-:S03]  /*26e30*/  IMAD.WIDE R88, R252, 0x4, R32 ;  /* 0x00000004fc587825 */ /* 0x010fc600078e0220 */
[----:B------:R-:W4:Y:S01]  /*26e40*/  LDL.LU.64 R32, [R1+0x1318] ;  /* 0x0013180001207983 */ /* 0x000f220000300a00 */
[----:B---3--:R-:W-:-:S03]  /*26e50*/  IMAD.WIDE R152, R252, 0x4, R48 ;  /* 0x00000004fc987825 */ /* 0x008fc600078e0230 */
[----:B------:R-:W3:Y:S04]  /*26e60*/  LDL.LU.64 R48, [R1+0x1310] ;  /* 0x0013100001307983 */ /* 0x000ee80000300a00 */
[----:B------:R1:W-:Y:S01]  /*26e70*/  STL.64 [R1+0x30], R88 ;  /* 0x0000305801007387 */ /* 0x0003e20000100a00 */
[----:B-----5:R-:W-:-:S03]  /*26e80*/  IMAD.WIDE R168, R252, 0x4, R64 ;  /* 0x00000004fca87825 */ /* 0x020fc600078e0240 */
[----:B------:R-:W5:Y:S01]  /*26e90*/  LDL.LU.64 R64, [R1+0x1308] ;  /* 0x0013080001407983 */ /* 0x000f620000300a00 */
[----:B------:R-:W-:-:S04]  /*26ea0*/  IMAD.WIDE R104, R252, 0x4, R218 ;  /* 0x00000004fc687825 */ /* 0x000fc800078e02da */
[C---:B------:R-:W-:Y:S01]  /*26eb0*/  IMAD.WIDE R136, R252.reuse, 0x4, R10 ;  /* 0x00000004fc887825 */ /* 0x040fe200078e020a */
[----:B------:R1:W-:Y:S03]  /*26ec0*/  STL.64 [R1+0x70], R104 ;  /* 0x0000706801007387 */ /* 0x0003e60000100a00 */
[C---:B------:R-:W-:Y:S01]  /*26ed0*/  IMAD.WIDE R130, R252.reuse, 0x4, R122 ;  /* 0x00000004fc827825 */ /* 0x040fe200078e027a */
[----:B------:R1:W-:Y:S03]  /*26ee0*/  STL.64 [R1+0xf0], R136 ;  /* 0x0000f08801007387 */ /* 0x0003e60000100a00 */
[C---:B------:R-:W-:Y:S01]  /*26ef0*/  IMAD.WIDE R162, R252.reuse, 0x4, R138 ;  /* 0x00000004fca27825 */ /* 0x040fe200078e028a */
[----:B------:R-:W5:Y:S03]  /*26f00*/  LDL.LU.64 R122, [R1+0x1300] ;  /* 0x00130000017a7983 */ /* 0x000f660000300a00 */
[C---:B------:R-:W-:Y:S01]  /*26f10*/  IMAD.WIDE R178, R252.reuse, 0x4, R170 ;  /* 0x00000004fcb27825 */ /* 0x040fe200078e02aa */
[----:B------:R-:W5:Y:S03]  /*26f20*/  LDL.LU.64 R138, [R1+0x12f8] ;  /* 0x0012f800018a7983 */ /* 0x000f660000300a00 */
[C---:B------:R-:W-:Y:S01]  /*26f30*/  IMAD.WIDE R210, R252.reuse, 0x4, R186 ;  /* 0x00000004fcd27825 */ /* 0x040fe200078e02ba */
[----:B------:R1:W-:Y:S03]  /*26f40*/  STL.64 [R1+0x130], R152 ;  /* 0x0001309801007387 */ /* 0x0003e60000100a00 */
[C---:B------:R-:W-:Y:S01]  /*26f50*/  IMAD.WIDE R184, R252.reuse, 0x4, R26 ;  /* 0x00000004fcb87825 */ /* 0x040fe200078e021a */
[----:B------:R-:W5:Y:S03]  /*26f60*/  LDL.LU.64 R170, [R1+0x12e8] ;  /* 0x0012e80001aa7983 */ /* 0x000f660000300a00 */
[C---:B------:R-:W-:Y:S01]  /*26f70*/  IMAD.WIDE R226, R252.reuse, 0x4, R202 ;  /* 0x00000004fce27825 */ /* 0x040fe200078e02ca */
[----:B------:R-:W5:Y:S03]  /*26f80*/  LDL.LU.64 R186, [R1+0x12e0] ;  /* 0x0012e00001ba7983 */ /* 0x000f660000300a00 */
[C---:B------:R-:W-:Y:S01]  /*26f90*/  IMAD.WIDE R200, R252.reuse, 0x4, R44 ;  /* 0x00000004fcc87825 */ /* 0x040fe200078e022c */
[----:B------:R1:W-:Y:S04]  /*26fa0*/  STL.64 [R1+0x170], R168 ;  /* 0x000170a801007387 */ /* 0x0003e80000100a00 */
[----:B------:R-:W5:Y:S01]  /*26fb0*/  LDL.LU.64 R202, [R1+0x12d8] ;  /* 0x0012d80001ca7983 */ /* 0x000f620000300a00 */
[----:B------:R-:W-:-:S03]  /*26fc0*/  IMAD.WIDE R216, R252, 0x4, R76 ;  /* 0x00000004fcd87825 */ /* 0x000fc600078e024c */
[----:B------:R-:W5:Y:S04]  /*26fd0*/  LDL.LU.64 R218, [R1+0x12d0] ;  /* 0x0012d00001da7983 */ /* 0x000f680000300a00 */
[----:B------:R1:W-:Y:S04]  /*26fe0*/  STL.64 [R1+0x1b0], R184 ;  /* 0x0001b0b801007387 */ /* 0x0003e80000100a00 */
[----:B------:R-:W5:Y:S04]  /*26ff0*/  LDL.LU.64 R10, [R1+0x12c8] ;  /* 0x0012c800010a7983 */ /* 0x000f680000300a00 */
[----:B------:R-:W5:Y:S04]  /*27000*/  LDL.LU.64 R26, [R1+0x12c0] ;  /* 0x0012c000011a7983 */ /* 0x000f680000300a00 */
[----:B------:R1:W-:Y:S01]  /*27010*/  STL.64 [R1+0x1f0], R200 ;  /* 0x0001f0c801007387 */ /* 0x0003e20000100a00 */
[----:B------:R-:W-:-:S03]  /*27020*/  IMAD.WIDE R8, R252, 0x4, R12 ;  /* 0x00000004fc087825 */ /* 0x000fc600078e020c */
[----:B------:R-:W5:Y:S04]  /*27030*/  LDL.LU.64 R44, [R1+0x12b8] ;  /* 0x0012b800012c7983 */ /* 0x000f680000300a00 */
[----:B------:R-:W5:Y:S04]  /*27040*/  LDL.LU.64 R76, [R1+0x12a8] ;  /* 0x0012a800014c7983 */ /* 0x000f680000300a00 */
[----:B------:R1:W-:Y:S01]  /*27050*/  STL.64 [R1+0x230], R216 ;  /* 0x000230d801007387 */ /* 0x0003e20000100a00 */
[----:B------:R-:W-:-:S03]  /*27060*/  IMAD.WIDE R42, R252, 0x4, R30 ;  /* 0x00000004fc2a7825 */ /* 0x000fc600078e021e */
[----:B------:R-:W5:Y:S04]  /*27070*/  LDL.LU.64 R12, [R1+0x12a0] ;  /* 0x0012a000010c7983 */ /* 0x000f680000300a00 */
[----:B------:R-:W5:Y:S01]  /*27080*/  LDL.LU.64 R30, [R1+0x1298] ;  /* 0x00129800011e7983 */ /* 0x000f620000300a00 */
[----:B------:R-:W-:-:S03]  /*27090*/  IMAD.WIDE R66, R252, 0x4, R90 ;  /* 0x00000004fc427825 */ /* 0x000fc600078e025a */
[----:B------:R1:W-:Y:S01]  /*270a0*/  STL.64 [R1+0x270], R8 ;  /* 0x0002700801007387 */ /* 0x0003e20000100a00 */
[----:B------:R-:W-:-:S03]  /*270b0*/  IMAD.WIDE R98, R252, 0x4, R106 ;  /* 0x00000004fc627825 */ /* 0x000fc600078e026a */
[----:B------:R-:W-:Y:S01]  /*270c0*/  LDGSTS.E [R6+0x35b00], desc[UR40][R66.64], !P6 ;  /* 0x35b0000042067fae */ /* 0x000fe2000f1a1028 */
[----:B------:R-:W-:Y:S02]  /*270d0*/  VIADD R28, R234, 0xffffff88 ;  /* 0xffffff88ea1c7836 */ /* 0x000fe40000000000 */
[----:B------:R-:W-:Y:S01]  /*270e0*/  IMAD.WIDE R2, R235, 0x4, R2 ;  /* 0x00000004eb027825 */ /* 0x000fe200078e0202 */
[----:B------:R-:W-:Y:S01]  /*270f0*/  LDGSTS.E [R6+0x35c00], desc[UR40][R82.64], !P6 ;  /* 0x35c0000052067fae */ /* 0x000fe2000f1a1028 */
[----:B------:R-:W1:Y:S03]  /*27100*/  LDC R234, c[0x0][0x3a0] ;  /* 0x0000e800ffea7b82 */ /* 0x000e660000000800 */
[----:B------:R-:W-:Y:S04]  /*27110*/  LDGSTS.E [R6+0x35d00], desc[UR40][R98.64], !P6 ;  /* 0x35d0000062067fae */ /* 0x000fe8000f1a1028 */
[----:B------:R-:W-:Y:S04]  /*27120*/  LDGSTS.E [R6+0x35e00], desc[UR40][R130.64], !P6 ;  /* 0x35e0000082067fae */ /* 0x000fe8000f1a1028 */
[----:B------:R-:W-:Y:S01]  /*27130*/  LDGSTS.E [R6+0x35f00], desc[UR40][R146.64], !P6 ;  /* 0x35f0000092067fae */ /* 0x000fe2000f1a1028 */
[----:B--2---:R-:W-:-:S03]  /*27140*/  IMAD.WIDE R58, R252, 0x4, R14 ;  /* 0x00000004fc3a7825 */ /* 0x004fc600078e020e */
[----:B------:R-:W-:Y:S04]  /*27150*/  LDGSTS.E [R6+0x37800], desc[UR40][R72.64], !P5 ;  /* 0x3780000048067fae */ /* 0x000fe8000e9a1028 */
[----:B------:R-:W2:Y:S01]  /*27160*/  LDL.LU.64 R14, [R1+0x1290] ;  /* 0x00129000010e7983 */ /* 0x000ea20000300a00 */
[----:B----4-:R-:W-:-:S03]  /*27170*/  IMAD.WIDE R74, R252, 0x4, R32 ;  /* 0x00000004fc4a7825 */ /* 0x010fc600078e0220 */
[----:B------:R-:W-:Y:S04]  /*27180*/  LDGSTS.E [R6+0x37900], desc[UR40][R162.64], !P5 ;  /* 0x37900000a2067fae */ /* 0x000fe8000e9a1028 */
[----:B------:R-:W4:Y:S04]  /*27190*/  LDL.LU.64 R32, [R1+0x1288] ;  /* 0x0012880001207983 */ /* 0x000f280000300a00 */
[----:B------:R1:W-:Y:S01]  /*271a0*/  STL.64 [R1+0x2f0], R42 ;  /* 0x0002f02a01007387 */ /* 0x0003e20000100a00 */
[----:B---3--:R-:W-:-:S03]  /*271b0*/  IMAD.WIDE R90, R252, 0x4, R48 ;  /* 0x00000004fc5a7825 */ /* 0x008fc600078e0230 */
[----:B------:R-:W-:Y:S04]  /*271c0*/  LDGSTS.E [R6+0x37a00], desc[UR40][R178.64], !P5 ;  /* 0x37a00000b2067fae */ /* 0x000fe8000e9a1028 */
[----:B------:R-:W3:Y:S01]  /*271d0*/  LDL.LU.64 R48, [R1+0x1280] ;  /* 0x0012800001307983 */ /* 0x000ee20000300a00 */
[----:B-----5:R-:W-:Y:S01]  /*271e0*/  IMAD.WIDE R106, R252, 0x4, R64 ;  /* 0x00000004fc6a7825 */ /* 0x020fe200078e0240 */
[----:B------:R-:W-:Y:S02]  /*271f0*/  ISETP.GE.U32.AND P2, PT, R28, 0x7fffff49, PT ;  /* 0x7fffff491c00780c */ /* 0x000fe40003f46070 */
[----:B------:R-:W5:Y:S04]  /*27200*/  LDL.LU.64 R64, [R1+0x1278] ;  /* 0x0012780001407983 */ /* 0x000f680000300a00 */
[----:B------:R1:W-:Y:S04]  /*27210*/  STL.64 [R1+0x330], R58 ;  /* 0x0003303a01007387 */ /* 0x0003e80000100a00 */
[----:B------:R1:W-:Y:S01]  /*27220*/  STL.64 [R1+0x370], R74 ;  /* 0x0003704a01007387 */ /* 0x0003e20000100a00 */
[----:B------:R-:W-:-:S03]  /*27230*/  IMAD.WIDE R122, R252, 0x4, R122 ;  /* 0x00000004fc7a7825 */ /* 0x000fc600078e027a */
[----:B------:R1:W-:Y:S01]  /*27240*/  STL.64 [R1+0x3b0], R90 ;  /* 0x0003b05a01007387 */ /* 0x0003e20000100a00 */
[----:B------:R-:W-:-:S03]  /*27250*/  IMAD.WIDE R138, R252, 0x4, R138 ;  /* 0x00000004fc8a7825 */ /* 0x000fc600078e028a */
[----:B------:R1:W-:Y:S04]  /*27260*/  STL.64 [R1+0x3f0], R106 ;  /* 0x0003f06a01007387 */ /* 0x0003e80000100a00 */
[----:B------:R1:W-:Y:S01]  /*27270*/  STL.64 [R1+0x430], R122 ;  /* 0x0004307a01007387 */ /* 0x0003e20000100a00 */
[----:B------:R-:W-:-:S03]  /*27280*/  IMAD.WIDE R170, R252, 0x4, R170 ;  /* 0x00000004fcaa7825 */ /* 0x000fc600078e02aa */
        /* <DEDUP_REMOVED lines=10> */
[----:B------:R-:W-:Y:S04]  /*27330*/  LDGSTS.E [R6+0x37b00], desc[UR40][R194.64], !P5 ;  /* 0x37b00000c2067fae */ /* 0x000fe8000e9a1028 */
[----:B------:R1:W-:Y:S01]  /*27340*/  STL.64 [R1+0xac0], R10 ;  /* 0x000ac00a01007387 */ /* 0x0003e20000100a00 */
[----:B------:R-:W-:-:S03]  /*27350*/  IMAD.WIDE R44, R252, 0x4, R44 ;  /* 0x00000004fc2c7825 */ /* 0x000fc600078e022c */
[----:B------:R-:W-:Y:S01]  /*27360*/  LDGSTS.E [R6+0x37c00], desc[UR40][R210.64], !P5 ;  /* 0x37c00000d2067fae */ /* 0x000fe2000e9a1028 */
[----:B------:R-:W-:-:S03]  /*27370*/  IMAD.WIDE R76, R252, 0x4, R76 ;  /* 0x00000004fc4c7825 */ /* 0x000fc600078e024c */
[----:B------:R1:W-:Y:S01]  /*27380*/  STL.64 [R1+0xab8], R26 ;  /* 0x000ab81a01007387 */ /* 0x0003e20000100a00 */
[----:B------:R-:W-:-:S03]  /*27390*/  VIADD R28, R29, 0xffffff84 ;  /* 0xffffff841d1c7836 */ /* 0x000fc60000000000 */
[----:B------:R-:W-:Y:S01]  /*273a0*/  LDGSTS.E [R6+0x37d00], desc[UR40][R226.64], !P5 ;  /* 0x37d00000e2067fae */ /* 0x000fe2000e9a1028 */
[----:B------:R-:W-:-:S03]  /*273b0*/  IMAD.WIDE R12, R252, 0x4, R12 ;  /* 0x00000004fc0c7825 */ /* 0x000fc600078e020c */
[----:B------:R1:W-:Y:S01]  /*273c0*/  STL.64 [R1+0x9f0], R44 ;  /* 0x0009f02c01007387 */ /* 0x0003e20000100a00 */
[----:B------:R-:W-:-:S03]  /*273d0*/  IMAD.WIDE R30, R252, 0x4, R30 ;  /* 0x00000004fc1e7825 */ /* 0x000fc600078e021e */
[----:B------:R-:W-:Y:S04]  /*273e0*/  LDGSTS.E [R6+0x37e00], desc[UR40][R88.64], !P5 ;  /* 0x37e0000058067fae */ /* 0x000fe8000e9a1028 */
[----:B------:R1:W-:Y:S04]  /*273f0*/  STL.64 [R1+0xbd8], R76 ;  /* 0x000bd84c01007387 */ /* 0x0003e80000100a00 */
[----:B------:R-:W-:Y:S01]  /*27400*/  LDGSTS.E [R6+0x37f00], desc[UR40][R104.64], !P5 ;  /* 0x37f0000068067fae */ /* 0x000fe2000e9a1028 */
[----:B------:R-:W-:-:S03]  /*27410*/  ISETP.GE.U32.AND P1, PT, R28, 0x7fffff45, PT ;  /* 0x7fffff451c00780c */ /* 0x000fc60003f26070 */
[----:B------:R1:W-:Y:S04]  /*27420*/  STL.64 [R1+0xbd0], R12 ;  /* 0x000bd00c01007387 */ /* 0x0003e80000100a00 */
[----:B------:R-:W-:Y:S04]  /*27430*/  LDGSTS.E [R6+0x39800], desc[UR40][R120.64], !P3 ;  /* 0x3980000078067fae */ /* 0x000fe8000d9a1028 */
[----:B------:R1:W-:Y:S04]  /*27440*/  STL.64 [R1+0xbc8], R30 ;  /* 0x000bc81e01007387 */ /* 0x0003e80000100a00 */
[----:B------:R-:W-:Y:S04]  /*27450*/  LDGSTS.E [R6+0x39900], desc[UR40][R136.64], !P3 ;  /* 0x3990000088067fae */ /* 0x000fe8000d9a1028 */
        /* <DEDUP_REMOVED lines=25> */
[----:B------:R-:W-:Y:S01]  /*275f0*/  LDGSTS.E [R6+0x3fb00], desc[UR40][R30.64], !P0 ;  /* 0x3fb000001e067fae */ /* 0x000fe2000c1a1028 */
[----:B--2---:R-:W-:-:S05]  /*27600*/  IMAD.WIDE R14, R252, 0x4, R14 ;  /* 0x00000004fc0e7825 */ /* 0x004fca00078e020e */
[----:B------:R2:W-:Y:S04]  /*27610*/  STL.64 [R1+0xbc0], R14 ;  /* 0x000bc00e01007387 */ /* 0x0005e80000100a00 */
[----:B------:R1:W-:Y:S01]  /*27620*/  LDGSTS.E [R6+0x3fc00], desc[UR40][R14.64], !P0 ;  /* 0x3fc000000e067fae */ /* 0x0003e2000c1a1028 */
[----:B----4-:R-:W-:-:S05]  /*27630*/  IMAD.WIDE R32, R252, 0x4, R32 ;  /* 0x00000004fc207825 */ /* 0x010fca00078e0220 */
[----:B------:R4:W-:Y:S04]  /*27640*/  STL.64 [R1+0xbb8], R32 ;  /* 0x000bb82001007387 */ /* 0x0009e80000100a00 */
[----:B------:R-:W-:Y:S01]  /*27650*/  LDGSTS.E [R6+0x3fd00], desc[UR40][R32.64], !P0 ;  /* 0x3fd0000020067fae */ /* 0x000fe2000c1a1028 */
[----:B---3--:R-:W-:-:S05]  /*27660*/  IMAD.WIDE R48, R252, 0x4, R48 ;  /* 0x00000004fc307825 */ /* 0x008fca00078e0230 */
[----:B------:R3:W-:Y:S01]  /*27670*/  STL.64 [R1+0xaf0], R48 ;  /* 0x000af03001007387 */ /* 0x0007e20000100a00 */
[----:B-----5:R-:W-:-:S03]  /*27680*/  IMAD.WIDE R64, R252, 0x4, R64 ;  /* 0x00000004fc407825 */ /* 0x020fc600078e0240 */
[----:B------:R-:W-:Y:S04]  /*27690*/  LDGSTS.E [R6+0x3fe00], desc[UR40][R48.64], !P0 ;  /* 0x3fe0000030067fae */ /* 0x000fe8000c1a1028 */
[----:B------:R5:W-:Y:S04]  /*276a0*/  STL.64 [R1+0xae8], R64 ;  /* 0x000ae84001007387 */ /* 0x000be80000100a00 */
[----:B-1----:R-:W5:Y:S04]  /*276b0*/  LDL.LU.64 R72, [R1+0x52b0] ;  /* 0x0052b00001487983 */ /* 0x002f680000300a00 */
[----:B------:R-:W5:Y:S04]  /*276c0*/  LDL.LU.64 R88, [R1+0x52a8] ;  /* 0x0052a80001587983 */ /* 0x000f680000300a00 */
        /* <DEDUP_REMOVED lines=24> */
[----:B------:R-:W-:Y:S04]  /*27850*/  LDGSTS.E [R6+0x3ff00], desc[UR40][R64.64], !P0 ;  /* 0x3ff0000040067fae */ /* 0x000fe8000c1a1028 */
[----:B------:R-:W5:Y:S04]  /*27860*/  LDL.LU.64 R44, [R1+0x51e0] ;  /* 0x0051e000012c7983 */ /* 0x000f680000300a00 */
[----:B------:R-:W0:Y:S04]  /*27870*/  LDGDEPBAR ;  /* 0x00000000000079af */ /* 0x000e280000000000 */
[----:B------:R-:W5:Y:S04]  /*27880*/  LDL.LU.64 R60, [R1+0x51d8] ;  /* 0x0051d800013c7983 */ /* 0x000f680000300a00 */
[----:B------:R-:W-:Y:S04]  /*27890*/  LDGSTS.E [R0+0x50000], desc[UR40][R80.64], P4 ;  /* 0x5000000050007fae */ /* 0x000fe8000a1a1028 */
[----:B------:R-:W5:Y:S04]  /*278a0*/  LDL.LU.64 R76, [R1+0x51d0] ;  /* 0x0051d000014c7983 */ /* 0x000f680000300a00 */
[----:B------:R-:W-:Y:S04]  /*278b0*/  LDGSTS.E [R0+0x50800], desc[UR40][R96.64], P4 ;  /* 0x5080000060007fae */ /* 0x000fe8000a1a1028 */
[----:B------:R-:W5:Y:S04]  /*278c0*/  LDL.LU.64 R12, [R1+0x51c8] ;  /* 0x0051c800010c7983 */ /* 0x000f680000300a00 */
[----:B------:R-:W-:Y:S04]  /*278d0*/  LDGSTS.E [R0+0x51000], desc[UR40][R112.64], P4 ;  /* 0x5100000070007fae */ /* 0x000fe8000a1a1028 */
[----:B------:R-:W5:Y:S04]  /*278e0*/  LDL.LU.64 R30, [R1+0x51c0] ;  /* 0x0051c000011e7983 */ /* 0x000f680000300a00 */
[----:B------:R-:W-:Y:S04]  /*278f0*/  LDGSTS.E [R0+0x51800], desc[UR40][R128.64], P4 ;  /* 0x5180000080007fae */ /* 0x000fe8000a1a1028 */
[----:B--2---:R-:W2:Y:S04]  /*27900*/  LDL.LU.64 R14, [R1+0x51b8] ;  /* 0x0051b800010e7983 */ /* 0x004ea80000300a00 */
[----:B------:R-:W-:Y:S04]  /*27910*/  LDGSTS.E [R0+0x52000], desc[UR40][R144.64], P4 ;  /* 0x5200000090007fae */ /* 0x000fe8000a1a1028 */
[----:B----4-:R-:W4:Y:S04]  /*27920*/  LDL.LU.64 R32, [R1+0x51b0] ;  /* 0x0051b00001207983 */ /* 0x010f280000300a00 */
[----:B------:R-:W-:Y:S04]  /*27930*/  LDGSTS.E [R0+0x52800], desc[UR40][R160.64], P4 ;  /* 0x52800000a0007fae */ /* 0x000fe8000a1a1028 */
[----:B---3--:R-:W3:Y:S04]  /*27940*/  LDL.LU.64 R48, [R1+0x51a8] ;  /* 0x0051a80001307983 */ /* 0x008ee80000300a00 */
[----:B------:R-:W-:Y:S04]  /*27950*/  LDGSTS.E [R0+0x53000], desc[UR40][R176.64], P4 ;  /* 0x53000000b0007fae */ /* 0x000fe8000a1a1028 */
[----:B-----5:R-:W5:Y:S04]  /*27960*/  LDL.LU.64 R64, [R1+0x51a0] ;  /* 0x0051a00001407983 */ /* 0x020f680000300a00 */
[----:B------:R-:W-:Y:S04]  /*27970*/  LDGSTS.E [R0+0x53800], desc[UR40][R192.64], P4 ;  /* 0x53800000c0007fae */ /* 0x000fe8000a1a1028 */
        /* <DEDUP_REMOVED lines=20> */
[----:B------:R-:W-:Y:S04]  /*27ac0*/  LDGSTS.E [R0+0x59000], desc[UR40][R62.64], P4 ;  /* 0x590000003e007fae */ /* 0x000fe8000a1a1028 */
[----:B------:R-:W-:Y:S04]  /*27ad0*/  LDGSTS.E [R0+0x59800], desc[UR40][R110.64], P4 ;  /* 0x598000006e007fae */ /* 0x000fe8000a1a1028 */
[----:B------:R-:W5:Y:S04]  /*27ae0*/  LDL.LU.64 R46, [R1+0x468] ;  /* 0x00046800012e7983 */ /* 0x000f680000300a00 */
[----:B------:R-:W5:Y:S04]  /*27af0*/  LDL.LU.64 R62, [R1+0x428] ;  /* 0x00042800013e7983 */ /* 0x000f680000300a00 */
[----:B------:R-:W5:Y:S04]  /*27b00*/  LDL.LU.64 R78, [R1+0x3e8] ;  /* 0x0003e800014e7983 */ /* 0x000f680000300a00 */
[----:B------:R-:W5:Y:S04]  /*27b10*/  LDL.LU.64 R94, [R1+0x3a8] ;  /* 0x0003a800015e7983 */ /* 0x000f680000300a00 */
[----:B------:R-:W5:Y:S04]  /*27b20*/  LDL.LU.64 R110, [R1+0x368] ;  /* 0x00036800016e7983 */ /* 0x000f680000300a00 */
[----:B------:R-:W-:Y:S04]  /*27b30*/  LDGSTS.E [R0+0x5a000], desc[UR40][R126.64], P4 ;  /* 0x5a0000007e007fae */ /* 0x000fe8000a1a1028 */
[----:B------:R-:W-:Y:S04]  /*27b40*/  LDGSTS.E [R0+0x5a800], desc[UR40][R142.64], P4 ;  /* 0x5a8000008e007fae */ /* 0x000fe8000a1a1028 */
[----:B------:R-:W-:Y:S04]  /*27b50*/  LDGSTS.E [R0+0x5b000], desc[UR40][R158.64], P4 ;  /* 0x5b0000009e007fae */ /* 0x000fe8000a1a1028 */
        /* <DEDUP_REMOVED lines=12> */
[----:B------:R-:W5:Y:S04]  /*27c20*/  LDL.LU.64 R204, [R1+0x128] ;  /* 0x0001280001cc7983 */ /* 0x000f680000300a00 */
[----:B------:R-:W-:Y:S04]  /*27c30*/  LDGSTS.E [R0+0x5d800], desc[UR40][R140.64], P4 ;  /* 0x5d8000008c007fae */ /* 0x000fe8000a1a1028 */
[----:B------:R-:W5:Y:S04]  /*27c40*/  LDL.LU.64 R188, [R1+0xe8] ;  /* 0x0000e80001bc7983 */ /* 0x000f680000300a00 */
[----:B------:R-:W-:Y:S04]  /*27c50*/  LDGSTS.E [R0+0x5e000], desc[UR40][R124.64], P4 ;  /* 0x5e0000007c007fae */ /* 0x000fe8000a1a1028 */
[----:B------:R-:W5:Y:S04]  /*27c60*/  LDL.LU.64 R140, [R1+0xa8] ;  /* 0x0000a800018c7983 */ /* 0x000f680000300a00 */
[----:B------:R-:W5:Y:S04]  /*27c70*/  LDL.LU.64 R156, [R1+0x68] ;  /* 0x00006800019c7983 */ /* 0x000f680000300a00 */
[----:B------:R-:W5:Y:S04]  /*27c80*/  LDL.LU.64 R172, [R1+0x28] ;  /* 0x0000280001ac7983 */ /* 0x000f680000300a00 */
[----:B------:R-:W-:Y:S04]  /*27c90*/  LDGSTS.E [R0+0x5e800], desc[UR40][R108.64], P4 ;  /* 0x5e8000006c007fae */ /* 0x000fe8000a1a1028 */
[----:B------:R-:W-:Y:S04]  /*27ca0*/  LDGSTS.E [R0+0x5f000], desc[UR40][R92.64], P4 ;  /* 0x5f0000005c007fae */ /* 0x000fe8000a1a1028 */
[----:B------:R4:W-:Y:S01]  /*27cb0*/  LDGSTS.E [R0+0x5f800], desc[UR40][R16.64], P4 ;  /* 0x5f80000010007fae */ /* 0x0009e2000a1a1028 */
[----:B--2---:R-:W-:-:S04]  /*27cc0*/  IMAD.WIDE R14, R235, 0x4, R14 ;  /* 0x00000004eb0e7825 */ /* 0x004fc800078e020e */
[----:B----4-:R-:W-:-:S04]  /*27cd0*/  IMAD.WIDE R16, R235, 0x4, R32 ;  /* 0x00000004eb107825 */ /* 0x010fc800078e0220 */
[----:B---3--:R-:W-:-:S04]  /*27ce0*/  IMAD.WIDE R48, R235, 0x4, R48 ;  /* 0x00000004eb307825 */ /* 0x008fc800078e0230 */
[----:B-----5:R-:W-:-:S04]  /*27cf0*/  IMAD.WIDE R64, R235, 0x4, R64 ;  /* 0x00000004eb407825 */ /* 0x020fc800078e0240 */
[----:B------:R-:W-:-:S04]  /*27d00*/  IMAD.WIDE R80, R235, 0x4, R80 ;  /* 0x00000004eb507825 */ /* 0x000fc800078e0250 */
[----:B------:R-:W-:-:S04]  /*27d10*/  IMAD.WIDE R96, R235, 0x4, R96 ;  /* 0x00000004eb607825 */ /* 0x000fc800078e0260 */
[----:B------:R-:W-:-:S04]  /*27d20*/  IMAD.WIDE R112, R235, 0x4, R112 ;  /* 0x00000004eb707825 */ /* 0x000fc800078e0270 */
[----:B------:R-:W-:-:S04]  /*27d30*/  IMAD.WIDE R128, R235, 0x4, R128 ;  /* 0x00000004eb807825 */ /* 0x000fc800078e0280 */
[----:B------:R-:W-:-:S04]  /*27d40*/  IMAD.WIDE R144, R235, 0x4, R144 ;  /* 0x00000004eb907825 */ /* 0x000fc800078e0290 */
[----:B------:R-:W-:-:S04]  /*27d50*/  IMAD.WIDE R160, R235, 0x4, R160 ;  /* 0x00000004eba07825 */ /* 0x000fc800078e02a0 */
[----:B------:R-:W-:-:S04]  /*27d60*/  IMAD.WIDE R176, R235, 0x4, R176 ;  /* 0x00000004ebb07825 */ /* 0x000fc800078e02b0 */
[----:B------:R-:W-:-:S04]  /*27d70*/  IMAD.WIDE R46, R235, 0x4, R46 ;  /* 0x00000004eb2e7825 */ /* 0x000fc800078e022e */
[C---:B------:R-:W-:Y:S01]  /*27d80*/  IMAD.WIDE R62, R235.reuse, 0x4, R62 ;  /* 0x00000004eb3e7825 */ /* 0x040fe200078e023e */
[----:B------:R1:W-:Y:S03]  /*27d90*/  STL.64 [R1+0x468], R46 ;  /* 0x0004682e01007387 */ /* 0x0003e60000100a00 */
[C---:B------:R-:W-:Y:S01]  /*27da0*/  IMAD.WIDE R78, R235.reuse, 0x4, R78 ;  /* 0x00000004eb4e7825 */ /* 0x040fe200078e024e */
[----:B------:R2:W-:Y:S03]  /*27db0*/  STL.64 [R1+0x428], R62 ;  /* 0x0004283e01007387 */ /* 0x0005e60000100a00 */
[C---:B------:R-:W-:Y:S01]  /*27dc0*/  IMAD.WIDE R94, R235.reuse, 0x4, R94 ;  /* 0x00000004eb5e7825 */ /* 0x040fe200078e025e */
[----:B------:R3:W-:Y:S03]  /*27dd0*/  STL.64 [R1+0x3e8], R78 ;  /* 0x0003e84e01007387 */ /* 0x0007e60000100a00 */
[C---:B------:R-:W-:Y:S01]  /*27de0*/  IMAD.WIDE R110, R235.reuse, 0x4, R110 ;  /* 0x00000004eb6e7825 */ /* 0x040fe200078e026e */
[----:B------:R4:W-:Y:S04]  /*27df0*/  STL.64 [R1+0x3a8], R94 ;  /* 0x0003a85e01007387 */ /* 0x0009e80000100a00 */
[----:B------:R5:W-:Y:S01]  /*27e00*/  STL.64 [R1+0x368], R110 ;  /* 0x0003686e01007387 */ /* 0x000be20000100a00 */
[----:B------:R-:W-:-:S03]  /*27e10*/  IMAD.WIDE R126, R235, 0x4, R126 ;  /* 0x00000004eb7e7825 */ /* 0x000fc600078e027e */
[----:B------:R1:W-:Y:S01]  /*27e20*/  LDGSTS.E [R7+0x50100], desc[UR40][R46.64], P4 ;  /* 0x501000002e077fae */ /* 0x0003e2000a1a1028 */
[----:B------:R-:W-:-:S03]  /*27e30*/  IMAD.WIDE R142, R235, 0x4, R142 ;  /* 0x00000004eb8e7825 */ /* 0x000fc600078e028e */
[----:B------:R1:W-:Y:S01]  /*27e40*/  STL.64 [R1+0x328], R126 ;  /* 0x0003287e01007387 */ /* 0x0003e20000100a00 */
[----:B------:R-:W-:-:S03]  /*27e50*/  IMAD.WIDE R158, R235, 0x4, R158 ;  /* 0x00000004eb9e7825 */ /* 0x000fc600078e029e */
[----:B------:R1:W-:Y:S04]  /*27e60*/  STL.64 [R1+0x2e8], R142 ;  /* 0x0002e88e01007387 */ /* 0x0003e80000100a00 */
[----:B------:R1:W-:Y:S01]  /*27e70*/  STL.64 [R1+0x2a8], R158 ;  /* 0x0002a89e01007387 */ /* 0x0003e20000100a00 */
[----:B------:R-:W-:-:S03]  /*27e80*/  IMAD.WIDE R92, R235, 0x4, R224 ;  /* 0x00000004eb5c7825 */ /* 0x000fc600078e02e0 */
[----:B------:R1:W-:Y:S04]  /*27e90*/  LDGSTS.E [R7+0x50900], desc[UR40][R62.64], P4 ;  /* 0x509000003e077fae */ /* 0x0003e8000a1a1028 */
[----:B------:R1:W-:Y:S01]  /*27ea0*/  LDGSTS.E [R7+0x51100], desc[UR40][R78.64], P4 ;  /* 0x511000004e077fae */ /* 0x0003e2000a1a1028 */
[----:B------:R-:W-:-:S03]  /*27eb0*/  IMAD.WIDE R174, R235, 0x4, R174 ;  /* 0x00000004ebae7825 */ /* 0x000fc600078e02ae */
[----:B------:R-:W-:Y:S01]  /*27ec0*/  LDGSTS.E [R7+0x51900], desc[UR40][R94.64], P4 ;  /* 0x519000005e077fae */ /* 0x000fe2000a1a1028 */
        /* <DEDUP_REMOVED lines=21> */
[----:B------:R1:W-:Y:S04]  /*28020*/  STL.64 [R1+0x11e0], R92 ;  /* 0x0011e05c01007387 */ /* 0x0003e80000100a00 */
[----:B------:R1:W-:Y:S04]  /*28030*/  STL.64 [R1+0x12a0], R156 ;  /* 0x0012a09c01007387 */ /* 0x0003e80000100a00 */
[----:B------:R1:W-:Y:S04]  /*28040*/  STL.64 [R1+0x12b0], R172 ;  /* 0x0012b0ac01007387 */ /* 0x0003e80000100a00 */
[----:B------:R1:W-:Y:S04]  /*28050*/  STL.64 [R1+0x12c0], R176 ;  /* 0x0012c0b001007387 */ /* 0x0003e80000100a00 */
[----:B------:R1:W-:Y:S04]  /*28060*/  STL.64 [R1+0x12c8], R160 ;  /* 0x0012c8a001007387 */ /* 0x0003e80000100a00 */
[----:B------:R-:W-:Y:S04]  /*28070*/  STL.64 [R1+0x1300], R144 ;  /* 0x0013009001007387 */ /* 0x000fe80000100a00 */
[----:B------:R1:W-:Y:S04]  /*28080*/  STL.64 [R1+0x1308], R128 ;  /* 0x0013088001007387 */ /* 0x0003e80000100a00 */
[----:B------:R1:W-:Y:S04]  /*28090*/  STL.64 [R1+0x1310], R112 ;  /* 0x0013107001007387 */ /* 0x0003e80000100a00 */
[----:B------:R-:W-:Y:S04]  /*280a0*/  STL.64 [R1+0x1340], R96 ;  /* 0x0013406001007387 */ /* 0x000fe80000100a00 */
[----:B------:R-:W-:Y:S04]  /*280b0*/  STL.64 [R1+0x1338], R80 ;  /* 0x0013385001007387 */ /* 0x000fe80000100a00 */
[----:B------:R-:W-:Y:S04]  /*280c0*/  STL.64 [R1+0x1330], R64 ;  /* 0x0013304001007387 */ /* 0x000fe80000100a00 */
[----:B-1----:R-:W5:Y:S04]  /*280d0*/  LDL.LU.64 R46, [R1+0x5148] ;  /* 0x00514800012e7983 */ /* 0x002f680000300a00 */
[----:B------:R-:W-:Y:S04]  /*280e0*/  STL.64 [R1+0x1328], R48 ;  /* 0x0013283001007387 */ /* 0x000fe80000100a00 */
[----:B------:R1:W-:Y:S04]  /*280f0*/  LDGSTS.E [R7+0x52100], desc[UR40][R110.64], P4 ;  /* 0x521000006e077fae */ /* 0x0003e8000a1a1028 */
[----:B--2---:R-:W2:Y:S04]  /*28100*/  LDL.LU.64 R62, [R1+0x5140] ;  /* 0x00514000013e7983 */ /* 0x004ea80000300a00 */
[----:B------:R1:W-:Y:S04]  /*28110*/  LDGSTS.E [R7+0x52900], desc[UR40][R126.64], P4 ;  /* 0x529000007e077fae */ /* 0x0003e8000a1a1028 */
[----:B------:R1:W-:Y:S04]  /*28120*/  STL.64 [R1+0x1320], R16 ;  /* 0x0013201001007387 */ /* 0x0003e80000100a00 */
[----:B------:R1:W-:Y:S04]  /*28130*/  LDGSTS.E [R7+0x53100], desc[UR40][R142.64], P4 ;  /* 0x531000008e077fae */ /* 0x0003e8000a1a1028 */
[----:B---3--:R-:W3:Y:S04]  /*28140*/  LDL.LU.64 R78, [R1+0x5138] ;  /* 0x00513800014e7983 */ /* 0x008ee80000300a00 */
[----:B------:R-:W-:Y:S04]  /*28150*/  LDGSTS.E [R7+0x53900], desc[UR40][R158.64], P4 ;  /* 0x539000009e077fae */ /* 0x000fe8000a1a1028 */
[----:B------:R1:W-:Y:S04]  /*28160*/  STL.64 [R1+0x1318], R14 ;  /* 0x0013180e01007387 */ /* 0x0003e80000100a00 */
[----:B------:R-:W-:Y:S04]  /*28170*/  LDGSTS.E [R7+0x54100], desc[UR40][R174.64], P4 ;  /* 0x54100000ae077fae */ /* 0x000fe8000a1a1028 */
[----:B----4-:R-:W4:Y:S04]  /*28180*/  LDL.LU.64 R94, [R1+0x5130] ;  /* 0x00513000015e7983 */ /* 0x010f280000300a00 */
[----:B------:R-:W-:Y:S04]  /*28190*/  LDGSTS.E [R7+0x54900], desc[UR40][R190.64], P4 ;  /* 0x54900000be077fae */ /* 0x000fe8000a1a1028 */
[----:B-----5:R-:W5:Y:S04]  /*281a0*/  LDL.LU.64 R110, [R1+0x5128] ;  /* 0x00512800016e7983 */ /* 0x020f680000300a00 */
[----:B------:R-:W-:Y:S04]  /*281b0*/  LDGSTS.E [R7+0x55100], desc[UR40][R206.64], P4 ;  /* 0x55100000ce077fae */ /* 0x000fe8000a1a1028 */
[----:B------:R-:W4:Y:S04]  /*281c0*/  LDL.LU.64 R126, [R1+0x5120] ;  /* 0x00512000017e7983 */ /* 0x000f280000300a00 */
        /* <DEDUP_REMOVED lines=13> */
[----:B------:R-:W-:Y:S04]  /*282a0*/  LDGSTS.E [R7+0x59100], desc[UR40][R92.64], P4 ;  /* 0x591000005c077fae */ /* 0x000fe8000a1a1028 */
[----:B------:R-:W4:Y:S04]  /*282b0*/  LDL.LU.64 R224, [R1+0x460] ;  /* 0x0004600001e07983 */ /* 0x000f280000300a00 */
[----:B------:R-:W-:Y:S04]  /*282c0*/  LDGSTS.E [R7+0x59900], desc[UR40][R156.64], P4 ;  /* 0x599000009c077fae */ /* 0x000fe8000a1a1028 */
[----:B------:R-:W4:Y:S04]  /*282d0*/  LDL.LU.64 R92, [R1+0x420] ;  /* 0x00042000015c7983 */ /* 0x000f280000300a00 */
[----:B------:R-:W4:Y:S04]  /*282e0*/  LDL.LU.64 R108, [R1+0x3e0] ;  /* 0x0003e000016c7983 */ /* 0x000f280000300a00 */
[----:B------:R-:W4:Y:S04]  /*282f0*/  LDL.LU.64 R124, [R1+0x3a0] ;  /* 0x0003a000017c7983 */ /* 0x000f280000300a00 */
[----:B------:R-:W4:Y:S04]  /*28300*/  LDL.LU.64 R140, [R1+0x360] ;  /* 0x00036000018c7983 */ /* 0x000f280000300a00 */
[----:B------:R-:W4:Y:S04]  /*28310*/  LDL.LU.64 R156, [R1+0x320] ;  /* 0x00032000019c7983 */ /* 0x000f280000300a00 */
[----:B------:R-:W-:Y:S04]  /*28320*/  LDGSTS.E [R7+0x5a100], desc[UR40][R172.64], P4 ;  /* 0x5a100000ac077fae */ /* 0x000fe8000a1a1028 */
[----:B------:R-:W-:Y:S04]  /*28330*/  LDGSTS.E [R7+0x5a900], desc[UR40][R176.64], P4 ;  /* 0x5a900000b0077fae */ /* 0x000fe8000a1a1028 */
[----:B------:R-:W-:Y:S04]  /*28340*/  LDGSTS.E [R7+0x5b100], desc[UR40][R160.64], P4 ;  /* 0x5b100000a0077fae */ /* 0x000fe8000a1a1028 */
[----:B------:R-:W4:Y:S04]  /*28350*/  LDL.LU.64 R172, [R1+0x2e0] ;  /* 0x0002e00001ac7983 */ /* 0x000f280000300a00 */
[----:B------:R-:W4:Y:S04]  /*28360*/  LDL.LU.64 R188, [R1+0x2a0] ;  /* 0x0002a00001bc7983 */ /* 0x000f280000300a00 */
        /* <DEDUP_REMOVED lines=9> */
[----:B------:R1:W-:Y:S04]  /*28400*/  LDGSTS.E [R7+0x5d900], desc[UR40][R80.64], P4 ;  /* 0x5d90000050077fae */ /* 0x0003e8000a1a1028 */
[----:B------:R-:W4:Y:S04]  /*28410*/  LDL.LU.64 R160, [R1+0x120] ;  /* 0x0001200001a07983 */ /* 0x000f280000300a00 */
[----:B------:R1:W-:Y:S04]  /*28420*/  LDGSTS.E [R7+0x5e100], desc[UR40][R64.64], P4 ;  /* 0x5e10000040077fae */ /* 0x0003e8000a1a1028 */
[----:B------:R-:W4:Y:S04]  /*28430*/  LDL.LU.64 R128, [R1+0xe0] ;  /* 0x0000e00001807983 */ /* 0x000f280000300a00 */
[----:B------:R-:W-:Y:S04]  /*28440*/  LDGSTS.E [R7+0x5e900], desc[UR40][R48.64], P4 ;  /* 0x5e90000030077fae */ /* 0x000fe8000a1a1028 */
[----:B------:R-:W4:Y:S04]  /*28450*/  LDL.LU.64 R112, [R1+0xa0] ;  /* 0x0000a00001707983 */ /* 0x000f280000300a00 */
[----:B------:R-:W-:Y:S04]  /*28460*/  LDGSTS.E [R7+0x5f100], desc[UR40][R16.64], P4 ;  /* 0x5f10000010077fae */ /* 0x000fe8000a1a1028 */
[----:B------:R-:W4:Y:S04]  /*28470*/  LDL.LU.64 R144, [R1+0x60] ;  /* 0x0000600001907983 */ /* 0x000f280000300a00 */
[----:B------:R2:W-:Y:S04]  /*28480*/  LDGSTS.E [R7+0x5f900], desc[UR40][R14.64], P4 ;  /* 0x5f9000000e077fae */ /* 0x0005e8000a1a1028 */
[----:B-1----:R-:W4:Y:S01]  /*28490*/  LDL.LU.64 R16, [R1+0x20] ;  /* 0x0000200001107983 */ /* 0x002f220000300a00 */
[----:B------:R-:W-:-:S04]  /*284a0*/  IMAD.WIDE R30, R235, 0x4, R30 ;  /* 0x00000004eb1e7825 */ /* 0x000fc800078e021e */
[----:B------:R-:W-:-:S04]  /*284b0*/  IMAD.WIDE R12, R235, 0x4, R12 ;  /* 0x00000004eb0c7825 */ /* 0x000fc800078e020c */
[----:B------:R-:W-:-:S04]  /*284c0*/  IMAD.WIDE R46, R235, 0x4, R46 ;  /* 0x00000004eb2e7825 */ /* 0x000fc800078e022e */
[----:B--2---:R-:W-:-:S04]  /*284d0*/  IMAD.WIDE R62, R235, 0x4, R62 ;  /* 0x00000004eb3e7825 */ /* 0x004fc800078e023e */
[----:B---3--:R-:W-:-:S04]  /*284e0*/  IMAD.WIDE R78, R235, 0x4, R78 ;  /* 0x00000004eb4e7825 */ /* 0x008fc800078e024e */
[----:B-----5:R-:W-:-:S04]  /*284f0*/  IMAD.WIDE R110, R235, 0x4, R110 ;  /* 0x00000004eb6e7825 */ /* 0x020fc800078e026e */
[----:B----4-:R-:W-:-:S04]  /*28500*/  IMAD.WIDE R126, R235, 0x4, R126 ;  /* 0x00000004eb7e7825 */ /* 0x010fc800078e027e */
        /* <DEDUP_REMOVED lines=23> */
[----:B------:R1:W-:Y:S03]  /*28680*/  STL.64 [R1+0x220], R220 ;  /* 0x000220dc01007387 */ /* 0x0003e60000100a00 */
[C---:B------:R-:W-:Y:S01]  /*28690*/  IMAD.WIDE R192, R235.reuse, 0x4, R192 ;  /* 0x00000004ebc07825 */ /* 0x040fe200078e02c0 */
[----:B------:R-:W-:Y:S03]  /*286a0*/  STL.64 [R1+0x1e0], R208 ;  /* 0x0001e0d001007387 */ /* 0x000fe60000100a00 */
[C---:B------:R-:W-:Y:S01]  /*286b0*/  IMAD.WIDE R176, R235.reuse, 0x4, R176 ;  /* 0x00000004ebb07825 */ /* 0x040fe200078e02b0 */
[----:B------:R1:W-:Y:S03]  /*286c0*/  STL.64 [R1+0x228], R192 ;  /* 0x000228c001007387 */ /* 0x0003e60000100a00 */
        /* <DEDUP_REMOVED lines=12> */
[----:B------:R1:W-:Y:S01]  /*28790*/  STL.64 [R1+0x3e0], R14 ;  /* 0x0003e00e01007387 */ /* 0x0003e20000100a00 */
[----:B------:R-:W-:-:S03]  /*287a0*/  IMAD.WIDE R16, R235, 0x4, R94 ;  /* 0x00000004eb107825 */ /* 0x000fc600078e025e */
[----:B------:R1:W-:Y:S01]  /*287b0*/  STL.64 [R1+0x420], R64 ;  /* 0x0004204001007387 */ /* 0x0003e20000100a00 */
[----:B------:R-:W-:-:S03]  /*287c0*/  IMAD.WIDE R224, R235, 0x4, R224 ;  /* 0x00000004ebe07825 */ /* 0x000fc600078e02e0 */
[----:B------:R1:W-:Y:S04]  /*287d0*/  STL.64 [R1+0xfd8], R96 ;  /* 0x000fd86001007387 */ /* 0x0003e80000100a00 */
[----:B------:R1:W-:Y:S04]  /*287e0*/  STL.64 [R1+0x11b8], R80 ;  /* 0x0011b85001007387 */ /* 0x0003e80000100a00 */
[----:B------:R1:W-:Y:S04]  /*287f0*/  STL.64 [R1+0x11d0], R144 ;  /* 0x0011d09001007387 */ /* 0x0003e80000100a00 */
[----:B------:R-:W-:Y:S04]  /*28800*/  STL.64 [R1+0x1298], R142 ;  /* 0x0012988e01007387 */ /* 0x000fe80000100a00 */
[----:B------:R-:W-:Y:S04]  /*28810*/  STL.64 [R1+0x12a8], R126 ;  /* 0x0012a87e01007387 */ /* 0x000fe80000100a00 */
[----:B------:R-:W-:Y:S04]  /*28820*/  STL.64 [R1+0x12b8], R110 ;  /* 0x0012b86e01007387 */ /* 0x000fe80000100a00 */
[----:B------:R1:W-:Y:S04]  /*28830*/  STL.64 [R1+0x12f8], R16 ;  /* 0x0012f81001007387 */ /* 0x0003e80000100a00 */
[----:B------:R-:W-:Y:S04]  /*28840*/  STL.64 [R1+0x12f0], R78 ;  /* 0x0012f04e01007387 */ /* 0x000fe80000100a00 */
[----:B------:R-:W-:Y:S04]  /*28850*/  LDGSTS.E [R4+0x50200], desc[UR40][R224.64], P4 ;  /* 0x50200000e0047fae */ /* 0x000fe8000a1a1028 */
[----:B------:R1:W-:Y:S04]  /*28860*/  STL.64 [R1+0x12e8], R62 ;  /* 0x0012e83e01007387 */ /* 0x0003e80000100a00 */
[----:B------:R-:W-:Y:S04]  /*28870*/  LDGSTS.E [R4+0x50a00], desc[UR40][R92.64], P4 ;  /* 0x50a000005c047fae */ /* 0x000fe8000a1a1028 */
[----:B------:R2:W-:Y:S04]  /*28880*/  STL.64 [R1+0x12e0], R46 ;  /* 0x0012e02e01007387 */ /* 0x0005e80000100a00 */
[----:B------:R-:W-:Y:S04]  /*28890*/  LDGSTS.E [R4+0x51200], desc[UR40][R108.64], P4 ;  /* 0x512000006c047fae */ /* 0x000fe8000a1a1028 */
[----:B-1----:R-:W5:Y:S04]  /*288a0*/  LDL.LU.64 R92, [R1+0x50e8] ;  /* 0x0050e800015c7983 */ /* 0x002f680000300a00 */
[----:B------:R-:W-:Y:S04]  /*288b0*/  LDGSTS.E [R4+0x51a00], desc[UR40][R124.64], P4 ;  /* 0x51a000007c047fae */ /* 0x000fe8000a1a1028 */
[----:B------:R1:W-:Y:S04]  /*288c0*/  STL.64 [R1+0x12d8], R30 ;  /* 0x0012d81e01007387 */ /* 0x0003e80000100a00 */
[----:B------:R-:W-:Y:S04]  /*288d0*/  LDGSTS.E [R4+0x52200], desc[UR40][R140.64], P4 ;  /* 0x522000008c047fae */ /* 0x000fe8000a1a1028 */
[----:B--2---:R-:W2:Y:S04]  /*288e0*/  LDL.LU.64 R108, [R1+0x50e0] ;  /* 0x0050e000016c7983 */ /* 0x004ea80000300a00 */
[----:B------:R-:W-:Y:S04]  /*288f0*/  LDGSTS.E [R4+0x52a00], desc[UR40][R156.64], P4 ;  /* 0x52a000009c047fae */ /* 0x000fe8000a1a1028 */
[----:B------:R1:W-:Y:S04]  /*28900*/  STL.64 [R1+0x12d0], R12 ;  /* 0x0012d00c01007387 */ /* 0x0003e80000100a00 */
[----:B------:R-:W-:Y:S04]  /*28910*/  LDGSTS.E [R4+0x53200], desc[UR40][R172.64], P4 ;  /* 0x53200000ac047fae */ /* 0x000fe8000a1a1028 */
[----:B---3--:R-:W3:Y:S04]  /*28920*/  LDL.LU.64 R124, [R1+0x50d8] ;  /* 0x0050d800017c7983 */ /* 0x008ee80000300a00 */
[----:B------:R-:W-:Y:S04]  /*28930*/  LDGSTS.E [R4+0x53a00], desc[UR40][R188.64], P4 ;  /* 0x53a00000bc047fae */ /* 0x000fe8000a1a1028 */
[----:B----4-:R-:W4:Y:S04]  /*28940*/  LDL.LU.64 R140, [R1+0x50d0] ;  /* 0x0050d000018c7983 */ /* 0x010f280000300a00 */
        /* <DEDUP_REMOVED lines=42> */
[----:B------:R1:W-:Y:S04]  /*28bf0*/  LDGSTS.E [R4+0x5e200], desc[UR40][R62.64], P4 ;  /* 0x5e2000003e047fae */ /* 0x0003e8000a1a1028 */
[----:B------:R-:W5:Y:S04]  /*28c00*/  LDL.LU.64 R16, [R1+0x18] ;  /* 0x0000180001107983 */ /* 0x000f680000300a00 */
[----:B------:R1:W-:Y:S04]  /*28c10*/  LDGSTS.E [R4+0x5ea00], desc[UR40][R46.64], P4 ;  /* 0x5ea000002e047fae */ /* 0x0003e8000a1a1028 */
[----:B------:R1:W-:Y:S04]  /*28c20*/  LDGSTS.E [R4+0x5f200], desc[UR40][R30.64], P4 ;  /* 0x5f2000001e047fae */ /* 0x0003e8000a1a1028 */
[----:B------:R1:W-:Y:S02]  /*28c30*/  LDGSTS.E [R4+0x5fa00], desc[UR40][R12.64], P4 ;  /* 0x5fa000000c047fae */ /* 0x0003e4000a1a1028 */
[----:B-1----:R-:W-:-:S04]  /*28c40*/  IMAD.WIDE R62, R235, 0x4, R76 ;  /* 0x00000004eb3e7825 */ /* 0x002fc800078e024c */
[----:B------:R-:W-:-:S04]  /*28c50*/  IMAD.WIDE R46, R235, 0x4, R60 ;  /* 0x00000004eb2e7825 */ /* 0x000fc800078e023c */
[----:B------:R-:W-:-:S04]  /*28c60*/  IMAD.WIDE R30, R235, 0x4, R44 ;  /* 0x00000004eb1e7825 */ /* 0x000fc800078e022c */
[----:B------:R-:W-:-:S04]  /*28c70*/  IMAD.WIDE R12, R235, 0x4, R26 ;  /* 0x00000004eb0c7825 */ /* 0x000fc800078e021a */
[----:B------:R-:W-:-:S04]  /*28c80*/  IMAD.WIDE R10, R235, 0x4, R10 ;  /* 0x00000004eb0a7825 */ /* 0x000fc800078e020a */
[----:B------:R-:W-:-:S04]  /*28c90*/  IMAD.WIDE R92, R235, 0x4, R92 ;  /* 0x00000004eb5c7825 */ /* 0x000fc800078e025c */
[----:B--2---:R-:W-:-:S04]  /*28ca0*/  IMAD.WIDE R108, R235, 0x4, R108 ;  /* 0x00000004eb6c7825 */ /* 0x004fc800078e026c */
[----:B---3--:R-:W-:-:S04]  /*28cb0*/  IMAD.WIDE R124, R235, 0x4, R124 ;  /* 0x00000004eb7c7825 */ /* 0x008fc800078e027c */
[----:B----4-:R-:W-:-:S04]  /*28cc0*/  IMAD.WIDE R140, R235, 0x4, R140 ;  /* 0x00000004eb8c7825 */ /* 0x010fc800078e028c */
[----:B-----5:R-:W-:-:S04]  /*28cd0*/  IMAD.WIDE R156, R235, 0x4, R156 ;  /* 0x00000004eb9c7825 */ /* 0x020fc800078e029c */
[----:B------:R-:W-:-:S05]  /*28ce0*/  IMAD.WIDE R158, R235, 0x4, R174 ;  /* 0x00000004eb9e7825 */ /* 0x000fca00078e02ae */
[----:B------:R-:W-:Y:S01]  /*28cf0*/  LDGSTS.E [R248+0x50300], desc[UR40][R158.64], P4 ;  /* 0x503000009ef87fae */ /* 0x000fe2000a1a1028 */
        /* <DEDUP_REMOVED lines=8> */
[----:B------:R-:W-:-:S04]  /*28d80*/  IMAD.WIDE R142, R235, 0x4, R32 ;  /* 0x00000004eb8e7825 */ /* 0x000fc800078e0220 */
        /* <DEDUP_REMOVED lines=9> */
[----:B------:R-:W-:-:S04]  /*28e20*/  IMAD.WIDE R222, R235, 0x4, R14 ;  /* 0x00000004ebde7825 */ /* 0x000fc800078e020e */
[C---:B------:R-:W-:Y:S01]  /*28e30*/  IMAD.WIDE R96, R235.reuse, 0x4, R96 ;  /* 0x00000004eb607825 */ /* 0x040fe200078e0260 */
[----:B------:R-:W-:Y:S03]  /*28e40*/  LDGSTS.E [R248+0x52b00], desc[UR40][R222.64], P4 ;  /* 0x52b00000def87fae */ /* 0x000fe6000a1a1028 */
[C---:B------:R-:W-:Y:S01]  /*28e50*/  IMAD.WIDE R94, R235.reuse, 0x4, R80 ;  /* 0x00000004eb5e7825 */ /* 0x040fe200078e0250 */
[----:B------:R-:W-:Y:S03]  /*28e60*/  STL.64 [R1+0x160], R96 ;  /* 0x0001606001007387 */ /* 0x000fe60000100a00 */
[C---:B------:R-:W-:Y:S01]  /*28e70*/  IMAD.WIDE R80, R235.reuse, 0x4, R144 ;  /* 0x00000004eb507825 */ /* 0x040fe200078e0290 */
[----:B------:R-:W-:Y:S03]  /*28e80*/  STL.64 [R1+0x158], R94 ;  /* 0x0001585e01007387 */ /* 0x000fe60000100a00 */
[----:B------:R-:W-:-:S04]  /*28e90*/  IMAD.WIDE R14, R235, 0x4, R220 ;  /* 0x00000004eb0e7825 */ /* 0x000fc800078e02dc */
[C---:B------:R-:W-:Y:S01]  /*28ea0*/  IMAD.WIDE R78, R235.reuse, 0x4, R160 ;  /* 0x00000004eb4e7825 */ /* 0x040fe200078e02a0 */
[----:B------:R-:W-:Y:S03]  /*28eb0*/  STL.64 [R1+0x118], R80 ;  /* 0x0001185001007387 */ /* 0x000fe60000100a00 */
[----:B------:R-:W-:-:S04]  /*28ec0*/  IMAD.WIDE R144, R235, 0x4, R204 ;  /* 0x00000004eb907825 */ /* 0x000fc800078e02cc */
[C---:B------:R-:W-:Y:S01]  /*28ed0*/  IMAD.WIDE R64, R235.reuse, 0x4, R176 ;  /* 0x00000004eb407825 */ /* 0x040fe200078e02b0 */
[----:B------:R1:W-:Y:S03]  /*28ee0*/  STL.64 [R1+0x198], R78 ;  /* 0x0001984e01007387 */ /* 0x0003e60000100a00 */
[----:B------:R-:W-:-:S04]  /*28ef0*/  IMAD.WIDE R176, R235, 0x4, R188 ;  /* 0x00000004ebb07825 */ /* 0x000fc800078e02bc */
[C---:B------:R-:W-:Y:S01]  /*28f00*/  IMAD.WIDE R48, R235.reuse, 0x4, R208 ;  /* 0x00000004eb307825 */ /* 0x040fe200078e02d0 */
[----:B------:R-:W-:Y:S04]  /*28f10*/  STL.64 [R1+0x1a0], R64 ;  /* 0x0001a04001007387 */ /* 0x000fe80000100a00 */
[----:B------:R-:W-:Y:S04]  /*28f20*/  STL.64 [R1+0x1d8], R48 ;  /* 0x0001d83001007387 */ /* 0x000fe80000100a00 */
[----:B------:R-:W-:Y:S04]  /*28f30*/  LDGSTS.E [R248+0x53300], desc[UR40][R142.64], P4 ;  /* 0x533000008ef87fae */ /* 0x000fe8000a1a1028 */
[----:B------:R-:W-:Y:S01]  /*28f40*/  LDGSTS.E [R248+0x53b00], desc[UR40][R128.64], P4 ;  /* 0x53b0000080f87fae */ /* 0x000fe2000a1a1028 */
[----:B------:R-:W-:-:S03]  /*28f50*/  IMAD.WIDE R32, R235, 0x4, R16 ;  /* 0x00000004eb207825 */ /* 0x000fc600078e0210 */
[----:B------:R-:W-:Y:S01]  /*28f60*/  LDGSTS.E [R248+0x54300], desc[UR40][R126.64], P4 ;  /* 0x543000007ef87fae */ /* 0x000fe2000a1a1028 */
[----:B------:R-:W-:-:S03]  /*28f70*/  IMAD.WIDE R16, R235, 0x4, R172 ;  /* 0x00000004eb107825 */ /* 0x000fc600078e02ac */
[----:B------:R-:W-:Y:S04]  /*28f80*/  STL.64 [R1+0x218], R32 ;  /* 0x0002182001007387 */ /* 0x000fe80000100a00 */
[----:B------:R2:W-:Y:S04]  /*28f90*/  STL.64 [R1+0x258], R14 ;  /* 0x0002580e01007387 */ /* 0x0005e80000100a00 */
[----:B------:R3:W-:Y:S04]  /*28fa0*/  STL.64 [R1+0x2d8], R144 ;  /* 0x0002d89001007387 */ /* 0x0007e80000100a00 */
[----:B------:R4:W-:Y:S04]  /*28fb0*/  STL.64 [R1+0x318], R176 ;  /* 0x000318b001007387 */ /* 0x0009e80000100a00 */
[----:B------:R5:W-:Y:S04]  /*28fc0*/  STL.64 [R1+0x358], R16 ;  /* 0x0003581001007387 */ /* 0x000be80000100a00 */
[----:B------:R-:W-:Y:S04]  /*28fd0*/  STL.64 [R1+0x398], R156 ;  /* 0x0003989c01007387 */ /* 0x000fe80000100a00 */
[----:B------:R-:W-:Y:S04]  /*28fe0*/  STL.64 [R1+0x3d8], R140 ;  /* 0x0003d88c01007387 */ /* 0x000fe80000100a00 */
[----:B------:R-:W-:Y:S04]  /*28ff0*/  STL.64 [R1+0xfc8], R124 ;  /* 0x000fc87c01007387 */ /* 0x000fe80000100a00 */
[----:B------:R-:W-:Y:S04]  /*29000*/  STL.64 [R1+0xfe8], R108 ;  /* 0x000fe86c01007387 */ /* 0x000fe80000100a00 */
[----:B------:R1:W-:Y:S04]  /*29010*/  STL.64 [R1+0x1290], R92 ;  /* 0x0012905c01007387 */ /* 0x0003e80000100a00 */
[----:B------:R-:W-:Y:S04]  /*29020*/  LDGSTS.E [R248+0x54b00], desc[UR40][R112.64], P4 ;  /* 0x54b0000070f87fae */ /* 0x000fe8000a1a1028 */
[----:B------:R-:W-:Y:S04]  /*29030*/  STL.64 [R1+0x1288], R62 ;  /* 0x0012883e01007387 */ /* 0x000fe80000100a00 */
[----:B------:R-:W-:Y:S04]  /*29040*/  LDGSTS.E [R248+0x55300], desc[UR40][R110.64], P4 ;  /* 0x553000006ef87fae */ /* 0x000fe8000a1a1028 */
[----:B------:R-:W-:Y:S04]  /*29050*/  STL.64 [R1+0x1280], R46 ;  /* 0x0012802e01007387 */ /* 0x000fe80000100a00 */
[----:B------:R-:W-:Y:S04]  /*29060*/  LDGSTS.E [R248+0x55b00], desc[UR40][R96.64], P4 ;  /* 0x55b0000060f87fae */ /* 0x000fe8000a1a1028 */
[----:B------:R-:W-:Y:S04]  /*29070*/  STL.64 [R1+0x1278], R30 ;  /* 0x0012781e01007387 */ /* 0x000fe80000100a00 */
[----:B------:R-:W-:Y:S04]  /*29080*/  LDGSTS.E [R248+0x56300], desc[UR40][R94.64], P4 ;  /* 0x563000005ef87fae */ /* 0x000fe8000a1a1028 */
[----:B------:R1:W-:Y:S04]  /*29090*/  STL.64 [R1+0x11f0], R12 ;  /* 0x0011f00c01007387 */ /* 0x0003e80000100a00 */
[----:B------:R-:W-:Y:S04]  /*290a0*/  LDGSTS.E [R248+0x56b00], desc[UR40][R80.64], P4 ;  /* 0x56b0000050f87fae */ /* 0x000fe8000a1a1028 */
[----:B------:R1:W-:Y:S04]  /*290b0*/  STL.64 [R1+0x11e8], R10 ;  /* 0x0011e80a01007387 */ /* 0x0003e80000100a00 */
[----:B------:R-:W-:Y:S04]  /*290c0*/  LDGSTS.E [R248+0x57300], desc[UR40][R78.64], P4 ;  /* 0x573000004ef87fae */ /* 0x000fe8000a1a1028 */
[----:B------:R-:W-:Y:S04]  /*290d0*/  LDGSTS.E [R248+0x57b00], desc[UR40][R64.64], P4 ;  /* 0x57b0000040f87fae */ /* 0x000fe8000a1a1028 */
[----:B------:R-:W-:Y:S04]  /*290e0*/  LDGSTS.E [R248+0x58300], desc[UR40][R48.64], P4 ;  /* 0x5830000030f87fae */ /* 0x000fe8000a1a1028 */
[----:B-1----:R-:W5:Y:S04]  /*290f0*/  LDL.LU.64 R78, [R1+0x450] ;  /* 0x00045000014e7983 */ /* 0x002f680000300a00 */
        /* <DEDUP_REMOVED lines=8> */
[----:B--2---:R-:W2:Y:S04]  /*29180*/  LDL.LU.64 R14, [R1+0x2d0] ;  /* 0x0002d000010e7983 */ /* 0x004ea80000300a00 */
[----:B------:R-:W2:Y:S04]  /*29190*/  LDL.LU.64 R32, [R1+0x290] ;  /* 0x0002900001207983 */ /* 0x000ea80000300a00 */
[----:B------:R-:W2:Y:S04]  /*291a0*/  LDL.LU.64 R48, [R1+0x250] ;  /* 0x0002500001307983 */ /* 0x000ea80000300a00 */
[----:B------:R-:W2:Y:S04]  /*291b0*/  LDL.LU.64 R208, [R1+0x210] ;  /* 0x0002100001d07983 */ /* 0x000ea80000300a00 */
[----:B------:R-:W2:Y:S04]  /*291c0*/  LDL.LU.64 R64, [R1+0x1d0] ;  /* 0x0001d00001407983 */ /* 0x000ea80000300a00 */
[----:B------:R-:W2:Y:S04]  /*291d0*/  LDL.LU.64 R80, [R1+0x190] ;  /* 0x0001900001507983 */ /* 0x000ea80000300a00 */
[----:B------:R-:W2:Y:S04]  /*291e0*/  LDL.LU.64 R96, [R1+0x150] ;  /* 0x0001500001607983 */ /* 0x000ea80000300a00 */
[----:B------:R-:W2:Y:S04]  /*291f0*/  LDL.LU.64 R112, [R1+0x110] ;  /* 0x0001100001707983 */ /* 0x000ea80000300a00 */
[----:B------:R-:W2:Y:S04]  /*29200*/  LDL.LU.64 R128, [R1+0xd0] ;  /* 0x0000d00001807983 */ /* 0x000ea80000300a00 */
[----:B---3--:R-:W3:Y:S04]  /*29210*/  LDL.LU.64 R144, [R1+0x90] ;  /* 0x0000900001907983 */ /* 0x008ee80000300a00 */
[----:B------:R-:W-:Y:S04]  /*29220*/  LDGSTS.E [R248+0x5a300], desc[UR40][R176.64], P4 ;  /* 0x5a300000b0f87fae */ /* 0x000fe8000a1a1028 */
[----:B------:R-:W-:Y:S04]  /*29230*/  LDGSTS.E [R248+0x5ab00], desc[UR40][R16.64], P4 ;  /* 0x5ab0000010f87fae */ /* 0x000fe8000a1a1028 */
[----:B------:R-:W-:Y:S04]  /*29240*/  LDGSTS.E [R248+0x5b300], desc[UR40][R156.64], P4 ;  /* 0x5b3000009cf87fae */ /* 0x000fe8000a1a1028 */
[----:B----4-:R-:W4:Y:S04]  /*29250*/  LDL.LU.64 R176, [R1+0x50] ;  /* 0x0000500001b07983 */ /* 0x010f280000300a00 */
[----:B-----5:R-:W5:Y:S04]  /*29260*/  LDL.LU.64 R16, [R1+0x10] ;  /* 0x0000100001107983 */ /* 0x020f680000300a00 */
[----:B------:R-:W-:Y:S04]  /*29270*/  LDGSTS.E [R248+0x5bb00], desc[UR40][R140.64], P4 ;  /* 0x5bb000008cf87fae */ /* 0x000fe8000a1a1028 */
[----:B------:R-:W-:Y:S04]  /*29280*/  LDGSTS.E [R248+0x5c300], desc[UR40][R124.64], P4 ;  /* 0x5c3000007cf87fae */ /* 0x000fe8000a1a1028 */
[----:B------:R-:W-:Y:S04]  /*29290*/  LDGSTS.E [R248+0x5cb00], desc[UR40][R108.64], P4 ;  /* 0x5cb000006cf87fae */ /* 0x000fe8000a1a1028 */
[----:B------:R1:W-:Y:S04]  /*292a0*/  LDGSTS.E [R248+0x5d300], desc[UR40][R92.64], P4 ;  /* 0x5d3000005cf87fae */ /* 0x0003e8000a1a1028 */
[----:B------:R-:W-:Y:S04]  /*292b0*/  LDGSTS.E [R248+0x5db00], desc[UR40][R62.64], P4 ;  /* 0x5db000003ef87fae */ /* 0x000fe8000a1a1028 */
[----:B------:R-:W-:Y:S04]  /*292c0*/  LDGSTS.E [R248+0x5e300], desc[UR40][R46.64], P4 ;  /* 0x5e3000002ef87fae */ /* 0x000fe8000a1a1028 */
[----:B------:R-:W-:Y:S01]  /*292d0*/  LDGSTS.E [R248+0x5eb00], desc[UR40][R30.64], P4 ;  /* 0x5eb000001ef87fae */ /* 0x000fe2000a1a1028 */
[----:B------:R-:W-:-:S03]  /*292e0*/  IMAD.WIDE R202, R235, 0x4, R202 ;  /* 0x00000004ebca7825 */ /* 0x000fc600078e02ca */
[----:B------:R1:W-:Y:S01]  /*292f0*/  LDGSTS.E [R248+0x5f300], desc[UR40][R12.64], P4 ;  /* 0x5f3000000cf87fae */ /* 0x0003e2000a1a1028 */
[----:B------:R-:W-:-:S03]  /*29300*/  IMAD.WIDE R186, R235, 0x4, R186 ;  /* 0x00000004ebba7825 */ /* 0x000fc600078e02ba */
[----:B------:R1:W-:Y:S01]  /*29310*/  LDGSTS.E [R248+0x5fb00], desc[UR40][R10.64], P4 ;  /* 0x5fb000000af87fae */ /* 0x0003e2000a1a1028 */
[----:B------:R-:W-:-:S04]  /*29320*/  IMAD.WIDE R170, R235, 0x4, R170 ;  /* 0x00000004ebaa7825 */ /* 0x000fc800078e02aa */
[----:B------:R-:W-:-:S04]  /*29330*/  IMAD.WIDE R154, R235, 0x4, R154 ;  /* 0x00000004eb9a7825 */ /* 0x000fc800078e029a */
[----:B------:R-:W-:-:S04]  /*29340*/  IMAD.WIDE R138, R235, 0x4, R138 ;  /* 0x00000004eb8a7825 */ /* 0x000fc800078e028a */
[----:B-1----:R-:W-:-:S04]  /*29350*/  IMAD.WIDE R92, R235, 0x4, R122 ;  /* 0x00000004eb5c7825 */ /* 0x002fc800078e027a */
        /* <DEDUP_REMOVED lines=9> */
[----:B------:R-:W-:Y:S03]  /*293f0*/  LDGSTS.E [R5+0x50400], desc[UR40][R108.64], P4 ;  /* 0x504000006c057fae */ /* 0x000fe6000a1a1028 */
[C---:B------:R-:W-:Y:S01]  /*29400*/  IMAD.WIDE R126, R235.reuse, 0x4, R126 ;  /* 0x00000004eb7e7825 */ /* 0x040fe200078e027e */
[----:B------:R-:W-:Y:S03]  /*29410*/  LDGSTS.E [R5+0x50c00], desc[UR40][R124.64], P4 ;  /* 0x50c000007c057fae */ /* 0x000fe6000a1a1028 */
[C---:B------:R-:W-:Y:S01]  /*29420*/  IMAD.WIDE R140, R235.reuse, 0x4, R110 ;  /* 0x00000004eb8c7825 */ /* 0x040fe200078e026e */
[----:B------:R-:W-:Y:S04]  /*29430*/  LDGSTS.E [R5+0x51400], desc[UR40][R126.64], P4 ;  /* 0x514000007e057fae */ /* 0x000fe8000a1a1028 */
[----:B------:R-:W-:Y:S01]  /*29440*/  LDGSTS.E [R5+0x51c00], desc[UR40][R140.64], P4 ;  /* 0x51c000008c057fae */ /* 0x000fe2000a1a1028 */
[----:B------:R-:W-:-:S05]  /*29450*/  IMAD.WIDE R156, R235, 0x4, R142 ;  /* 0x00000004eb9c7825 */ /* 0x000fca00078e028e */
[----:B------:R-:W-:Y:S01]  /*29460*/  LDGSTS.E [R5+0x52400], desc[UR40][R156.64], P4 ;  /* 0x524000009c057fae */ /* 0x000fe2000a1a1028 */
[----:B------:R-:W-:-:S05]  /*29470*/  IMAD.WIDE R160, R235, 0x4, R160 ;  /* 0x00000004eba07825 */ /* 0x000fca00078e02a0 */
[----:B------:R-:W-:Y:S01]  /*29480*/  LDGSTS.E [R5+0x52c00], desc[UR40][R160.64], P4 ;  /* 0x52c00000a0057fae */ /* 0x000fe2000a1a1028 */
[----:B--2---:R-:W-:-:S04]  /*29490*/  IMAD.WIDE R172, R235, 0x4, R14 ;  /* 0x00000004ebac7825 */ /* 0x004fc800078e020e */
[C---:B------:R-:W-:Y:S01]  /*294a0*/  IMAD.WIDE R188, R235.reuse, 0x4, R32 ;  /* 0x00000004ebbc7825 */ /* 0x040fe200078e0220 */
[----:B------:R-:W-:Y:S03]  /*294b0*/  LDGSTS.E [R5+0x53400], desc[UR40][R172.64], P4 ;  /* 0x53400000ac057fae */ /* 0x000fe6000a1a1028 */
[C---:B------:R-:W-:Y:S01]  /*294c0*/  IMAD.WIDE R204, R235.reuse, 0x4, R48 ;  /* 0x00000004ebcc7825 */ /* 0x040fe200078e0230 */
[----:B------:R-:W-:Y:S03]  /*294d0*/  LDGSTS.E [R5+0x53c00], desc[UR40][R188.64], P4 ;  /* 0x53c00000bc057fae */ /* 0x000fe6000a1a1028 */
[C---:B------:R-:W-:Y:S01]  /*294e0*/  IMAD.WIDE R220, R235.reuse, 0x4, R64 ;  /* 0x00000004ebdc7825 */ /* 0x040fe200078e0240 */
[----:B------:R-:W-:Y:S03]  /*294f0*/  LDGSTS.E [R5+0x54400], desc[UR40][R204.64], P4 ;  /* 0x54400000cc057fae */ /* 0x000fe6000a1a1028 */
[----:B------:R-:W-:-:S04]  /*29500*/  IMAD.WIDE R64, R235, 0x4, R80 ;  /* 0x00000004eb407825 */ /* 0x000fc800078e0250 */
[C---:B------:R-:W-:Y:S01]  /*29510*/  IMAD.WIDE R62, R235.reuse, 0x4, R96 ;  /* 0x00000004eb3e7825 */ /* 0x040fe200078e0260 */
[----:B------:R-:W-:Y:S03]  /*29520*/  STL.64 [R1+0x18], R64 ;  /* 0x0000184001007387 */ /* 0x000fe60000100a00 */
[C---:B------:R-:W-:Y:S01]  /*29530*/  IMAD.WIDE R48, R235.reuse, 0x4, R112 ;  /* 0x00000004eb307825 */ /* 0x040fe200078e0270 */
[----:B------:R-:W-:Y:S03]  /*29540*/  STL.64 [R1+0x58], R62 ;  /* 0x0000583e01007387 */ /* 0x000fe60000100a00 */
[C---:B------:R-:W-:Y:S01]  /*29550*/  IMAD.WIDE R46, R235.reuse, 0x4, R128 ;  /* 0x00000004eb2e7825 */ /* 0x040fe200078e0280 */
[----:B------:R-:W-:Y:S03]  /*29560*/  STL.64 [R1+0x98], R48 ;  /* 0x0000983001007387 */ /* 0x000fe60000100a00 */
[C---:B---3--:R-:W-:Y:S01]  /*29570*/  IMAD.WIDE R32, R235.reuse, 0x4, R144 ;  /* 0x00000004eb207825 */ /* 0x048fe200078e0290 */
[----:B------:R-:W-:Y:S03]  /*29580*/  STL.64 [R1+0xd0], R46 ;  /* 0x0000d02e01007387 */ /* 0x000fe60000100a00 */
[C---:B------:R-:W-:Y:S01]  /*29590*/  IMAD.WIDE R14, R235.reuse, 0x4, R218 ;  /* 0x00000004eb0e7825 */ /* 0x040fe200078e02da */
[----:B------:R-:W-:Y:S03]  /*295a0*/  STL.64 [R1+0x90], R32 ;  /* 0x0000902001007387 */ /* 0x000fe60000100a00 */
[----:B------:R-:W-:-:S05]  /*295b0*/  IMAD.WIDE R208, R235, 0x4, R208 ;  /* 0x00000004ebd07825 */ /* 0x000fca00078e02d0 */
[----:B------:R-:W-:Y:S01]  /*295c0*/  LDGSTS.E [R5+0x54c00], desc[UR40][R208.64], P4 ;  /* 0x54c00000d0057fae */ /* 0x000fe2000a1a1028 */
[----:B----4-:R-:W-:-:S03]  /*295d0*/  IMAD.WIDE R30, R235, 0x4, R176 ;  /* 0x00000004eb1e7825 */ /* 0x010fc600078e02b0 */
[----:B------:R-:W-:Y:S01]  /*295e0*/  LDGSTS.E [R5+0x55400], desc[UR40][R220.64], P4 ;  /* 0x55400000dc057fae */ /* 0x000fe2000a1a1028 */
[----:B-----5:R-:W-:-:S03]  /*295f0*/  IMAD.WIDE R16, R235, 0x4, R16 ;  /* 0x00000004eb107825 */ /* 0x020fc600078e0210 */
[----:B------:R1:W-:Y:S04]  /*29600*/  STL.64 [R1+0xd8], R30 ;  /* 0x0000d81e01007387 */ /* 0x0003e80000100a00 */
[----:B------:R-:W-:Y:S04]  /*29610*/  STL.64 [R1+0x110], R16 ;  /* 0x0001101001007387 */ /* 0x000fe80000100a00 */
[----:B------:R2:W-:Y:S04]  /*29620*/  STL.64 [R1+0x150], R14 ;  /* 0x0001500e01007387 */ /* 0x0005e80000100a00 */
[----:B------:R-:W-:Y:S04]  /*29630*/  STL.64 [R1+0x190], R202 ;  /* 0x000190ca01007387 */ /* 0x000fe80000100a00 */
[----:B------:R-:W-:Y:S04]  /*29640*/  STL.64 [R1+0x1d0], R186 ;  /* 0x0001d0ba01007387 */ /* 0x000fe80000100a00 */
[----:B------:R-:W-:Y:S04]  /*29650*/  STL.64 [R1+0x210], R170 ;  /* 0x000210aa01007387 */ /* 0x000fe80000100a00 */
        /* <DEDUP_REMOVED lines=8> */
[----:B------:R3:W-:Y:S04]  /*296e0*/  STL.64 [R1+0x418], R26 ;  /* 0x0004181a01007387 */ /* 0x0007e80000100a00 */
        /* <DEDUP_REMOVED lines=13> */
[----:B------:R-:W5:Y:S04]  /*297c0*/  LDL.LU.64 R94, [R1+0x348] ;  /* 0x00034800015e7983 */ /* 0x000f680000300a00 */
[----:B------:R-:W5:Y:S04]  /*297d0*/  LDL.LU.64 R110, [R1+0x308] ;  /* 0x00030800016e7983 */ /* 0x000f680000300a00 */
[----:B------:R-:W5:Y:S04]  /*297e0*/  LDL.LU.64 R142, [R1+0x2c8] ;  /* 0x0002c800018e7983 */ /* 0x000f680000300a00 */
        /* <DEDUP_REMOVED lines=19> */
[----:B------:R-:W-:Y:S01]  /*29920*/  LDGSTS.E [R5+0x5dc00], desc[UR40][R44.64], P4 ;  /* 0x5dc000002c057fae */ /* 0x000fe2000a1a1028 */
[----:B------:R-:W-:-:S03]  /*29930*/  IMAD.WIDE R200, R235, 0x4, R200 ;  /* 0x00000004ebc87825 */ /* 0x000fc600078e02c8 */
[----:B------:R3:W-:Y:S01]  /*29940*/  LDGSTS.E [R5+0x5e400], desc[UR40][R26.64], P4 ;  /* 0x5e4000001a057fae */ /* 0x0007e2000a1a1028 */
[----:B------:R-:W-:-:S03]  /*29950*/  IMAD.WIDE R184, R235, 0x4, R184 ;  /* 0x00000004ebb87825 */ /* 0x000fc600078e02b8 */
        /* <DEDUP_REMOVED lines=8> */
[----:B---3--:R-:W-:-:S04]  /*299e0*/  IMAD.WIDE R26, R235, 0x4, R88 ;  /* 0x00000004eb1a7825 */ /* 0x008fc800078e0258 */
[----:B------:R-:W-:-:S04]  /*299f0*/  IMAD.WIDE R24, R235, 0x4, R72 ;  /* 0x00000004eb187825 */ /* 0x000fc800078e0248 */
[----:B----4-:R-:W-:-:S04]  /*29a00*/  IMAD.WIDE R10, R235, 0x4, R56 ;  /* 0x00000004eb0a7825 */ /* 0x010fc800078e0238 */
[----:B-----5:R-:W-:-:S04]  /*29a10*/  IMAD.WIDE R8, R235, 0x4, R40 ;  /* 0x00000004eb087825 */ /* 0x020fc800078e0228 */
[----:B------:R-:W-:-:S04]  /*29a20*/  IMAD.WIDE R4, R235, 0x4, R22 ;  /* 0x00000004eb047825 */ /* 0x000fc800078e0216 */
[----:B------:R-:W-:-:S04]  /*29a30*/  IMAD.WIDE R74, R235, 0x4, R30 ;  /* 0x00000004eb4a7825 */ /* 0x000fc800078e021e */
[C---:B------:R-:W-:Y:S01]  /*29a40*/  IMAD.WIDE R76, R235.reuse, 0x4, R46 ;  /* 0x00000004eb4c7825 */ /* 0x040fe200078e022e */
[----:B------:R-:W-:Y:S03]  /*29a50*/  LDGSTS.E [R249+0x50500], desc[UR40][R74.64], P4 ;  /* 0x505000004af97fae */ /* 0x000fe6000a1a1028 */
        /* <DEDUP_REMOVED lines=10> */
[C---:B--2---:R-:W-:Y:S01]  /*29b00*/  IMAD.WIDE R138, R235.reuse, 0x4, R14 ;  /* 0x00000004eb8a7825 */ /* 0x044fe200078e020e */
        /* <DEDUP_REMOVED lines=12> */
[----:B------:R-:W-:Y:S03]  /*29bd0*/  STL.64 [R1+0x10], R16 ;  /* 0x0000101001007387 */ /* 0x000fe60000100a00 */
[C---:B------:R-:W-:Y:S01]  /*29be0*/  IMAD.WIDE R12, R235.reuse, 0x4, R144 ;  /* 0x00000004eb0c7825 */ /* 0x040fe200078e0290 */
[----:B------:R-:W-:Y:S04]  /*29bf0*/  STL.64 [R1+0x48], R14 ;  /* 0x0000480e01007387 */ /* 0x000fe80000100a00 */
[----:B------:R1:W-:Y:S04]  /*29c00*/  STL.64 [R1+0x8], R12 ;  /* 0x0000080c01007387 */ /* 0x0003e80000100a00 */
[----:B------:R-:W-:Y:S04]  /*29c10*/  STL.64 [R1+0x50], R200 ;  /* 0x000050c801007387 */ /* 0x000fe80000100a00 */
        /* <DEDUP_REMOVED lines=14> */
[----:B------:R2:W-:Y:S04]  /*29d00*/  STL.64 [R1+0x208], R4 ;  /* 0x0002080401007387 */ /* 0x0005e80000100a00 */
[----:B------:R-:W-:Y:S04]  /*29d10*/  LDGSTS.E [R249+0x56d00], desc[UR40][R202.64], P4 ;  /* 0x56d00000caf97fae */ /* 0x000fe8000a1a1028 */
[----:B------:R3:W-:Y:S04]  /*29d20*/  STL.64 [R1+0x1c8], R2 ;  /* 0x0001c80201007387 */ /* 0x0007e80000100a00 */
[----:B------:R-:W-:Y:S04]  /*29d30*/  LDGSTS.E [R249+0x57500], desc[UR40][R218.64], P4 ;  /* 0x57500000daf97fae */ /* 0x000fe8000a1a1028 */
[----:B------:R-:W-:Y:S04]  /*29d40*/  LDGSTS.E [R249+0x57d00], desc[UR40][R16.64], P4 ;  /* 0x57d0000010f97fae */ /* 0x000fe8000a1a1028 */
[----:B------:R-:W4:Y:S04]  /*29d50*/  LDL.LU.64 R44, [R1+0x440] ;  /* 0x00044000012c7983 */ /* 0x000f280000300a00 */
[----:B------:R-:W-:Y:S04]  /*29d60*/  LDGSTS.E [R249+0x58500], desc[UR40][R14.64], P4 ;  /* 0x585000000ef97fae */ /* 0x000fe8000a1a1028 */
[----:B------:R-:W5:Y:S04]  /*29d70*/  LDL.LU.64 R46, [R1+0x400] ;  /* 0x00040000012e7983 */ /* 0x000f680000300a00 */
[----:B------:R-:W-:Y:S04]  /*29d80*/  LDGSTS.E [R249+0x58d00], desc[UR40][R12.64], P4 ;  /* 0x58d000000cf97fae */ /* 0x000fe8000a1a1028 */
[----:B------:R-:W5:Y:S04]  /*29d90*/  LDL.LU.64 R60, [R1+0x3c0] ;  /* 0x0003c000013c7983 */ /* 0x000f680000300a00 */
        /* <DEDUP_REMOVED lines=14> */
[----:B------:R-:W5:Y:S01]  /*29e80*/  LDL.LU.64 R16, [R1] ;  /* 0x0000000001107983 */ /* 0x000f620000300a00 */
[----:B------:R-:W-:-:S05]  /*29e90*/  IMAD.WIDE R216, R235, 0x4, R216 ;  /* 0x00000004ebd87825 */ /* 0x000fca00078e02d8 */
        /* <DEDUP_REMOVED lines=14> */
[----:B------:R3:W-:Y:S04]  /*29f80*/  LDGSTS.E [R249+0x5fd00], desc[UR40][R2.64], P4 ;  /* 0x5fd0000002f97fae */ /* 0x0007e8000a1a1028 */
[----:B--2---:R-:W2:Y:S01]  /*29f90*/  LDL.LU.64 R4, [R1+0x438] ;  /* 0x0004380001047983 */ /* 0x004ea20000300a00 */
[----:B------:R-:W-:-:S04]  /*29fa0*/  IMAD.WIDE R86, R235, 0x4, R86 ;  /* 0x00000004eb567825 */ /* 0x000fc800078e0256 */
[----:B------:R-:W-:-:S04]  /*29fb0*/  IMAD.WIDE R70, R235, 0x4, R70 ;  /* 0x00000004eb467825 */ /* 0x000fc800078e0246 */
[----:B------:R-:W-:-:S04]  /*29fc0*/  IMAD.WIDE R40, R235, 0x4, R54 ;  /* 0x00000004eb287825 */ /* 0x000fc800078e0236 */
[----:B------:R-:W-:-:S04]  /*29fd0*/  IMAD.WIDE R22, R235, 0x4, R38 ;  /* 0x00000004eb167825 */ /* 0x000fc800078e0226 */
[----:B------:R-:W-:-:S04]  /*29fe0*/  IMAD.WIDE R20, R235, 0x4, R20 ;  /* 0x00000004eb147825 */ /* 0x000fc800078e0214 */
[----:B---3--:R-:W-:-:S04]  /*29ff0*/  IMAD.WIDE R2, R235, 0x4, R232 ;  /* 0x00000004eb027825 */ /* 0x008fc800078e02e8 */
[----:B----4-:R-:W-:-:S05]  /*2a000*/  IMAD.WIDE R42, R235, 0x4, R44 ;  /* 0x00000004eb2a7825 */ /* 0x010fca00078e022c */
[----:B------:R-:W-:Y:S01]  /*2a010*/  LDGSTS.E [R6+0x50600], desc[UR40][R42.64], P4 ;  /* 0x506000002a067fae */ /* 0x000fe2000a1a1028 */
[----:B-----5:R-:W-:-:S04]  /*2a020*/  IMAD.WIDE R56, R235, 0x4, R60 ;  /* 0x00000004eb387825 */ /* 0x020fc800078e023c */
[----:B------:R-:W-:-:S04]  /*2a030*/  IMAD.WIDE R58, R235, 0x4, R12 ;  /* 0x00000004eb3a7825 */ /* 0x000fc800078e020c */
[----:B------:R-:W-:-:S04]  /*2a040*/  IMAD.WIDE R72, R235, 0x4, R30 ;  /* 0x00000004eb487825 */ /* 0x000fc800078e021e */
[C---:B------:R-:W-:Y:S02]  /*2a050*/  IMAD.WIDE R104, R235.reuse, 0x4, R32 ;  /* 0x00000004eb687825 */ /* 0x040fe400078e0220 */
[----:B------:R-:W3:Y:S04]  /*2a060*/  LDL.LU.64 R32, [R1+0x3f8] ;  /* 0x0003f80001207983 */ /* 0x000ee80000300a00 */
[----:B------:R-:W4:Y:S01]  /*2a070*/  LDL.LU.64 R8, [R1+0x3b8] ;  /* 0x0003b80001087983 */ /* 0x000f220000300a00 */
[----:B------:R-:W-:-:S03]  /*2a080*/  IMAD.WIDE R120, R235, 0x4, R48 ;  /* 0x00000004eb787825 */ /* 0x000fc600078e0230 */
[----:B------:R-:W5:Y:S04]  /*2a090*/  LDL.LU.64 R24, [R1+0x378] ;  /* 0x0003780001187983 */ /* 0x000f680000300a00 */
[----:B------:R-:W2:Y:S01]  /*2a0a0*/  LDL.LU.64 R10, [R1+0x338] ;  /* 0x00033800010a7983 */ /* 0x000ea20000300a00 */
[----:B------:R-:W-:-:S03]  /*2a0b0*/  IMAD.WIDE R136, R235, 0x4, R64 ;  /* 0x00000004eb887825 */ /* 0x000fc600078e0240 */
[----:B------:R-:W2:Y:S04]  /*2a0c0*/  LDL.LU.64 R44, [R1+0x2f8] ;  /* 0x0002f800012c7983 */ /* 0x000ea80000300a00 */
[----:B------:R-:W2:Y:S01]  /*2a0d0*/  LDL.LU.64 R48, [R1+0x2b8] ;  /* 0x0002b80001307983 */ /* 0x000ea20000300a00 */
[----:B------:R-:W-:-:S03]  /*2a0e0*/  IMAD.WIDE R152, R235, 0x4, R80 ;  /* 0x00000004eb987825 */ /* 0x000fc600078e0250 */
[----:B------:R-:W2:Y:S04]  /*2a0f0*/  LDL.LU.64 R26, [R1+0x278] ;  /* 0x00027800011a7983 */ /* 0x000ea80000300a00 */
[----:B------:R-:W2:Y:S01]  /*2a100*/  LDL.LU.64 R60, [R1+0x238] ;  /* 0x00023800013c7983 */ /* 0x000ea20000300a00 */
[----:B------:R-:W-:-:S03]  /*2a110*/  IMAD.WIDE R88, R235, 0x4, R94 ;  /* 0x00000004eb587825 */ /* 0x000fc600078e025e */
        /* <DEDUP_REMOVED lines=8> */
[----:B------:R-:W2:Y:S04]  /*2a1a0*/  LDL.LU.64 R96, [R1+0xf8] ;  /* 0x0000f80001607983 */ /* 0x000ea80000300a00 */
[----:B------:R-:W2:Y:S04]  /*2a1b0*/  LDL.LU.64 R14, [R1+0xb8] ;  /* 0x0000b800010e7983 */ /* 0x000ea80000300a00 */
[----:B------:R-:W2:Y:S04]  /*2a1c0*/  LDL.LU.64 R128, [R1+0x78] ;  /* 0x0000780001807983 */ /* 0x000ea80000300a00 */
[----:B------:R-:W2:Y:S04]  /*2a1d0*/  LDL.LU.64 R16, [R1+0x38] ;  /* 0x0000380001107983 */ /* 0x000ea80000300a00 */
[----:B------:R-:W-:Y:S04]  /*2a1e0*/  STL.64 [R1], R102 ;  /* 0x0000006601007387 */ /* 0x000fe80000100a00 */
[----:B------:R-:W-:Y:S04]  /*2a1f0*/  STL.64 [R1+0x40], R86 ;  /* 0x0000405601007387 */ /* 0x000fe80000100a00 */
[----:B------:R-:W-:Y:S04]  /*2a200*/  STL.64 [R1+0x80], R70 ;  /* 0x0000804601007387 */ /* 0x000fe80000100a00 */
[----:B------:R1:W-:Y:S04]  /*2a210*/  STL.64 [R1+0x180], R40 ;  /* 0x0001802801007387 */ /* 0x0003e80000100a00 */
[----:B------:R-:W-:Y:S04]  /*2a220*/  STL.64 [R1+0x140], R22 ;  /* 0x0001401601007387 */ /* 0x000fe80000100a00 */
[----:B------:R1:W-:Y:S04]  /*2a230*/  STL.64 [R1+0x100], R20 ;  /* 0x0001001401007387 */ /* 0x0003e80000100a00 */
[----:B------:R1:W-:Y:S04]  /*2a240*/  STL.64 [R1+0xc0], R2 ;  /* 0x0000c00201007387 */ /* 0x0003e80000100a00 */
[----:B------:R1:W-:Y:S04]  /*2a250*/  STL [R1+0x1140], RZ ;  /* 0x001140ff01007387 */ /* 0x0003e80000100800 */
        /* <DEDUP_REMOVED lines=1712> */
[----:B------:R1:W-:Y:S01]  /*30d60*/  STL [R1+0x2b94], RZ ;  /* 0x002b94ff01007387 */ /* 0x0003e20000100800 */
[----:B------:R-:W-:-:S03]  /*30d70*/  IMAD.WIDE R46, R235, 0x4, R46 ;  /* 0x00000004eb2e7825 */ /* 0x000fc600078e022e */
[----:B------:R1:W-:Y:S04]  /*30d80*/  STL [R1+0x2b98], RZ ;  /* 0x002b98ff01007387 */ /* 0x0003e80000100800 */
[----:B------:R1:W-:Y:S04]  /*30d90*/  STL [R1+0x2b9c], RZ ;  /* 0x002b9cff01007387 */ /* 0x0003e80000100800 */
[----:B------:R1:W-:Y:S01]  /*30da0*/  STL [R1+0x2b80], RZ ;  /* 0x002b80ff01007387 */ /* 0x0003e20000100800 */
[----:B------:R-:W-:-:S03]  /*30db0*/  IMAD.WIDE R62, R235, 0x4, R62 ;  /* 0x00000004eb3e7825 */ /* 0x000fc600078e023e */
[----:B------:R1:W-:Y:S04]  /*30dc0*/  STL [R1+0x2b84], RZ ;  /* 0x002b84ff01007387 */ /* 0x0003e80000100800 */
[----:B------:R1:W-:Y:S01]  /*30dd0*/  STL [R1+0x2b88], RZ ;  /* 0x002b88ff01007387 */ /* 0x0003e20000100800 */
[----:B------:R-:W-:-:S03]  /*30de0*/  IMAD.WIDE R78, R235, 0x4, R78 ;  /* 0x00000004eb4e7825 */ /* 0x000fc600078e024e */
[----:B------:R1:W-:Y:S04]  /*30df0*/  STL [R1+0x2b8c], RZ ;  /* 0x002b8cff01007387 */ /* 0x0003e80000100800 */
[----:B------:R1:W-:Y:S04]  /*30e00*/  STL [R1+0x2b70], RZ ;  /* 0x002b70ff01007387 */ /* 0x0003e80000100800 */
[----:B------:R1:W-:Y:S04]  /*30e10*/  STL [R1+0x2b74], RZ ;  /* 0x002b74ff01007387 */ /* 0x0003e80000100800 */
[----:B------:R-:W-:Y:S04]  /*30e20*/  LDGSTS.E [R6+0x50e00], desc[UR40][R46.64], P4 ;  /* 0x50e000002e067fae */ /* 0x000fe8000a1a1028 */
[----:B------:R1:W-:Y:S01]  /*30e30*/  STL [R1+0x2b78], RZ ;  /* 0x002b78ff01007387 */ /* 0x0003e20000100800 */
[----:B------:R-:W-:-:S03]  /*30e40*/  IMAD.WIDE R112, R235, 0x4, R112 ;  /* 0x00000004eb707825 */ /* 0x000fc600078e0270 */
[----:B------:R-:W-:Y:S04]  /*30e50*/  LDGSTS.E [R6+0x51600], desc[UR40][R56.64], P4 ;  /* 0x5160000038067fae */ /* 0x000fe8000a1a1028 */
[----:B------:R1:W-:Y:S04]  /*30e60*/  STL [R1+0x2b7c], RZ ;  /* 0x002b7cff01007387 */ /* 0x0003e80000100800 */
[----:B------:R-:W-:Y:S04]  /*30e70*/  LDGSTS.E [R6+0x51e00], desc[UR40][R58.64], P4 ;  /* 0x51e000003a067fae */ /* 0x000fe8000a1a1028 */
        /* <DEDUP_REMOVED lines=55> */
[----:B--2---:R-:W-:-:S03]  /*311f0*/  IMAD.WIDE R4, R235, 0x4, R4 ;  /* 0x00000004eb047825 */ /* 0x004fc600078e0204 */
[----:B------:R-:W-:Y:S04]  /*31200*/  LDGSTS.E [R6+0x5de00], desc[UR40][R70.64], P4 ;  /* 0x5de0000046067fae */ /* 0x000fe8000a1a1028 */
[----:B------:R2:W-:Y:S01]  /*31210*/  STL [R1+0x32e0], RZ ;  /* 0x0032e0ff01007387 */ /* 0x0005e20000100800 */
[----:B---3--:R-:W-:-:S03]  /*31220*/  IMAD.WIDE R32, R235, 0x4, R32 ;  /* 0x00000004eb207825 */ /* 0x008fc600078e0220 */
[----:B------:R1:W-:Y:S04]  /*31230*/  LDGSTS.E [R6+0x5e600], desc[UR40][R40.64], P4 ;  /* 0x5e60000028067fae */ /* 0x0003e8000a1a1028 */
[----:B------:R2:W-:Y:S04]  /*31240*/  STL [R1+0x32e4], RZ ;  /* 0x0032e4ff01007387 */ /* 0x0005e80000100800 */
[----:B------:R-:W-:Y:S04]  /*31250*/  LDGSTS.E [R6+0x5ee00], desc[UR40][R22.64], P4 ;  /* 0x5ee0000016067fae */ /* 0x000fe8000a1a1028 */
[----:B------:R2:W-:Y:S01]  /*31260*/  STL [R1+0x32e8], RZ ;  /* 0x0032e8ff01007387 */ /* 0x0005e20000100800 */
[----:B-----5:R-:W-:-:S03]  /*31270*/  IMAD.WIDE R38, R235, 0x4, R24 ;  /* 0x00000004eb267825 */ /* 0x020fc600078e0218 */
[----:B------:R-:W-:Y:S04]  /*31280*/  LDGSTS.E [R6+0x5f600], desc[UR40][R20.64], P4 ;  /* 0x5f60000014067fae */ /* 0x000fe8000a1a1028 */
[----:B------:R2:W-:Y:S01]  /*31290*/  STL [R1+0x32ec], RZ ;  /* 0x0032ecff01007387 */ /* 0x0005e20000100800 */
[----:B-1----:R-:W-:-:S03]  /*312a0*/  IMAD.WIDE R40, R235, 0x4, R10 ;  /* 0x00000004eb287825 */ /* 0x002fc600078e020a */
[----:B------:R4:W-:Y:S04]  /*312b0*/  LDGSTS.E [R6+0x5fe00], desc[UR40][R2.64], P4 ;  /* 0x5fe0000002067fae */ /* 0x0009e8000a1a1028 */
[----:B------:R2:W-:Y:S01]  /*312c0*/  STL [R1+0x32d0], RZ ;  /* 0x0032d0ff01007387 */ /* 0x0005e20000100800 */
[----:B------:R-:W-:-:S03]  /*312d0*/  IMAD.WIDE R44, R235, 0x4, R44 ;  /* 0x00000004eb2c7825 */ /* 0x000fc600078e022c */
[----:B------:R2:W-:Y:S01]  /*312e0*/  STL [R1+0x32d4], RZ ;  /* 0x0032d4ff01007387 */ /* 0x0005e20000100800 */
[----:B----4-:R-:W-:-:S03]  /*312f0*/  IMAD.WIDE R6, R235, 0x4, R8 ;  /* 0x00000004eb067825 */ /* 0x010fc600078e0208 */
[----:B------:R2:W-:Y:S04]  /*31300*/  STL [R1+0x32d8], RZ ;  /* 0x0032d8ff01007387 */ /* 0x0005e80000100800 */
[----:B------:R2:W-:Y:S01]  /*31310*/  STL [R1+0x32dc], RZ ;  /* 0x0032dcff01007387 */ /* 0x0005e20000100800 */
[----:B------:R-:W-:-:S03]  /*31320*/  IMAD.WIDE R48, R235, 0x4, R48 ;  /* 0x00000004eb307825 */ /* 0x000fc600078e0230 */
[----:B------:R2:W-:Y:S01]  /*31330*/  LDGSTS.E [R250+0x50700], desc[UR40][R4.64], P4 ;  /* 0x5070000004fa7fae */ /* 0x0005e2000a1a1028 */
[----:B------:R-:W-:-:S03]  /*31340*/  IMAD.WIDE R54, R235, 0x4, R26 ;  /* 0x00000004eb367825 */ /* 0x000fc600078e021a */
[----:B------:R2:W-:Y:S01]  /*31350*/  STL [R1+0x32c0], RZ ;  /* 0x0032c0ff01007387 */ /* 0x0005e20000100800 */
[----:B------:R-:W-:-:S03]  /*31360*/  IMAD.WIDE R60, R235, 0x4, R60 ;  /* 0x00000004eb3c7825 */ /* 0x000fc600078e023c */
[----:B------:R2:W-:Y:S01]  /*31370*/  LDGSTS.E [R250+0x50f00], desc[UR40][R32.64], P4 ;  /* 0x50f0000020fa7fae */ /* 0x0005e2000a1a1028 */
[----:B------:R-:W-:-:S03]  /*31380*/  IMAD.WIDE R64, R235, 0x4, R64 ;  /* 0x00000004eb407825 */ /* 0x000fc600078e0240 */
[----:B------:R2:W-:Y:S01]  /*31390*/  STL [R1+0x32c4], RZ ;  /* 0x0032c4ff01007387 */ /* 0x0005e20000100800 */
[----:B------:R-:W-:-:S03]  /*313a0*/  IMAD.WIDE R70, R235, 0x4, R12 ;  /* 0x00000004eb467825 */ /* 0x000fc600078e020c */
[----:B------:R2:W-:Y:S04]  /*313b0*/  LDGSTS.E [R250+0x51700], desc[UR40][R6.64], P4 ;  /* 0x5170000006fa7fae */ /* 0x0005e8000a1a1028 */
        /* <DEDUP_REMOVED lines=63> */
[----:B------:R2:W-:Y:S04]  /*317b0*/  STL [R1+0x2b3c], RZ ;  /* 0x002b3cff01007387 */ /* 0x0005e80000100800 */
        /* <DEDUP_REMOVED lines=15> */
[----:B------:R2:W-:Y:S01]  /*318b0*/  STL [R1+0x2b1c], RZ ;  /* 0x002b1cff01007387 */ /* 0x0005e20000100800 */
[----:B------:R-:W-:Y:S01]  /*318c0*/  VIADD R234, R234, 0x3f ;  /* 0x0000003feaea7836 */ /* 0x000fe20000000000 */
[----:B------:R-:W-:-:S02]  /*318d0*/  CS2R R28, SRZ ;  /* 0x00000000001c7805 */ /* 0x000fc4000001ff00 */
[----:B------:R-:W-:Y:S02]  /*318e0*/  CS2R R30, SRZ ;  /* 0x00000000001e7805 */ /* 0x000fe4000001ff00 */
[----:B------:R-:W-:Y:S02]  /*318f0*/  CS2R R24, SRZ ;  /* 0x0000000000187805 */ /* 0x000fe4000001ff00 */
[----:B------:R-:W-:Y:S02]  /*31900*/  CS2R R26, SRZ ;  /* 0x00000000001a7805 */ /* 0x000fe4000001ff00 */
[----:B------:R-:W-:Y:S02]  /*31910*/  CS2R R20, SRZ ;  /* 0x0000000000147805 */ /* 0x000fe4000001ff00 */
[----:B------:R-:W-:Y:S02]  /*31920*/  CS2R R22, SRZ ;  /* 0x0000000000167805 */ /* 0x000fe4000001ff00 */
[----:B------:R-:W-:-:S02]  /*31930*/  CS2R R16, SRZ ;  /* 0x0000000000107805 */ /* 0x000fc4000001ff00 */
[----:B------:R-:W-:Y:S02]  /*31940*/  CS2R R18, SRZ ;  /* 0x0000000000127805 */ /* 0x000fe4000001ff00 */
[----:B------:R-:W-:Y:S02]  /*31950*/  CS2R R12, SRZ ;  /* 0x00000000000c7805 */ /* 0x000fe4000001ff00 */
[----:B------:R-:W-:Y:S02]  /*31960*/  CS2R R14, SRZ ;  /* 0x00000000000e7805 */ /* 0x000fe4000001ff00 */
[----:B------:R-:W-:Y:S02]  /*31970*/  CS2R R8, SRZ ;  /* 0x0000000000087805 */ /* 0x000fe4000001ff00 */
[----:B------:R-:W-:Y:S02]  /*31980*/  CS2R R10, SRZ ;  /* 0x00000000000a7805 */ /* 0x000fe4000001ff00 */
[----:B------:R-:W-:Y:S01]  /*31990*/  ISETP.GE.AND P0, PT, R234, 0x40, PT ;  /* 0x00000040ea00780c */ /* 0x000fe20003f06270 */
        /* <DEDUP_REMOVED lines=236> */
[----:B------:R-:W0:Y:S01]  /*32860*/  LDGDEPBAR ;  /* 0x00000000000079af */ /* 0x000e220000000000 */
[----:B------:R-:W-:Y:S05]  /*32870*/  @!P0 BRA `(.L_x_0) ;  /* 0x00000a2400008947 */ /* 0x000fea0003800000 */
[----:B------:R-:W3:Y:S04]  /*32880*/  LDL.LU.64 R16, [R1+0x18a0] ;  /* 0x0018a00001107983 */ /* 0x000ee80000300a00 */
[----:B------:R-:W4:Y:S04]  /*32890*/  LDL.LU.64 R26, [R1+0x18a8] ;  /* 0x0018a800011a7983 */ /* 0x000f280000300a00 */
        /* <DEDUP_REMOVED lines=9> */
[----:B---3--:R1:W-:Y:S01]  /*32930*/  STL [R1+0x4bfc], R16 ;  /* 0x004bfc1001007387 */ /* 0x0083e20000100800 */
[----:B------:R-:W-:-:S03]  /*32940*/  IMAD.MOV.U32 R0, RZ, RZ, R17 ;  /* 0x000000ffff007224 */ /* 0x000fc600078e0011 */
[----:B-1----:R-:W3:Y:S04]  /*32950*/  LDL.LU.64 R16, [R1+0x680] ;  /* 0x0006800001107983 */ /* 0x002ee80000300a00 */
[----:B------:R1:W-:Y:S04]  /*32960*/  STL [R1+0x4bf8], R0 ;  /* 0x004bf80001007387 */ /* 0x0003e80000100800 */
[----:B----4-:R4:W-:Y:S01]  /*32970*/  STL [R1+0x4c04], R26 ;  /* 0x004c041a01007387 */ /* 0x0109e20000100800 */
[----:B-1----:R-:W-:-:S03]  /*32980*/  IMAD.MOV.U32 R0, RZ, RZ, R27 ;  /* 0x000000ffff007224 */ /* 0x002fc600078e001b */
[----:B----4-:R-:W4:Y:S04]  /*32990*/  LDL.LU.64 R26, [R1+0x688] ;  /* 0x00068800011a7983 */ /* 0x010f280000300a00 */
[----:B------:R1:W-:Y:S04]  /*329a0*/  STL [R1+0x4c00], R0 ;  /* 0x004c000001007387 */ /* 0x0003e80000100800 */
[----:B-----5:R5:W-:Y:S01]  /*329b0*/  STL [R1+0x4c0c], R18 ;  /* 0x004c0c1201007387 */ /* 0x020be20000100800 */
[----:B-1----:R-:W-:-:S03]  /*329c0*/  IMAD.MOV.U32 R0, RZ, RZ, R19 ;  /* 0x000000ffff007224 */ /* 0x002fc600078e0013 */
[----:B-----5:R-:W5:Y:S04]  /*329d0*/  LDL.LU.64 R18, [R1+0x690] ;  /* 0x0006900001127983 */ /* 0x020f680000300a00 */
[----:B------:R1:W-:Y:S04]  /*329e0*/  STL [R1+0x4c08], R0 ;  /* 0x004c080001007387 */ /* 0x0003e80000100800 */
[----:B--2---:R2:W-:Y:S01]  /*329f0*/  STL [R1+0x4c14], R12 ;  /* 0x004c140c01007387 */ /* 0x0045e20000100800 */
[----:B-1----:R-:W-:-:S03]  /*32a00*/  IMAD.MOV.U32 R0, RZ, RZ, R13 ;  /* 0x000000ffff007224 */ /* 0x002fc600078e000d */
[----:B--2---:R-:W2:Y:S04]  /*32a10*/  LDL.LU.64 R12, [R1+0x698] ;  /* 0x00069800010c7983 */ /* 0x004ea80000300a00 */
[----:B------:R1:W-:Y:S04]  /*32a20*/  STL [R1+0x4c10], R0 ;  /* 0x004c100001007387 */ /* 0x0003e80000100800 */
[----:B------:R1:W-:Y:S02]  /*32a30*/  STL [R1+0x4c1c], R14 ;  /* 0x004c1c0e01007387 */ /* 0x0003e40000100800 */
[----:B-1----:R-:W-:-:S02]  /*32a40*/  IMAD.MOV.U32 R0, RZ, RZ, R15 ;  /* 0x000000ffff007224 */ /* 0x002fc400078e000f */
[----:B------:R-:W2:Y:S04]  /*32a50*/  LDL.LU.64 R14, [R1+0x6a0] ;  /* 0x0006a000010e7983 */ /* 0x000ea80000300a00 */
        /* <DEDUP_REMOVED lines=25> */
[----:B---3--:R3:W-:Y:S01]  /*32bf0*/  STL [R1+0x4c54], R16 ;  /* 0x004c541001007387 */ /* 0x0087e20000100800 */
[----:B-1----:R-:W-:-:S03]  /*32c00*/  IMAD.MOV.U32 R0, RZ, RZ, R17 ;  /* 0x000000ffff007224 */ /* 0x002fc600078e0011 */
[----:B---3--:R-:W3:Y:S04]  /*32c10*/  LDL.LU.64 R16, [R1+0x510] ;  /* 0x0005100001107983 */ /* 0x008ee80000300a00 */
        /* <DEDUP_REMOVED lines=49> */
[----:B-----5:R-:W-:Y:S04]  /*32f30*/  STL [R1+0x4bbc], R18 ;  /* 0x004bbc1201007387 */ /* 0x020fe80000100800 */
[----:B------:R-:W5:Y:S01]  /*32f40*/  LDL.LU.64 R24, [R1+0x1198] ;  /* 0x0011980001187983 */ /* 0x000f620000300a00 */
[----:B-1----:R-:W-:-:S05]  /*32f50*/  IMAD.MOV.U32 R0, RZ, RZ, R19 ;  /* 0x000000ffff007224 */ /* 0x002fca00078e0013 */
[----:B------:R1:W-:Y:S04]  /*32f60*/  STL [R1+0x4bb0], R0 ;  /* 0x004bb00001007387 */ /* 0x0003e80000100800 */
[----:B--2---:R-:W-:Y:S01]  /*32f70*/  STL [R1+0x4bb4], R12 ;  /* 0x004bb40c01007387 */ /* 0x004fe20000100800 */
[----:B-1----:R-:W-:-:S03]  /*32f80*/  IMAD.MOV.U32 R0, RZ, RZ, R13 ;  /* 0x000000ffff007224 */ /* 0x002fc600078e000d */
[----:B------:R-:W2:Y:S04]  /*32f90*/  LDL.LU.64 R18, [R1+0x1190] ;  /* 0x0011900001127983 */ /* 0x000ea80000300a00 */
[----:B------:R1:W-:Y:S04]  /*32fa0*/  STL [R1+0x4ba8], R0 ;  /* 0x004ba80001007387 */ /* 0x0003e80000100800 */
[----:B------:R-:W-:Y:S01]  /*32fb0*/  STL [R1+0x4bac], R14 ;  /* 0x004bac0e01007387 */ /* 0x000fe20000100800 */
[----:B-1----:R-:W-:-:S03]  /*32fc0*/  IMAD.MOV.U32 R0, RZ, RZ, R15 ;  /* 0x000000ffff007224 */ /* 0x002fc600078e000f */
        /* <DEDUP_REMOVED lines=10> */
[----:B------:R-:W-:Y:S04]  /*33070*/  STL [R1+0x4b94], R8 ;  /* 0x004b940801007387 */ /* 0x000fe80000100800 */
[----:B------:R-:W2:Y:S01]  /*33080*/  LDL.LU.64 R14, [R1+0x6a8] ;  /* 0x0006a800010e7983 */ /* 0x000ea20000300a00 */
[----:B-1----:R-:W-:-:S05]  /*33090*/  IMAD.MOV.U32 R0, RZ, RZ, R9 ;  /* 0x000000ffff007224 */ /* 0x002fca00078e0009 */
[----:B------:R1:W-:Y:S02]  /*330a0*/  STL [R1+0x4b88], R0 ;  /* 0x004b880001007387 */ /* 0x0003e40000100800 */
[----:B-1----:R-:W-:Y:S02]  /*330b0*/  IMAD.MOV.U32 R0, RZ, RZ, R3 ;  /* 0x000000ffff007224 */ /* 0x002fe400078e0003 */
[----:B------:R1:W-:Y:S04]  /*330c0*/  STL [R1+0x4b8c], R2 ;  /* 0x004b8c0201007387 */ /* 0x0003e80000100800 */
[----:B------:R-:W2:Y:S04]  /*330d0*/  LDL.LU.64 R8, [R1+0x6b0] ;  /* 0x0006b00001087983 */ /* 0x000ea80000300a00 */
[----:B------:R1:W-:Y:S04]  /*330e0*/  STL [R1+0x4b80], R0 ;  /* 0x004b800001007387 */ /* 0x0003e80000100800 */
[----:B------:R1:W-:Y:S04]  /*330f0*/  STL [R1+0x4b84], R20 ;  /* 0x004b841401007387 */ /* 0x0003e80000100800 */
[----:B-1----:R-:W2:Y:S01]  /*33100*/  LDL.LU.64 R2, [R1+0x738] ;  /* 0x0007380001027983 */ /* 0x002ea20000300a00 */
[----:B------:R-:W-:-:S03]  /*33110*/  IMAD.MOV.U32 R0, RZ, RZ, R21 ;  /* 0x000000ffff007224 */ /* 0x000fc600078e0015 */
[----:B------:R-:W-:Y:S04]  /*33120*/  STL [R1+0x4ac0], R22 ;  /* 0x004ac01601007387 */ /* 0x000fe80000100800 */
[----:B------:R1:W-:Y:S04]  /*33130*/  STL [R1+0x4ab8], R0 ;  /* 0x004ab80001007387 */ /* 0x0003e80000100800 */
[----:B------:R-:W2:Y:S01]  /*33140*/  LDL.LU.64 R20, [R1+0x740] ;  /* 0x0007400001147983 */ /* 0x000ea20000300a00 */
[----:B-1----:R-:W-:-:S03]  /*33150*/  IMAD.MOV.U32 R0, RZ, RZ, R23 ;  /* 0x000000ffff007224 */ /* 0x002fc600078e0017 */
[----:B---3--:R-:W-:Y:S04]  /*33160*/  STL [R1+0x4ac8], R16 ;  /* 0x004ac81001007387 */ /* 0x008fe80000100800 */
[----:B------:R1:W-:Y:S04]  /*33170*/  STL [R1+0x4abc], R0 ;  /* 0x004abc0001007387 */ /* 0x0003e80000100800 */
[----:B------:R-:W3:Y:S01]  /*33180*/  LDL.LU.64 R22, [R1+0x748] ;  /* 0x0007480001167983 */ /* 0x000ee20000300a00 */
[----:B-1----:R-:W-:-:S03]  /*33190*/  IMAD.MOV.U32 R0, RZ, RZ, R17 ;  /* 0x000000ffff007224 */ /* 0x002fc600078e0011 */
[----:B----4-:R-:W-:Y:S04]  /*331a0*/  STL [R1+0x4ad0], R26 ;  /* 0x004ad01a01007387 */ /* 0x010fe80000100800 */
[----:B------:R1:W-:Y:S04]  /*331b0*/  STL [R1+0x4ac4], R0 ;  /* 0x004ac40001007387 */ /* 0x0003e80000100800 */
[----:B------:R-:W4:Y:S01]  /*331c0*/  LDL.LU.64 R16, [R1+0x750] ;  /* 0x0007500001107983 */ /* 0x000f220000300a00 */
[----:B-1----:R-:W-:-:S03]  /*331d0*/  IMAD.MOV.U32 R0, RZ, RZ, R27 ;  /* 0x000000ffff007224 */ /* 0x002fc600078e001b */
[----:B-----5:R-:W-:Y:S04]  /*331e0*/  STL [R1+0x4ad8], R24 ;  /* 0x004ad81801007387 */ /* 0x020fe80000100800 */
[----:B------:R1:W-:Y:S04]  /*331f0*/  STL [R1+0x4acc], R0 ;  /* 0x004acc0001007387 */ /* 0x0003e80000100800 */
[----:B------:R-:W5:Y:S01]  /*33200*/  LDL.LU.64 R26, [R1+0x758] ;  /* 0x00075800011a7983 */ /* 0x000f620000300a00 */
[----:B-1----:R-:W-:-:S03]  /*33210*/  IMAD.MOV.U32 R0, RZ, RZ, R25 ;  /* 0x000000ffff007224 */ /* 0x002fc600078e0019 */
[----:B--2---:R-:W-:Y:S04]  /*33220*/  STL [R1+0x4ae0], R18 ;  /* 0x004ae01201007387 */ /* 0x004fe80000100800 */
[----:B------:R1:W-:Y:S02]  /*33230*/  STL [R1+0x4ad4], R0 ;  /* 0x004ad40001007387 */ /* 0x0003e40000100800 */
[----:B-1----:R-:W-:Y:S02]  /*33240*/  IMAD.MOV.U32 R0, RZ, RZ, R19 ;  /* 0x000000ffff007224 */ /* 0x002fe400078e0013 */
        /* <DEDUP_REMOVED lines=20> */
[----:B------:R-:W-:Y:S04]  /*33390*/  STL [R1+0x4b10], R2 ;  /* 0x004b100201007387 */ /* 0x000fe80000100800 */
[----:B------:R1:W-:Y:S04]  /*333a0*/  STL [R1+0x4b04], R0 ;  /* 0x004b040001007387 */ /* 0x0003e80000100800 */
[----:B------:R-:W2:Y:S01]  /*333b0*/  LDL.LU.64 R8, [R1+0x5a8] ;  /* 0x0005a80001087983 */ /* 0x000ea20000300a00 */
[----:B-1----:R-:W-:-:S03]  /*333c0*/  IMAD.MOV.U32 R0, RZ, RZ, R3 ;  /* 0x000000ffff007224 */ /* 0x002fc600078e0003 */
        /* <DEDUP_REMOVED lines=14> */
[----:B------:R-:W5:Y:S04]  /*334b0*/  LDL.LU.64 R16, [R1+0x4c0] ;  /* 0x0004c00001107983 */ /* 0x000f680000300a00 */
[----:B------:R-:W5:Y:S01]  /*334c0*/  LDL.LU.64 R24, [R1+0x4b8] ;  /* 0x0004b80001187983 */ /* 0x000f620000300a00 */
[----:B-1----:R-:W-:-:S05]  /*334d0*/  IMAD.MOV.U32 R0, RZ, RZ, R27 ;  /* 0x000000ffff007224 */ /* 0x002fca00078e001b */
        /* <DEDUP_REMOVED lines=9> */
[----:B------:R1:W-:Y:S04]  /*33570*/  STL [R1+0x4b48], R10 ;  /* 0x004b480a01007387 */ /* 0x0003e80000100800 */
[----:B------:R-:W2:Y:S01]  /*33580*/  LDL.LU.64 R26, [R1+0x4a0] ;  /* 0x0004a000011a7983 */ /* 0x000ea20000300a00 */
[----:B-1----:R-:W-:-:S03]  /*33590*/  IMAD.MOV.U32 R0, RZ, RZ, R11 ;  /* 0x000000ffff007224 */ /* 0x002fc600078e000b */
        /* <DEDUP_REMOVED lines=28> */
[----:B------:R-:W-:Y:S04]  /*33760*/  STL [R1+0x4ab4], R24 ;  /* 0x004ab41801007387 */ /* 0x000fe80000100800 */
[----:B------:R1:W-:Y:S04]  /*33770*/  STL [R1+0x4ab0], R0 ;  /* 0x004ab00001007387 */ /* 0x0003e80000100800 */
[----:B-----5:R-:W5:Y:S01]  /*33780*/  LDL.LU.64 R16, [R1+0x1090] ;  /* 0x0010900001107983 */ /* 0x020f620000300a00 */
        /* <DEDUP_REMOVED lines=37> */
[----:B------:R-:W4:Y:S04]  /*339e0*/  LDL.LU.64 R28, [R1+0x808] ;  /* 0x00080800011c7983 */ /* 0x000f280000300a00 */
[----:B------:R-:W4:Y:S01]  /*339f0*/  LDL.LU.64 R30, [R1+0x810] ;  /* 0x00081000011e7983 */ /* 0x000f220000300a00 */
[----:B-1----:R-:W-:-:S05]  /*33a00*/  IMAD.MOV.U32 R0, RZ, RZ, R23 ;  /* 0x000000ffff007224 */ /* 0x002fca00078e0017 */
[----:B------:R1:W-:Y:S04]  /*33a10*/  STL [R1+0x49d4], R0 ;  /* 0x0049d40001007387 */ /* 0x0003e80000100800 */
[----:B-----5:R-:W-:Y:S04]  /*33a20*/  STL [R1+0x49e0], R16 ;  /* 0x0049e01001007387 */ /* 0x020fe80000100800 */
[----:B------:R-:W5:Y:S01]  /*33a30*/  LDL.LU.64 R24, [R1+0x818] ;  /* 0x0008180001187983 */ /* 0x000f620000300a00 */
[----:B-1----:R-:W-:-:S03]  /*33a40*/  IMAD.MOV.U32 R0, RZ, RZ, R17 ;  /* 0x000000ffff007224 */ /* 0x002fc600078e0011 */
[----:B------:R-:W5:Y:S04]  /*33a50*/  LDL.LU.64 R26, [R1+0x820] ;  /* 0x00082000011a7983 */ /* 0x000f680000300a00 */
[----:B------:R1:W-:Y:S04]  /*33a60*/  STL [R1+0x49dc], R0 ;  /* 0x0049dc0001007387 */ /* 0x0003e80000100800 */
[----:B--2---:R-:W-:Y:S04]  /*33a70*/  STL [R1+0x49e8], R18 ;  /* 0x0049e81201007387 */ /* 0x004fe80000100800 */
[----:B------:R-:W2:Y:S01]  /*33a80*/  LDL.LU.64 R20, [R1+0x5d0] ;  /* 0x0005d00001147983 */ /* 0x000ea20000300a00 */
[----:B-1----:R-:W-:-:S03]  /*33a90*/  IMAD.MOV.U32 R0, RZ, RZ, R19 ;  /* 0x000000ffff007224 */ /* 0x002fc600078e0013 */
[----:B------:R-:W2:Y:S04]  /*33aa0*/  LDL.LU.64 R22, [R1+0x5e8] ;  /* 0x0005e80001167983 */ /* 0x000ea80000300a00 */
[----:B------:R1:W-:Y:S04]  /*33ab0*/  STL [R1+0x49e4], R0 ;  /* 0x0049e40001007387 */ /* 0x0003e80000100800 */
[----:B------:R1:W-:Y:S04]  /*33ac0*/  STL [R1+0x49f0], R12 ;  /* 0x0049f00c01007387 */ /* 0x0003e80000100800 */
        /* <DEDUP_REMOVED lines=25> */
[----:B----4-:R-:W-:Y:S01]  /*33c60*/  STL [R1+0x4a20], R28 ;  /* 0x004a201c01007387 */ /* 0x010fe20000100800 */
[----:B-1----:R-:W-:-:S03]  /*33c70*/  IMAD.MOV.U32 R0, RZ, RZ, R29 ;  /* 0x000000ffff007224 */ /* 0x002fc600078e001d */
[----:B------:R-:W-:Y:S04]  /*33c80*/  STL [R1+0x4a28], R30 ;  /* 0x004a281e01007387 */ /* 0x000fe80000100800 */
[----:B------:R1:W-:Y:S02]  /*33c90*/  STL [R1+0x4a1c], R0 ;  /* 0x004a1c0001007387 */ /* 0x0003e40000100800 */
[----:B-1----:R-:W-:Y:S02]  /*33ca0*/  IMAD.MOV.U32 R0, RZ, RZ, R31 ;  /* 0x000000ffff007224 */ /* 0x002fe400078e001f */
[----:B-----5:R-:W-:Y:S04]  /*33cb0*/  STL [R1+0x4a30], R24 ;  /* 0x004a301801007387 */ /* 0x020fe80000100800 */
[----:B------:R1:W-:Y:S04]  /*33cc0*/  STL [R1+0x4a24], R0 ;  /* 0x004a240001007387 */ /* 0x0003e80000100800 */
[----:B------:R-:W-:Y:S01]  /*33cd0*/  STL [R1+0x4a38], R26 ;  /* 0x004a381a01007387 */ /* 0x000fe20000100800 */
[----:B-1----:R-:W-:-:S05]  /*33ce0*/  IMAD.MOV.U32 R0, RZ, RZ, R25 ;  /* 0x000000ffff007224 */ /* 0x002fca00078e0019 */
[----:B------:R1:W-:Y:S04]  /*33cf0*/  STL [R1+0x4a2c], R0 ;  /* 0x004a2c0001007387 */ /* 0x0003e80000100800 */
[----:B--2---:R-:W-:Y:S01]  /*33d00*/  STL [R1+0x4a40], R20 ;  /* 0x004a401401007387 */ /* 0x004fe20000100800 */
[----:B-1----:R-:W-:-:S05]  /*33d10*/  IMAD.MOV.U32 R0, RZ, RZ, R27 ;  /* 0x000000ffff007224 */ /* 0x002fca00078e001b */
[----:B------:R1:W-:Y:S04]  /*33d20*/  STL [R1+0x4a34], R0 ;  /* 0x004a340001007387 */ /* 0x0003e80000100800 */
[----:B------:R-:W-:Y:S01]  /*33d30*/  STL [R1+0x4a48], R22 ;  /* 0x004a481601007387 */ /* 0x000fe20000100800 */
        /* <DEDUP_REMOVED lines=13> */
[----:B------:R1:W-:Y:S02]  /*33e10*/  STL [R1+0x4a5c], R0 ;  /* 0x004a5c0001007387 */ /* 0x0003e40000100800 */
[----:B-1----:R-:W-:Y:S02]  /*33e20*/  IMAD.MOV.U32 R0, RZ, RZ, R11 ;  /* 0x000000ffff007224 */ /* 0x002fe400078e000b */
[----:B------:R-:W2:Y:S04]  /*33e30*/  LDL.LU.64 R10, [R1+0xfb0] ;  /* 0x000fb000010a7983 */ /* 0x000ea80000300a00 */
[----:B------:R1:W-:Y:S04]  /*33e40*/  STL [R1+0x4a64], R0 ;  /* 0x004a640001007387 */ /* 0x0003e80000100800 */
[----:B------:R4:W-:Y:S01]  /*33e50*/  STL [R1+0x4a70], R250 ;  /* 0x004a70fa01007387 */ /* 0x0009e20000100800 */
[----:B-1----:R-:W-:-:S03]  /*33e60*/  IMAD.MOV.U32 R0, RZ, RZ, R251 ;  /* 0x000000ffff007224 */ /* 0x002fc600078e00fb */
[----:B----4-:R-:W4:Y:S04]  /*33e70*/  LDL.LU.64 R250, [R1+0xfa8] ;  /* 0x000fa80001fa7983 */ /* 0x010f280000300a00 */
[----:B------:R1:W-:Y:S04]  /*33e80*/  STL [R1+0x4a6c], R0 ;  /* 0x004a6c0001007387 */ /* 0x0003e80000100800 */
[----:B------:R-:W-:Y:S04]  /*33e90*/  STL [R1+0x4a78], R14 ;  /* 0x004a780e01007387 */ /* 0x000fe80000100800 */
[----:B------:R-:W5:Y:S01]  /*33ea0*/  LDL.LU.64 R22, [R1+0xfa0] ;  /* 0x000fa00001167983 */ /* 0x000f620000300a00 */
[----:B-1----:R-:W-:-:S05]  /*33eb0*/  IMAD.MOV.U32 R0, RZ, RZ, R15 ;  /* 0x000000ffff007224 */ /* 0x002fca00078e000f */
[----:B------:R1:W-:Y:S04]  /*33ec0*/  STL [R1+0x4a74], R0 ;  /* 0x004a740001007387 */ /* 0x0003e80000100800 */
[----:B------:R-:W-:Y:S04]  /*33ed0*/  STL [R1+0x4a7c], R8 ;  /* 0x004a7c0801007387 */ /* 0x000fe80000100800 */
[----:B------:R-:W5:Y:S01]  /*33ee0*/  LDL.LU.64 R16, [R1+0xf98] ;  /* 0x000f980001107983 */ /* 0x000f620000300a00 */
[----:B-1----:R-:W-:-:S05]  /*33ef0*/  IMAD.MOV.U32 R0, RZ, RZ, R9 ;  /* 0x000000ffff007224 */ /* 0x002fca00078e0009 */
[----:B------:R3:W-:Y:S02]  /*33f00*/  STL [R1+0x49b0], R0 ;  /* 0x0049b00001007387 */ /* 0x0007e40000100800 */
[----:B---3--:R-:W-:Y:S02]  /*33f10*/  IMAD.MOV.U32 R0, RZ, RZ, R3 ;  /* 0x000000ffff007224 */ /* 0x008fe400078e0003 */
[----:B------:R1:W-:Y:S04]  /*33f20*/  STL [R1+0x49b4], R2 ;  /* 0x0049b40201007387 */ /* 0x0003e80000100800 */
[----:B------:R-:W3:Y:S04]  /*33f30*/  LDL.LU.64 R18, [R1+0xf90] ;  /* 0x000f900001127983 */ /* 0x000ee80000300a00 */
[----:B------:R1:W-:Y:S04]  /*33f40*/  STL [R1+0x49a8], R0 ;  /* 0x0049a80001007387 */ /* 0x0003e80000100800 */
[----:B------:R-:W-:Y:S04]  /*33f50*/  STL [R1+0x49ac], R246 ;  /* 0x0049acf601007387 */ /* 0x000fe80000100800 */
[----:B------:R-:W-:Y:S04]  /*33f60*/  STL [R1+0x49a0], R247 ;  /* 0x0049a0f701007387 */ /* 0x000fe80000100800 */
[----:B------:R-:W3:Y:S04]  /*33f70*/  LDL.LU.64 R26, [R1+0xf88] ;  /* 0x000f8800011a7983 */ /* 0x000ee80000300a00 */
        /* <DEDUP_REMOVED lines=11> */
[----:B-1----:R-:W3:Y:S04]  /*34030*/  LDL.LU.64 R2, [R1+0x830] ;  /* 0x0008300001027983 */ /* 0x002ee80000300a00 */
[----:B------:R-:W-:Y:S04]  /*34040*/  STL [R1+0x4984], R236 ;  /* 0x004984ec01007387 */ /* 0x000fe80000100800 */
[----:B------:R-:W-:Y:S04]  /*34050*/  STL [R1+0x3e74], R237 ;  /* 0x003e74ed01007387 */ /* 0x000fe80000100800 */
[----:B------:R-:W3:Y:S04]  /*34060*/  LDL.LU.64 R8, [R1+0x8b8] ;  /* 0x0008b80001087983 */ /* 0x000ee80000300a00 */
[----:B--2---:R1:W-:Y:S01]  /*34070*/  STL [R1+0x3e7c], R10 ;  /* 0x003e7c0a01007387 */ /* 0x0043e20000100800 */
[----:B------:R-:W-:-:S03]  /*34080*/  IMAD.MOV.U32 R0, RZ, RZ, R11 ;  /* 0x000000ffff007224 */ /* 0x000fc600078e000b */
[----:B-1----:R-:W2:Y:S04]  /*34090*/  LDL.LU.64 R10, [R1+0x8c0] ;  /* 0x0008c000010a7983 */ /* 0x002ea80000300a00 */
        /* <DEDUP_REMOVED lines=9> */
[----:B------:R1:W-:Y:S02]  /*34130*/  STL [R1+0x3e94], R16 ;  /* 0x003e941001007387 */ /* 0x0003e40000100800 */
[----:B-1----:R-:W-:-:S02]  /*34140*/  IMAD.MOV.U32 R0, RZ, RZ, R17 ;  /* 0x000000ffff007224 */ /* 0x002fc400078e0011 */
[----:B------:R-:W5:Y:S04]  /*34150*/  LDL.LU.64 R16, [R1+0x8d8] ;  /* 0x0008d80001107983 */ /* 0x000f680000300a00 */
[----:B------:R1:W-:Y:S04]  /*34160*/  STL [R1+0x3e90], R0 ;  /* 0x003e900001007387 */ /* 0x0003e80000100800 */
[----:B---3--:R3:W-:Y:S01]  /*34170*/  STL [R1+0x3e9c], R18 ;  /* 0x003e9c1201007387 */ /* 0x0087e20000100800 */
[----:B-1----:R-:W-:-:S03]  /*34180*/  IMAD.MOV.U32 R0, RZ, RZ, R19 ;  /* 0x000000ffff007224 */ /* 0x002fc600078e0013 */
[----:B---3--:R-:W3:Y:S04]  /*34190*/  LDL.LU.64 R18, [R1+0x8e0] ;  /* 0x0008e00001127983 */ /* 0x008ee80000300a00 */
[----:B------:R1:W-:Y:S04]  /*341a0*/  STL [R1+0x3e98], R0 ;  /* 0x003e980001007387 */ /* 0x0003e80000100800 */
[----:B------:R1:W-:Y:S02]  /*341b0*/  STL [R1+0x3ea4], R26 ;  /* 0x003ea41a01007387 */ /* 0x0003e40000100800 */
[----:B-1----:R-:W-:-:S02]  /*341c0*/  IMAD.MOV.U32 R0, RZ, RZ, R27 ;  /* 0x000000ffff007224 */ /* 0x002fc400078e001b */
[----:B------:R-:W3:Y:S04]  /*341d0*/  LDL.LU.64 R26, [R1+0x668] ;  /* 0x00066800011a7983 */ /* 0x000ee80000300a00 */
        /* <DEDUP_REMOVED lines=21> */
[----:B--2---:R2:W-:Y:S01]  /*34330*/  STL [R1+0x3ed4], R10 ;  /* 0x003ed40a01007387 */ /* 0x0045e20000100800 */
[----:B-1----:R-:W-:-:S03]  /*34340*/  IMAD.MOV.U32 R0, RZ, RZ, R11 ;  /* 0x000000ffff007224 */ /* 0x002fc600078e000b */
[----:B--2---:R-:W2:Y:S04]  /*34350*/  LDL.LU.64 R10, [R1+0x718] ;  /* 0x00071800010a7983 */ /* 0x004ea80000300a00 */
        /* <DEDUP_REMOVED lines=681> */
[----:B------:R-:W-:Y:S04]  /*36df0*/  STL [R1+0x442c], R20 ;  /* 0x00442c1401007387 */ /* 0x000fe80000100800 */
[----:B------:R-:W3:Y:S01]  /*36e00*/  LDL.LU.64 R24, [R1+0x15c0] ;  /* 0x0015c00001187983 */ /* 0x000ee20000300a00 */
[----:B-1----:R-:W-:-:S05]  /*36e10*/  IMAD.MOV.U32 R0, RZ, RZ, R21 ;  /* 0x000000ffff007224 */ /* 0x002fca00078e0015 */
[----:B------:R1:W-:Y:S04]  /*36e20*/  STL [R1+0x4428], R0 ;  /* 0x0044280001007387 */ /* 0x0003e80000100800 */
[----:B------:R1:W-:Y:S02]  /*36e30*/  STL [R1+0x4434], R12 ;  /* 0x0044340c01007387 */ /* 0x0003e40000100800 */
[----:B-1----:R-:W-:Y:S02]  /*36e40*/  IMAD.MOV.U32 R0, RZ, RZ, R13 ;  /* 0x000000ffff007224 */ /* 0x002fe400078e000d */
        /* <DEDUP_REMOVED lines=14> */
[----:B--2---:R-:W-:Y:S04]  /*36f30*/  STL [R1+0x4454], R10 ;  /* 0x0044540a01007387 */ /* 0x004fe80000100800 */
[----:B------:R-:W2:Y:S01]  /*36f40*/  LDL.LU.64 R20, [R1+0x1610] ;  /* 0x0016100001147983 */ /* 0x000ea20000300a00 */
[----:B-1----:R-:W-:-:S05]  /*36f50*/  IMAD.MOV.U32 R0, RZ, RZ, R11 ;  /* 0x000000ffff007224 */ /* 0x002fca00078e000b */
[----:B------:R4:W-:Y:S02]  /*36f60*/  STL [R1+0x4450], R0 ;  /* 0x0044500001007387 */ /* 0x0009e40000100800 */
[----:B----4-:R-:W-:Y:S02]  /*36f70*/  IMAD.MOV.U32 R0, RZ, RZ, R251 ;  /* 0x000000ffff007224 */ /* 0x010fe400078e00fb */
[----:B------:R1:W-:Y:S04]  /*36f80*/  STL [R1+0x445c], R250 ;  /* 0x00445cfa01007387 */ /* 0x0003e80000100800 */
[----:B------:R-:W4:Y:S04]  /*36f90*/  LDL.LU.64 R10, [R1+0x1628] ;  /* 0x00162800010a7983 */ /* 0x000f280000300a00 */
[----:B------:R1:W-:Y:S04]  /*36fa0*/  STL [R1+0x4458], R0 ;  /* 0x0044580001007387 */ /* 0x0003e80000100800 */
[----:B-----5:R5:W-:Y:S04]  /*36fb0*/  STL [R1+0x4464], R22 ;  /* 0x0044641601007387 */ /* 0x020be80000100800 */
[----:B-1----:R-:W4:Y:S01]  /*36fc0*/  LDL.LU.64 R250, [R1+0xf68] ;  /* 0x000f680001fa7983 */ /* 0x002f220000300a00 */
[----:B------:R-:W-:-:S03]  /*36fd0*/  IMAD.MOV.U32 R0, RZ, RZ, R23 ;  /* 0x000000ffff007224 */ /* 0x000fc600078e0017 */
[----:B------:R-:W-:Y:S04]  /*36fe0*/  STL [R1+0x446c], R16 ;  /* 0x00446c1001007387 */ /* 0x000fe80000100800 */
[----:B------:R1:W-:Y:S04]  /*36ff0*/  STL [R1+0x4460], R0 ;  /* 0x0044600001007387 */ /* 0x0003e80000100800 */
[----:B-----5:R-:W5:Y:S01]  /*37000*/  LDL.LU.64 R22, [R1+0xf70] ;  /* 0x000f700001167983 */ /* 0x020f620000300a00 */
[----:B-1----:R-:W-:-:S03]  /*37010*/  IMAD.MOV.U32 R0, RZ, RZ, R17 ;  /* 0x000000ffff007224 */ /* 0x002fc600078e0011 */
[----:B---3--:R-:W-:Y:S04]  /*37020*/  STL [R1+0x4474], R18 ;  /* 0x0044741201007387 */ /* 0x008fe80000100800 */
[----:B------:R1:W-:Y:S04]  /*37030*/  STL [R1+0x4468], R0 ;  /* 0x0044680001007387 */ /* 0x0003e80000100800 */
[----:B------:R-:W3:Y:S01]  /*37040*/  LDL.LU.64 R16, [R1+0x1038] ;  /* 0x0010380001107983 */ /* 0x000ee20000300a00 */
[----:B-1----:R-:W-:-:S03]  /*37050*/  IMAD.MOV.U32 R0, RZ, RZ, R19 ;  /* 0x000000ffff007224 */ /* 0x002fc600078e0013 */
[----:B------:R-:W-:Y:S04]  /*37060*/  STL [R1+0x447c], R26 ;  /* 0x00447c1a01007387 */ /* 0x000fe80000100800 */
        /* <DEDUP_REMOVED lines=30> */
[----:B------:R-:W-:Y:S04]  /*37250*/  STL [R1+0x44bc], R250 ;  /* 0x0044bcfa01007387 */ /* 0x000fe80000100800 */
[----:B------:R1:W-:Y:S04]  /*37260*/  STL [R1+0x44b0], R0 ;  /* 0x0044b00001007387 */ /* 0x0003e80000100800 */
[----:B----4-:R-:W4:Y:S01]  /*37270*/  LDL.LU.64 R10, [R1+0xaf8] ;  /* 0x000af800010a7983 */ /* 0x010f220000300a00 */
[----:B-1----:R-:W-:-:S03]  /*37280*/  IMAD.MOV.U32 R0, RZ, RZ, R251 ;  /* 0x000000ffff007224 */ /* 0x002fc600078e00fb */
[----:B-----5:R-:W-:Y:S04]  /*37290*/  STL [R1+0x44c4], R22 ;  /* 0x0044c41601007387 */ /* 0x020fe80000100800 */
[----:B------:R1:W-:Y:S04]  /*372a0*/  STL [R1+0x44b8], R0 ;  /* 0x0044b80001007387 */ /* 0x0003e80000100800 */
[----:B------:R-:W5:Y:S01]  /*372b0*/  LDL.LU.64 R250, [R1+0xb00] ;  /* 0x000b000001fa7983 */ /* 0x000f620000300a00 */
        /* <DEDUP_REMOVED lines=11> */
[----:B------:R-:W3:Y:S04]  /*37370*/  LDL.LU.64 R18, [R1+0xb18] ;  /* 0x000b180001127983 */ /* 0x000ee80000300a00 */
        /* <DEDUP_REMOVED lines=11> */
[----:B------:R1:W-:Y:S04]  /*37430*/  STL [R1+0x44f4], R2 ;  /* 0x0044f40201007387 */ /* 0x0003e80000100800 */
[----:B------:R-:W3:Y:S01]  /*37440*/  LDL.LU.64 R26, [R1+0x9b8] ;  /* 0x0009b800011a7983 */ /* 0x000ee20000300a00 */
[----:B-1----:R-:W-:-:S03]  /*37450*/  IMAD.MOV.U32 R0, RZ, RZ, R3 ;  /* 0x000000ffff007224 */ /* 0x002fc600078e0003 */
[----:B------:R-:W-:Y:S04]  /*37460*/  STL [R1+0x44fc], R8 ;  /* 0x0044fc0801007387 */ /* 0x000fe80000100800 */
[----:B------:R1:W-:Y:S04]  /*37470*/  STL [R1+0x44f0], R0 ;  /* 0x0044f00001007387 */ /* 0x0003e80000100800 */
[----:B------:R-:W3:Y:S01]  /*37480*/  LDL.LU.64 R2, [R1+0x9c0] ;  /* 0x0009c00001027983 */ /* 0x000ee20000300a00 */
[----:B-1----:R-:W-:-:S03]  /*37490*/  IMAD.MOV.U32 R0, RZ, RZ, R9 ;  /* 0x000000ffff007224 */ /* 0x002fc600078e0009 */
[----:B--2---:R-:W-:Y:S04]  /*374a0*/  STL [R1+0x4504], R20 ;  /* 0x0045041401007387 */ /* 0x004fe80000100800 */
[----:B------:R1:W-:Y:S04]  /*374b0*/  STL [R1+0x44f8], R0 ;  /* 0x0044f80001007387 */ /* 0x0003e80000100800 */
[----:B------:R-:W2:Y:S01]  /*374c0*/  LDL.LU.64 R8, [R1+0x9c8] ;  /* 0x0009c80001087983 */ /* 0x000ea20000300a00 */
[----:B-1----:R-:W-:-:S03]  /*374d0*/  IMAD.MOV.U32 R0, RZ, RZ, R21 ;  /* 0x000000ffff007224 */ /* 0x002fc600078e0015 */
[----:B------:R-:W2:Y:S04]  /*374e0*/  LDL.LU.64 R20, [R1+0x9d0] ;  /* 0x0009d00001147983 */ /* 0x000ea80000300a00 */
        /* <DEDUP_REMOVED lines=39> */
[----:B--2---:R2:W-:Y:S01]  /*37760*/  STL [R1+0x455c], R8 ;  /* 0x00455c0801007387 */ /* 0x0045e20000100800 */
[----:B-1----:R-:W-:-:S03]  /*37770*/  IMAD.MOV.U32 R0, RZ, RZ, R9 ;  /* 0x000000ffff007224 */ /* 0x002fc600078e0009 */
[----:B------:R-:W-:Y:S04]  /*37780*/  STL [R1+0x4564], R20 ;  /* 0x0045641401007387 */ /* 0x000fe80000100800 */
[----:B------:R1:W-:Y:S04]  /*37790*/  STL [R1+0x4558], R0 ;  /* 0x0045580001007387 */ /* 0x0003e80000100800 */
[----:B--2---:R-:W2:Y:S01]  /*377a0*/  LDL.LU.64 R8, [R1+0x16a8] ;  /* 0x0016a80001087983 */ /* 0x004ea20000300a00 */
[----:B-1----:R-:W-:-:S03]  /*377b0*/  IMAD.MOV.U32 R0, RZ, RZ, R21 ;  /* 0x000000ffff007224 */ /* 0x002fc600078e0015 */
[----:B----4-:R-:W-:Y:S04]  /*377c0*/  STL [R1+0x456c], R10 ;  /* 0x00456c0a01007387 */ /* 0x010fe80000100800 */
[----:B------:R1:W-:Y:S02]  /*377d0*/  STL [R1+0x4560], R0 ;  /* 0x0045600001007387 */ /* 0x0003e40000100800 */
[----:B-1----:R-:W-:Y:S02]  /*377e0*/  IMAD.MOV.U32 R0, RZ, RZ, R11 ;  /* 0x000000ffff007224 */ /* 0x002fe400078e000b */
[----:B------:R-:W4:Y:S04]  /*377f0*/  LDL.LU.64 R10, [R1+0x16b8] ;  /* 0x0016b800010a7983 */ /* 0x000f280000300a00 */
[----:B------:R1:W-:Y:S04]  /*37800*/  STL [R1+0x4568], R0 ;  /* 0x0045680001007387 */ /* 0x0003e80000100800 */
[----:B-----5:R5:W-:Y:S01]  /*37810*/  STL [R1+0x4574], R250 ;  /* 0x004574fa01007387 */ /* 0x020be20000100800 */
[----:B-1----:R-:W-:-:S03]  /*37820*/  IMAD.MOV.U32 R0, RZ, RZ, R251 ;  /* 0x000000ffff007224 */ /* 0x002fc600078e00fb */
[----:B-----5:R-:W5:Y:S04]  /*37830*/  LDL.LU.64 R250, [R1+0x1068] ;  /* 0x0010680001fa7983 */ /* 0x020f680000300a00 */
[----:B------:R3:W-:Y:S02]  /*37840*/  STL [R1+0x4570], R0 ;  /* 0x0045700001007387 */ /* 0x0007e40000100800 */
[----:B---3--:R-:W-:Y:S02]  /*37850*/  IMAD.MOV.U32 R0, RZ, RZ, R23 ;  /* 0x000000ffff007224 */ /* 0x008fe400078e0017 */
[----:B------:R-:W-:Y:S04]  /*37860*/  STL [R1+0x457c], R22 ;  /* 0x00457c1601007387 */ /* 0x000fe80000100800 */
[----:B------:R-:W3:Y:S04]  /*37870*/  LDL.LU.64 R246, [R1+0x1070] ;  /* 0x0010700001f67983 */ /* 0x000ee80000300a00 */
[----:B------:R1:W-:Y:S04]  /*37880*/  STL [R1+0x4578], R0 ;  /* 0x0045780001007387 */ /* 0x0003e80000100800 */
[----:B------:R-:W-:Y:S04]  /*37890*/  STL [R1+0x4584], R16 ;  /* 0x0045841001007387 */ /* 0x000fe80000100800 */
[----:B------:R-:W3:Y:S01]  /*378a0*/  LDL.LU.64 R28, [R1+0x1158] ;  /* 0x00115800011c7983 */ /* 0x000ee20000300a00 */
[----:B-1----:R-:W-:-:S03]  /*378b0*/  IMAD.MOV.U32 R0, RZ, RZ, R17 ;  /* 0x000000ffff007224 */ /* 0x002fc600078e0011 */
        /* <DEDUP_REMOVED lines=17> */
[----:B------:R2:W-:Y:S04]  /*379d0*/  STL [R1+0x45a4], R2 ;  /* 0x0045a40201007387 */ /* 0x0005e80000100800 */
[----:B------:R-:W3:Y:S01]  /*379e0*/  LDL.LU.64 R12, [R1+0xef8] ;  /* 0x000ef800010c7983 */ /* 0x000ee20000300a00 */
[----:B-1----:R-:W-:-:S03]  /*379f0*/  IMAD.MOV.U32 R0, RZ, RZ, R3 ;  /* 0x000000ffff007224 */ /* 0x002fc600078e0003 */
[----:B------:R-:W3:Y:S04]  /*37a00*/  LDL.LU.64 R14, [R1+0xf00] ;  /* 0x000f0000010e7983 */ /* 0x000ee80000300a00 */
[----:B------:R1:W-:Y:S04]  /*37a10*/  STL [R1+0x45a0], R0 ;  /* 0x0045a00001007387 */ /* 0x0003e80000100800 */
[----:B--2---:R2:W-:Y:S04]  /*37a20*/  STL [R1+0x45ac], R8 ;  /* 0x0045ac0801007387 */ /* 0x0045e80000100800 */
[----:B------:R-:W3:Y:S01]  /*37a30*/  LDL.LU.64 R2, [R1+0xf08] ;  /* 0x000f080001027983 */ /* 0x000ee20000300a00 */
        /* <DEDUP_REMOVED lines=10> */
[----:B------:R3:W-:Y:S02]  /*37ae0*/  STL [R1+0x45b8], R0 ;  /* 0x0045b80001007387 */ /* 0x0007e40000100800 */
[----:B---3--:R-:W-:Y:S02]  /*37af0*/  IMAD.MOV.U32 R0, RZ, RZ, R247 ;  /* 0x000000ffff007224 */ /* 0x008fe400078e00f7 */
[----:B------:R-:W-:Y:S04]  /*37b00*/  STL [R1+0x45c4], R246 ;  /* 0x0045c4f601007387 */ /* 0x000fe80000100800 */
[----:B------:R-:W-:Y:S04]  /*37b10*/  STL [R1+0x45cc], R28 ;  /* 0x0045cc1c01007387 */ /* 0x000fe80000100800 */
        /* <DEDUP_REMOVED lines=31> */
[----:B--2---:R-:W-:Y:S01]  /*37d10*/  STL [R1+0x4624], R8 ;  /* 0x0046240801007387 */ /* 0x004fe20000100800 */
[----:B-1----:R-:W-:-:S05]  /*37d20*/  IMAD.MOV.U32 R0, RZ, RZ, R3 ;  /* 0x000000ffff007224 */ /* 0x002fca00078e0003 */
[----:B------:R1:W-:Y:S04]  /*37d30*/  STL [R1+0x4618], R0 ;  /* 0x0046180001007387 */ /* 0x0003e80000100800 */
[----:B------:R-:W2:Y:S01]  /*37d40*/  LDL.LU.64 R2, [R1+0x16c8] ;  /* 0x0016c80001027983 */ /* 0x000ea20000300a00 */
[----:B-1----:R-:W-:-:S03]  /*37d50*/  IMAD.MOV.U32 R0, RZ, RZ, R9 ;  /* 0x000000ffff007224 */ /* 0x002fc600078e0009 */
[----:B----4-:R-:W-:Y:S04]  /*37d60*/  STL [R1+0x462c], R10 ;  /* 0x00462c0a01007387 */ /* 0x010fe80000100800 */
[----:B------:R1:W-:Y:S04]  /*37d70*/  STL [R1+0x4620], R0 ;  /* 0x0046200001007387 */ /* 0x0003e80000100800 */
[----:B------:R-:W3:Y:S01]  /*37d80*/  LDL.LU.64 R20, [R1+0x16d8] ;  /* 0x0016d80001147983 */ /* 0x000ee20000300a00 */
[----:B-1----:R-:W-:-:S03]  /*37d90*/  IMAD.MOV.U32 R0, RZ, RZ, R11 ;  /* 0x000000ffff007224 */ /* 0x002fc600078e000b */
[----:B-----5:R-:W-:Y:S04]  /*37da0*/  STL [R1+0x4634], R250 ;  /* 0x004634fa01007387 */ /* 0x020fe80000100800 */
[----:B------:R1:W-:Y:S04]  /*37db0*/  STL [R1+0x4628], R0 ;  /* 0x0046280001007387 */ /* 0x0003e80000100800 */
[----:B------:R-:W4:Y:S01]  /*37dc0*/  LDL.LU.64 R22, [R1+0x16e8] ;  /* 0x0016e80001167983 */ /* 0x000f220000300a00 */
[----:B-1----:R-:W-:-:S03]  /*37dd0*/  IMAD.MOV.U32 R0, RZ, RZ, R251 ;  /* 0x000000ffff007224 */ /* 0x002fc600078e00fb */
[----:B------:R-:W-:Y:S04]  /*37de0*/  STL [R1+0x463c], R114 ;  /* 0x00463c7201007387 */ /* 0x000fe80000100800 */
[----:B------:R1:W-:Y:S04]  /*37df0*/  STL [R1+0x4630], R0 ;  /* 0x0046300001007387 */ /* 0x0003e80000100800 */
[----:B------:R-:W5:Y:S04]  /*37e00*/  LDL.LU.64 R16, [R1+0x16f8] ;  /* 0x0016f80001107983 */ /* 0x000f680000300a00 */
[----:B------:R-:W-:Y:S04]  /*37e10*/  STL [R1+0x4638], R115 ;  /* 0x0046387301007387 */ /* 0x000fe80000100800 */
[----:B------:R-:W-:Y:S04]  /*37e20*/  STL [R1+0x4644], R34 ;  /* 0x0046442201007387 */ /* 0x000fe80000100800 */
[----:B------:R-:W-:Y:S04]  /*37e30*/  STL [R1+0x4640], R35 ;  /* 0x0046402301007387 */ /* 0x000fe80000100800 */
        /* <DEDUP_REMOVED lines=18> */
[----:B--2---:R2:W-:Y:S01]  /*37f60*/  STL [R1+0x467c], R2 ;  /* 0x00467c0201007387 */ /* 0x0045e20000100800 */
[----:B-1----:R-:W-:-:S03]  /*37f70*/  IMAD.MOV.U32 R0, RZ, RZ, R3 ;  /* 0x000000ffff007224 */ /* 0x002fc600078e0003 */
[----:B--2---:R-:W2:Y:S04]  /*37f80*/  LDL.LU.64 R2, [R1+0x1268] ;  /* 0x0012680001027983 */ /* 0x004ea80000300a00 */
[----:B------:R1:W-:Y:S04]  /*37f90*/  STL [R1+0x4678], R0 ;  /* 0x0046780001007387 */ /* 0x0003e80000100800 */
[----:B---3--:R-:W-:Y:S04]  /*37fa0*/  STL [R1+0x4684], R20 ;  /* 0x0046841401007387 */ /* 0x008fe80000100800 */
[----:B------:R-:W3:Y:S01]  /*37fb0*/  LDL.LU.64 R28, [R1+0x1270] ;  /* 0x00127000011c7983 */ /* 0x000ee20000300a00 */
[----:B-1----:R-:W-:-:S05]  /*37fc0*/  IMAD.MOV.U32 R0, RZ, RZ, R21 ;  /* 0x000000ffff007224 */ /* 0x002fca00078e0015 */
[----:B------:R1:W-:Y:S04]  /*37fd0*/  STL [R1+0x4680], R0 ;  /* 0x0046800001007387 */ /* 0x0003e80000100800 */
[----:B----4-:R-:W-:Y:S01]  /*37fe0*/  STL [R1+0x468c], R22 ;  /* 0x00468c1601007387 */ /* 0x010fe20000100800 */
[----:B-1----:R-:W-:-:S03]  /*37ff0*/  IMAD.MOV.U32 R0, RZ, RZ, R23 ;  /* 0x000000ffff007224 */ /* 0x002fc600078e0017 */
[----:B------:R-:W4:Y:S04]  /*38000*/  LDL.LU.64 R30, [R1+0x15d8] ;  /* 0x0015d800011e7983 */ /* 0x000f280000300a00 */
[----:B------:R1:W-:Y:S04]  /*38010*/  STL [R1+0x4688], R0 ;  /* 0x0046880001007387 */ /* 0x0003e80000100800 */
[----:B-----5:R-:W-:Y:S04]  /*38020*/  STL [R1+0x4694], R16 ;  /* 0x0046941001007387 */ /* 0x020fe80000100800 */
[----:B------:R-:W5:Y:S01]  /*38030*/  LDL.LU.64 R24, [R1+0x15f0] ;  /* 0x0015f00001187983 */ /* 0x000f620000300a00 */
[----:B-1----:R-:W-:-:S03]  /*38040*/  IMAD.MOV.U32 R0, RZ, RZ, R17 ;  /* 0x000000ffff007224 */ /* 0x002fc600078e0011 */
[----:B------:R-:W5:Y:S04]  /*38050*/  LDL.LU.64 R26, [R1+0x1608] ;  /* 0x00160800011a7983 */ /* 0x000f680000300a00 */
[----:B------:R1:W-:Y:S04]  /*38060*/  STL [R1+0x4690], R0 ;  /* 0x0046900001007387 */ /* 0x0003e80000100800 */
[----:B------:R-:W-:Y:S04]  /*38070*/  STL [R1+0x469c], R18 ;  /* 0x00469c1201007387 */ /* 0x000fe80000100800 */
[----:B------:R-:W5:Y:S01]  /*38080*/  LDL.LU.64 R20, [R1+0x1620] ;  /* 0x0016200001147983 */ /* 0x000f620000300a00 */
[----:B-1----:R-:W-:-:S03]  /*38090*/  IMAD.MOV.U32 R0, RZ, RZ, R19 ;  /* 0x000000ffff007224 */ /* 0x002fc600078e0013 */
[----:B------:R-:W5:Y:S04]  /*380a0*/  LDL.LU.64 R22, [R1+0xf28] ;  /* 0x000f280001167983 */ /* 0x000f680000300a00 */
[----:B------:R1:W-:Y:S04]  /*380b0*/  STL [R1+0x4698], R0 ;  /* 0x0046980001007387 */ /* 0x0003e80000100800 */
[----:B------:R1:W-:Y:S04]  /*380c0*/  STL [R1+0x46a4], R12 ;  /* 0x0046a40c01007387 */ /* 0x0003e80000100800 */
[----:B------:R-:W5:Y:S01]  /*380d0*/  LDL.LU.64 R16, [R1+0xf30] ;  /* 0x000f300001107983 */ /* 0x000f620000300a00 */
[----:B-1----:R-:W-:-:S03]  /*380e0*/  IMAD.MOV.U32 R0, RZ, RZ, R13 ;  /* 0x000000ffff007224 */ /* 0x002fc600078e000d */
[----:B------:R-:W5:Y:S04]  /*380f0*/  LDL.LU.64 R18, [R1+0xff8] ;  /* 0x000ff80001127983 */ /* 0x000f680000300a00 */
[----:B------:R1:W-:Y:S04]  /*38100*/  STL [R1+0x46a0], R0 ;  /* 0x0046a00001007387 */ /* 0x0003e80000100800 */
[----:B------:R1:W-:Y:S04]  /*38110*/  STL [R1+0x46ac], R14 ;  /* 0x0046ac0e01007387 */ /* 0x0003e80000100800 */
[----:B------:R-:W5:Y:S01]  /*38120*/  LDL.LU.64 R12, [R1+0x1000] ;  /* 0x00100000010c7983 */ /* 0x000f620000300a00 */
[----:B-1----:R-:W-:-:S03]  /*38130*/  IMAD.MOV.U32 R0, RZ, RZ, R15 ;  /* 0x000000ffff007224 */ /* 0x002fc600078e000f */
[----:B------:R-:W-:Y:S04]  /*38140*/  STL [R1+0x46b4], R8 ;  /* 0x0046b40801007387 */ /* 0x000fe80000100800 */
        /* <DEDUP_REMOVED lines=11> */
[----:B--2---:R-:W-:Y:S04]  /*38200*/  STL [R1+0x46cc], R2 ;  /* 0x0046cc0201007387 */ /* 0x004fe80000100800 */
        /* <DEDUP_REMOVED lines=8> */
[----:B------:R1:W-:Y:S02]  /*38290*/  STL [R1+0x46d0], R0 ;  /* 0x0046d00001007387 */ /* 0x0003e40000100800 */
[----:B-1----:R-:W-:Y:S02]  /*382a0*/  IMAD.MOV.U32 R0, RZ, RZ, R31 ;  /* 0x000000ffff007224 */ /* 0x002fe400078e001f */
[----:B-----5:R-:W-:Y:S04]  /*382b0*/  STL [R1+0x46e4], R24 ;  /* 0x0046e41801007387 */ /* 0x020fe80000100800 */
        /* <DEDUP_REMOVED lines=19> */
[----:B------:R-:W4:Y:S01]  /*383f0*/  LDL.LU.64 R26, [R1+0x30] ;  /* 0x00003000011a7983 */ /* 0x000f220000300a00 */
[----:B-1----:R-:W-:-:S05]  /*38400*/  IMAD.MOV.U32 R0, RZ, RZ, R13 ;  /* 0x000000ffff007224 */ /* 0x002fca00078e000d */
        /* <DEDUP_REMOVED lines=13> */
[----:B--2---:R-:W-:Y:S01]  /*384e0*/  STL [R1+0x4734], R250 ;  /* 0x004734fa01007387 */ /* 0x004fe20000100800 */
[----:B-1----:R-:W-:-:S03]  /*384f0*/  IMAD.MOV.U32 R0, RZ, RZ, R251 ;  /* 0x000000ffff007224 */ /* 0x002fc600078e00fb */
[----:B------:R-:W2:Y:S04]  /*38500*/  LDL.LU.64 R10, [R1+0x1770] ;  /* 0x00177000010a7983 */ /* 0x000ea80000300a00 */
[----:B------:R1:W-:Y:S04]  /*38510*/  STL [R1+0x4730], R0 ;  /* 0x0047300001007387 */ /* 0x0003e80000100800 */
[----:B---3--:R3:W-:Y:S01]  /*38520*/  STL [R1+0x473c], R2 ;  /* 0x00473c0201007387 */ /* 0x0087e20000100800 */
[----:B-1----:R-:W-:-:S03]  /*38530*/  IMAD.MOV.U32 R0, RZ, RZ, R3 ;  /* 0x000000ffff007224 */ /* 0x002fc600078e0003 */
[----:B------:R-:W2:Y:S04]  /*38540*/  LDL.LU.64 R8, [R1+0x1778] ;  /* 0x0017780001087983 */ /* 0x000ea80000300a00 */
[----:B------:R1:W-:Y:S04]  /*38550*/  STL [R1+0x4738], R0 ;  /* 0x0047380001007387 */ /* 0x0003e80000100800 */
[----:B------:R-:W-:Y:S04]  /*38560*/  STL [R1+0x4744], R162 ;  /* 0x004744a201007387 */ /* 0x000fe80000100800 */
[----:B------:R-:W-:Y:S04]  /*38570*/  STL [R1+0x4740], R163 ;  /* 0x004740a301007387 */ /* 0x000fe80000100800 */
[----:B------:R-:W2:Y:S04]  /*38580*/  LDL.LU.64 R250, [R1+0x1780] ;  /* 0x0017800001fa7983 */ /* 0x000ea80000300a00 */
[----:B------:R-:W-:Y:S04]  /*38590*/  STL [R1+0x474c], R178 ;  /* 0x00474cb201007387 */ /* 0x000fe80000100800 */
[----:B------:R-:W-:Y:S04]  /*385a0*/  STL [R1+0x4748], R179 ;  /* 0x004748b301007387 */ /* 0x000fe80000100800 */
[----:B---3--:R-:W3:Y:S04]  /*385b0*/  LDL.LU.64 R2, [R1+0x1788] ;  /* 0x0017880001027983 */ /* 0x008ee80000300a00 */
        /* <DEDUP_REMOVED lines=17> */
[----:B------:R1:W-:Y:S02]  /*386d0*/  STL [R1+0x477c], R12 ;  /* 0x00477c0c01007387 */ /* 0x0003e40000100800 */
[----:B-1----:R-:W-:Y:S02]  /*386e0*/  IMAD.MOV.U32 R0, RZ, RZ, R13 ;  /* 0x000000ffff007224 */ /* 0x002fe400078e000d */
[----:B------:R-:W5:Y:S04]  /*386f0*/  LDL.LU.64 R12, [R1+0x1660] ;  /* 0x00166000010c7983 */ /* 0x000f680000300a00 */
[----:B------:R1:W-:Y:S04]  /*38700*/  STL [R1+0x4778], R0 ;  /* 0x0047780001007387 */ /* 0x0003e80000100800 */
[----:B------:R1:W-:Y:S02]  /*38710*/  STL [R1+0x4784], R14 ;  /* 0x0047840e01007387 */ /* 0x0003e40000100800 */
[----:B-1----:R-:W-:-:S02]  /*38720*/  IMAD.MOV.U32 R0, RZ, RZ, R15 ;  /* 0x000000ffff007224 */ /* 0x002fc400078e000f */
[----:B------:R-:W5:Y:S04]  /*38730*/  LDL.LU.64 R14, [R1+0x1680] ;  /* 0x00168000010e7983 */ /* 0x000f680000300a00 */
        /* <DEDUP_REMOVED lines=12> */
[----:B------:R1:W-:Y:S04]  /*38800*/  STL [R1+0x4798], R0 ;  /* 0x0047980001007387 */ /* 0x0003e80000100800 */
[----:B---3--:R3:W-:Y:S01]  /*38810*/  STL [R1+0x47a4], R2 ;  /* 0x0047a40201007387 */ /* 0x0087e20000100800 */
[----:B-1----:R-:W-:-:S03]  /*38820*/  IMAD.MOV.U32 R0, RZ, RZ, R3 ;  /* 0x000000ffff007224 */ /* 0x002fc600078e0003 */
[----:B---3--:R-:W3:Y:S04]  /*38830*/  LDL.LU.64 R2, [R1+0x1028] ;  /* 0x0010280001027983 */ /* 0x008ee80000300a00 */
        /* <DEDUP_REMOVED lines=20> */
[----:B------:R-:W-:Y:S04]  /*38980*/  STL [R1+0x47d4], R12 ;  /* 0x0047d40c01007387 */ /* 0x000fe80000100800 */
        /* <DEDUP_REMOVED lines=22> */
[----:B------:R-:W-:Y:S04]  /*38af0*/  STL [R1+0x4804], R250 ;  /* 0x004804fa01007387 */ /* 0x000fe80000100800 */
[----:B------:R1:W-:Y:S04]  /*38b00*/  STL [R1+0x47f8], R0 ;  /* 0x0047f80001007387 */ /* 0x0003e80000100800 */
[----:B---3--:R-:W3:Y:S01]  /*38b10*/  LDL.LU.64 R2, [R1+0x170] ;  /* 0x0001700001027983 */ /* 0x008ee20000300a00 */
        /* <DEDUP_REMOVED lines=27> */
[----:B--2---:R2:W-:Y:S04]  /*38cd0*/  STL [R1+0x483c], R10 ;  /* 0x00483c0a01007387 */ /* 0x0045e80000100800 */
[----:B------:R-:W5:Y:S01]  /*38ce0*/  LDL.LU.64 R26, [R1+0x17d8] ;  /* 0x0017d800011a7983 */ /* 0x000f620000300a00 */
[----:B-1----:R-:W-:-:S03]  /*38cf0*/  IMAD.MOV.U32 R0, RZ, RZ, R11 ;  /* 0x000000ffff007224 */ /* 0x002fc600078e000b */
[----:B------:R-:W-:Y:S04]  /*38d00*/  STL [R1+0x4844], R8 ;  /* 0x0048440801007387 */ /* 0x000fe80000100800 */
[----:B------:R1:W-:Y:S04]  /*38d10*/  STL [R1+0x4838], R0 ;  /* 0x0048380001007387 */ /* 0x0003e80000100800 */
[----:B--2---:R-:W2:Y:S01]  /*38d20*/  LDL.LU.64 R10, [R1+0x1800] ;  /* 0x00180000010a7983 */ /* 0x004ea20000300a00 */
[----:B-1----:R-:W-:-:S03]  /*38d30*/  IMAD.MOV.U32 R0, RZ, RZ, R9 ;  /* 0x000000ffff007224 */ /* 0x002fc600078e0009 */
[----:B------:R-:W-:Y:S04]  /*38d40*/  STL [R1+0x484c], R20 ;  /* 0x00484c1401007387 */ /* 0x000fe80000100800 */
[----:B------:R1:W-:Y:S04]  /*38d50*/  STL [R1+0x4840], R0 ;  /* 0x0048400001007387 */ /* 0x0003e80000100800 */
[----:B------:R-:W2:Y:S01]  /*38d60*/  LDL.LU.64 R8, [R1+0x1808] ;  /* 0x0018080001087983 */ /* 0x000ea20000300a00 */
[----:B-1----:R-:W-:-:S03]  /*38d70*/  IMAD.MOV.U32 R0, RZ, RZ, R21 ;  /* 0x000000ffff007224 */ /* 0x002fc600078e0015 */
[----:B------:R-:W2:Y:S04]  /*38d80*/  LDL.LU.64 R20, [R1+0x1810] ;  /* 0x0018100001147983 */ /* 0x000ea80000300a00 */
        /* <DEDUP_REMOVED lines=30> */
[----:B------:R-:W-:Y:S04]  /*38f70*/  STL [R1+0x4894], R26 ;  /* 0x0048941a01007387 */ /* 0x000fe80000100800 */
        /* <DEDUP_REMOVED lines=14> */
[----:B---3--:R-:W-:Y:S04]  /*39060*/  STL [R1+0x48b4], R2 ;  /* 0x0048b40201007387 */ /* 0x008fe80000100800 */
        /* <DEDUP_REMOVED lines=8> */
[----:B------:R-:W-:Y:S04]  /*390f0*/  STL [R1+0x48c4], R22 ;  /* 0x0048c41601007387 */ /* 0x000fe80000100800 */
        /* <DEDUP_REMOVED lines=23> */
[----:B--2---:R2:W-:Y:S04]  /*39270*/  STL [R1+0x48ec], R10 ;  /* 0x0048ec0a01007387 */ /* 0x0045e80000100800 */
[----:B------:R-:W5:Y:S01]  /*39280*/  LDL.LU.64 R12, [R1+0x370] ;  /* 0x00037000010c7983 */ /* 0x000f620000300a00 */
[----:B-1----:R-:W-:-:S03]  /*39290*/  IMAD.MOV.U32 R0, RZ, RZ, R11 ;  /* 0x000000ffff007224 */ /* 0x002fc600078e000b */
[----:B------:R-:W5:Y:S04]  /*392a0*/  LDL.LU.64 R14, [R1+0x3b0] ;  /* 0x0003b000010e7983 */ /* 0x000f680000300a00 */
[----:B------:R1:W-:Y:S04]  /*392b0*/  STL [R1+0x48e8], R0 ;  /* 0x0048e80001007387 */ /* 0x0003e80000100800 */
[----:B------:R1:W-:Y:S04]  /*392c0*/  STL [R1+0x48f4], R8 ;  /* 0x0048f40801007387 */ /* 0x0003e80000100800 */
[----:B--2---:R-:W2:Y:S01]  /*392d0*/  LDL.LU.64 R10, [R1+0x3f0] ;  /* 0x0003f000010a7983 */ /* 0x004ea20000300a00 */
        /* <DEDUP_REMOVED lines=9> */
[----:B------:R-:W-:Y:S04]  /*39370*/  STL [R1+0x490c], R246 ;  /* 0x00490cf601007387 */ /* 0x000fe80000100800 */
[----:B------:R1:W-:Y:S04]  /*39380*/  STL [R1+0x4900], R0 ;  /* 0x0049000001007387 */ /* 0x0003e80000100800 */
[----:B------:R-:W3:Y:S01]  /*39390*/  LDL.LU.64 R250, [R1+0x1930] ;  /* 0x0019300001fa7983 */ /* 0x000ee20000300a00 */
[----:B-1----:R-:W-:-:S03]  /*393a0*/  IMAD.MOV.U32 R0, RZ, RZ, R247 ;  /* 0x000000ffff007224 */ /* 0x002fc600078e00f7 */
[----:B----4-:R-:W-:Y:S04]  /*393b0*/  STL [R1+0x4914], R28 ;  /* 0x0049141c01007387 */ /* 0x010fe80000100800 */
[----:B------:R1:W-:Y:S04]  /*393c0*/  STL [R1+0x4908], R0 ;  /* 0x0049080001007387 */ /* 0x0003e80000100800 */
[----:B------:R-:W-:Y:S01]  /*393d0*/  STL [R1+0x491c], R30 ;  /* 0x00491c1e01007387 */ /* 0x000fe20000100800 */
[----:B-1----:R-:W-:-:S05]  /*393e0*/  IMAD.MOV.U32 R0, RZ, RZ, R29 ;  /* 0x000000ffff007224 */ /* 0x002fca00078e001d */
[----:B------:R1:W-:Y:S04]  /*393f0*/  STL [R1+0x4910], R0 ;  /* 0x0049100001007387 */ /* 0x0003e80000100800 */
[----:B-----5:R-:W-:Y:S01]  /*39400*/  STL [R1+0x4924], R24 ;  /* 0x0049241801007387 */ /* 0x020fe20000100800 */
        /* <DEDUP_REMOVED lines=23> */
[----:B--2---:R-:W-:Y:S01]  /*39580*/  STL [R1+0x4964], R10 ;  /* 0x0049640a01007387 */ /* 0x004fe20000100800 */
[----:B-1----:R-:W-:-:S05]  /*39590*/  IMAD.MOV.U32 R0, RZ, RZ, R15 ;  /* 0x000000ffff007224 */ /* 0x002fca00078e000f */
[----:B------:R1:W-:Y:S02]  /*395a0*/  STL [R1+0x4958], R0 ;  /* 0x0049580001007387 */ /* 0x0003e40000100800 */
[----:B-1----:R-:W-:Y:S02]  /*395b0*/  IMAD.MOV.U32 R0, RZ, RZ, R11 ;  /* 0x000000ffff007224 */ /* 0x002fe400078e000b */
[----:B------:R-:W1:Y:S01]  /*395c0*/  S2R R11, SR_TID.X ;  /* 0x00000000000b7919 */ /* 0x000e620000002100 */
[----:B------:R-:W-:Y:S04]  /*395d0*/  STL [R1+0x496c], R8 ;  /* 0x00496c0801007387 */ /* 0x000fe80000100800 */
[----:B------:R2:W-:Y:S04]  /*395e0*/  STL [R1+0x4960], R0 ;  /* 0x0049600001007387 */ /* 0x0005e80000100800 */
[----:B---3--:R3:W-:Y:S01]  /*395f0*/  STL [R1+0x4974], R2 ;  /* 0x0049740201007387 */ /* 0x0087e20000100800 */
[----:B--2---:R-:W-:-:S05]  /*39600*/  IMAD.MOV.U32 R0, RZ, RZ, R9 ;  /* 0x000000ffff007224 */ /* 0x004fca00078e0009 */
[----:B------:R1:W-:Y:S01]  /*39610*/  STL [R1+0x4968], R0 ;  /* 0x0049680001007387 */ /* 0x0003e20000100800 */
[----:B---3--:R-:W-:-:S05]  /*39620*/  IMAD.MOV.U32 R2, RZ, RZ, R3 ;  /* 0x000000ffff027224 */ /* 0x008fca00078e0003 */
[----:B------:R2:W-:Y:S01]  /*39630*/  STL [R1+0x4970], R2 ;  /* 0x0049700201007387 */ /* 0x0005e20000100800 */
[C---:B-1----:R-:W-:Y:S01]  /*39640*/  IMAD.SHL.U32 R0, R11.reuse, 0x2, RZ ;  /* 0x000000020b007824 */ /* 0x042fe200078e00ff */
[----:B------:R-:W-:-:S04]  /*39650*/  LOP3.LUT R8, R11, 0x3, RZ, 0xc0, !PT ;  /* 0x000000030b087812 */ /* 0x000fc800078ec0ff */
[----:B--2---:R-:W-:Y:S01]  /*39660*/  LOP3.LUT R2, R0, 0x40, RZ, 0xc0, !PT ;  /* 0x0000004000027812 */ /* 0x004fe200078ec0ff */
[----:B------:R-:W-:Y:S02]  /*39670*/  IMAD R8, R8, 0x820, RZ ;  /* 0x0000082008087824 */ /* 0x000fe400078e02ff */
[----:B------:R-:W-:Y:S01]  /*39680*/  IMAD.MOV.U32 R9, RZ, RZ, R251 ;  /* 0x000000ffff097224 */ /* 0x000fe200078e00fb */
[----:B------:R-:W-:Y:S01]  /*39690*/  LOP3.LUT R2, R2, 0x1c, R11, 0xf8, !PT ;  /* 0x0000001c02027812 */ /* 0x000fe200078ef80b */
[----:B------:R-:W-:Y:S03]  /*396a0*/  STL [R1+0x497c], R250 ;  /* 0x00497cfa01007387 */ /* 0x000fe60000100800 */
[----:B------:R-:W-:Y:S01]  /*396b0*/  LOP3.LUT R2, R8, R2, RZ, 0x3c, !PT ;  /* 0x0000000208027212 */ /* 0x000fe200078e3cff */
[----:B------:R1:W-:Y:S04]  /*396c0*/  STL [R1+0x4978], R9 ;  /* 0x0049780901007387 */ /* 0x0003e80000100800 */
[----:B-1----:R-:W2:Y:S01]  /*396d0*/  LDL.LU.64 R8, [R1+0x3580] ;  /* 0x0035800001087983 */ /* 0x002ea20000300a00 */
[----:B------:R-:W-:-:S03]  /*396e0*/  LOP3.LUT R3, R11, 0x7, RZ, 0xc0, !PT ;  /* 0x000000070b037812 */ /* 0x000fc600078ec0ff */
[----:B------:R-:W3:Y:S04]  /*396f0*/  LDL.LU.64 R10, [R1+0x3578] ;  /* 0x00357800010a7983 */ /* 0x000ee80000300a00 */
[----:B--2---:R1:W-:Y:S04]  /*39700*/  STL.64 [R1+0x3e60], R8 ;  /* 0x003e600801007387 */ /* 0x0043e80000100a00 */
[----:B-1----:R-:W2:Y:S04]  /*39710*/  LDL.LU.64 R8, [R1+0x3570] ;  /* 0x0035700001087983 */ /* 0x002ea80000300a00 */
[----:B---3--:R1:W-:Y:S04]  /*39720*/  STL.64 [R1+0x3e58], R10 ;  /* 0x003e580a01007387 */ /* 0x0083e80000100a00 */
[----:B-1----:R-:W3:Y:S04]  /*39730*/  LDL.LU.64 R10, [R1+0x3568] ;  /* 0x00356800010a7983 */ /* 0x002ee80000300a00 */
        /* <DEDUP_REMOVED lines=122> */
[----:B---3--:R-:W-:Y:S04]  /*39ee0*/  STL.64 [R1+0x3c68], R10 ;  /* 0x003c680a01007387 */ /* 0x008fe80000100a00 */
[----:B------:R-:W-:Y:S04]  /*39ef0*/  STL.64 [R1+0x3c58], R224 ;  /* 0x003c58e001007387 */ /* 0x000fe80000100a00 */
[----:B--2---:R-:W-:Y:S04]  /*39f00*/  STL.64 [R1+0x3c60], R8 ;  /* 0x003c600801007387 */ /* 0x004fe80000100a00 */
[----:B------:R-:W-:Y:S04]  /*39f10*/  STL.64 [R1+0x3c50], R158 ;  /* 0x003c509e01007387 */ /* 0x000fe80000100a00 */
[----:B------:R-:W-:Y:S04]  /*39f20*/  STL.64 [R1+0x3c48], R108 ;  /* 0x003c486c01007387 */ /* 0x000fe80000100a00 */
[----:B------:R-:W-:Y:S04]  /*39f30*/  STL.64 [R1+0x3c40], R74 ;  /* 0x003c404a01007387 */ /* 0x000fe80000100a00 */
[----:B------:R-:W-:Y:S04]  /*39f40*/  STL.64 [R1+0x3c38], R42 ;  /* 0x003c382a01007387 */ /* 0x000fe80000100a00 */
[----:B------:R1:W-:Y:S04]  /*39f50*/  STL.64 [R1+0x3c30], R4 ;  /* 0x003c300401007387 */ /* 0x0003e80000100a00 */
[----:B-1----:R-:W2:Y:S04]  /*39f60*/  LDL.LU.64 R4, [R1+0xee0] ;  /* 0x000ee00001047983 */ /* 0x002ea80000300a00 */
[----:B------:R-:W3:Y:S04]  /*39f70*/  LDL.LU.64 R8, [R1+0x428] ;  /* 0x0004280001087983 */ /* 0x000ee80000300a00 */
[----:B--2---:R1:W-:Y:S04]  /*39f80*/  STL.64 [R1+0x3c28], R4 ;  /* 0x003c280401007387 */ /* 0x0043e80000100a00 */
[----:B-1----:R-:W2:Y:S04]  /*39f90*/  LDL.LU.64 R4, [R1+0x28] ;  /* 0x0000280001047983 */ /* 0x002ea80000300a00 */
[----:B---3--:R-:W-:Y:S04]  /*39fa0*/  STL.64 [R1+0x3c20], R8 ;  /* 0x003c200801007387 */ /* 0x008fe80000100a00 */
[----:B------:R-:W-:Y:S04]  /*39fb0*/  STL.64 [R1+0x3c10], R174 ;  /* 0x003c10ae01007387 */ /* 0x000fe80000100a00 */
[----:B--2---:R1:W-:Y:S04]  /*39fc0*/  STL.64 [R1+0x3c18], R4 ;  /* 0x003c180401007387 */ /* 0x0043e80000100a00 */
[----:B------:R-:W-:Y:S04]  /*39fd0*/  STL.64 [R1+0x3c08], R124 ;  /* 0x003c087c01007387 */ /* 0x000fe80000100a00 */
[----:B------:R-:W-:Y:S04]  /*39fe0*/  STL.64 [R1+0x3c00], R76 ;  /* 0x003c004c01007387 */ /* 0x000fe80000100a00 */
[----:B------:R-:W-:Y:S04]  /*39ff0*/  STL.64 [R1+0x3bf8], R46 ;  /* 0x003bf82e01007387 */ /* 0x000fe80000100a00 */
[----:B------:R-:W-:Y:S04]  /*3a000*/  STL.64 [R1+0x3bf0], R32 ;  /* 0x003bf02001007387 */ /* 0x000fe80000100a00 */
        /* <DEDUP_REMOVED lines=10> */
[----:B------:R2:W-:Y:S04]  /*3a0b0*/  STL.64 [R1+0x3bb0], R6 ;  /* 0x003bb00601007387 */ /* 0x0005e80000100a00 */
[----:B-1----:R-:W3:Y:S04]  /*3a0c0*/  LDL.LU.64 R4, [R1+0xfc0] ;  /* 0x000fc00001047983 */ /* 0x002ee80000300a00 */
[----:B--2---:R-:W2:Y:S04]  /*3a0d0*/  LDL.LU.64 R6, [R1+0x3a8] ;  /* 0x0003a80001067983 */ /* 0x004ea80000300a00 */
[----:B---3--:R1:W-:Y:S04]  /*3a0e0*/  STL.64 [R1+0x3ba8], R4 ;  /* 0x003ba80401007387 */ /* 0x0083e80000100a00 */
[----:B-1----:R-:W3:Y:S04]  /*3a0f0*/  LDL.LU.64 R4, [R1+0xa8] ;  /* 0x0000a80001047983 */ /* 0x002ee80000300a00 */
[----:B--2---:R-:W-:Y:S04]  /*3a100*/  STL.64 [R1+0x3ba0], R6 ;  /* 0x003ba00601007387 */ /* 0x004fe80000100a00 */
[----:B------:R-:W-:Y:S04]  /*3a110*/  STL.64 [R1+0x3b90], R192 ;  /* 0x003b90c001007387 */ /* 0x000fe80000100a00 */
[----:B---3--:R1:W-:Y:S04]  /*3a120*/  STL.64 [R1+0x3b98], R4 ;  /* 0x003b980401007387 */ /* 0x0083e80000100a00 */
        /* <DEDUP_REMOVED lines=19> */
[----:B---3--:R1:W-:Y:S04]  /*3a260*/  STL.64 [R1+0x3b20], R6 ;  /* 0x003b200601007387 */ /* 0x0083e80000100a00 */
[----:B------:R-:W-:Y:S04]  /*3a270*/  STL.64 [R1+0x3b10], R222 ;  /* 0x003b10de01007387 */ /* 0x000fe80000100a00 */
[----:B--2---:R2:W-:Y:S04]  /*3a280*/  STL.64 [R1+0x3b18], R4 ;  /* 0x003b180401007387 */ /* 0x0045e80000100a00 */
[----:B------:R-:W-:Y:S04]  /*3a290*/  STL.64 [R1+0x3b08], R160 ;  /* 0x003b08a001007387 */ /* 0x000fe80000100a00 */
[----:B------:R-:W-:Y:S04]  /*3a2a0*/  STL.64 [R1+0x3b00], R110 ;  /* 0x003b006e01007387 */ /* 0x000fe80000100a00 */
[----:B------:R-:W-:Y:S04]  /*3a2b0*/  STL.64 [R1+0x3af8], R72 ;  /* 0x003af84801007387 */ /* 0x000fe80000100a00 */
[----:B------:R-:W-:Y:S04]  /*3a2c0*/  STL.64 [R1+0x3af0], R44 ;  /* 0x003af02c01007387 */ /* 0x000fe80000100a00 */
[----:B-1----:R-:W3:Y:S04]  /*3a2d0*/  LDL.LU.64 R6, [R1+0x11d8] ;  /* 0x0011d80001067983 */ /* 0x002ee80000300a00 */
[----:B--2---:R-:W2:Y:S04]  /*3a2e0*/  LDL.LU.64 R4, [R1+0x2e8] ;  /* 0x0002e80001047983 */ /* 0x004ea80000300a00 */
[----:B---3--:R1:W-:Y:S04]  /*3a2f0*/  STL.64 [R1+0x3ae8], R6 ;  /* 0x003ae80601007387 */ /* 0x0083e80000100a00 */
[----:B-1----:R-:W3:Y:S04]  /*3a300*/  LDL.LU.64 R6, [R1+0x168] ;  /* 0x0001680001067983 */ /* 0x002ee80000300a00 */
        /* <DEDUP_REMOVED lines=330> */
[----:B-1----:R-:W2:Y:S04]  /*3b7b0*/  LDL.LU.64 R4, [R1] ;  /* 0x0000000001047983 */ /* 0x002ea80000300a00 */
[----:B---3--:R-:W-:Y:S04]  /*3b7c0*/  STL.64 [R1+0x34e0], R6 ;  /* 0x0034e00601007387 */ /* 0x008fe80000100a00 */
[----:B------:R-:W-:Y:S04]  /*3b7d0*/  STL.64 [R1+0x34d0], R100 ;  /* 0x0034d06401007387 */ /* 0x000fe80000100a00 */
[----:B--2---:R1:W-:Y:S04]  /*3b7e0*/  STL.64 [R1+0x34d8], R4 ;  /* 0x0034d80401007387 */ /* 0x0043e80000100a00 */
[----:B-1----:R-:W2:Y:S04]  /*3b7f0*/  LDL.LU.64 R4, [R1+0x40] ;  /* 0x0000400001047983 */ /* 0x002ea80000300a00 */
[----:B------:R-:W-:Y:S04]  /*3b800*/  STL.64 [R1+0x34c0], R84 ;  /* 0x0034c05401007387 */ /* 0x000fe80000100a00 */
[----:B--2---:R1:W-:Y:S04]  /*3b810*/  STL.64 [R1+0x34c8], R4 ;  /* 0x0034c80401007387 */ /* 0x0043e80000100a00 */
[----:B-1----:R-:W2:Y:S04]  /*3b820*/  LDL.LU.64 R4, [R1+0x80] ;  /* 0x0000800001047983 */ /* 0x002ea80000300a00 */
[----:B------:R-:W-:Y:S04]  /*3b830*/  STL.64 [R1+0x34b0], R68 ;  /* 0x0034b04401007387 */ /* 0x000fe80000100a00 */
[----:B--2---:R1:W-:Y:S04]  /*3b840*/  STL.64 [R1+0x34b8], R4 ;  /* 0x0034b80401007387 */ /* 0x0043e80000100a00 */
[----:B------:R-:W2:Y:S04]  /*3b850*/  LDL.LU.64 R6, [R1+0x180] ;  /* 0x0001800001067983 */ /* 0x000ea80000300a00 */
[----:B-1----:R-:W3:Y:S04]  /*3b860*/  LDL.LU.64 R4, [R1+0x140] ;  /* 0x0001400001047983 */ /* 0x002ee80000300a00 */
[----:B--2---:R1:W-:Y:S04]  /*3b870*/  STL.64 [R1+0x34a8], R6 ;  /* 0x0034a80601007387 */ /* 0x0043e80000100a00 */
[----:B-1----:R-:W2:Y:S04]  /*3b880*/  LDL.LU.64 R6, [R1+0x100] ;  /* 0x0001000001067983 */ /* 0x002ea80000300a00 */
[----:B---3--:R1:W-:Y:S04]  /*3b890*/  STL.64 [R1+0x34a0], R4 ;  /* 0x0034a00401007387 */ /* 0x0083e80000100a00 */
[----:B-1----:R-:W3:Y:S04]  /*3b8a0*/  LDL.LU.64 R4, [R1+0xc0] ;  /* 0x0000c00001047983 */ /* 0x002ee80000300a00 */
[----:B--2---:R1:W-:Y:S04]  /*3b8b0*/  STL.64 [R1+0x3498], R6 ;  /* 0x0034980601007387 */ /* 0x0043e80000100a00 */
[----:B------:R-:W-:Y:S04]  /*3b8c0*/  STL.64 [R1+0x3488], R232 ;  /* 0x003488e801007387 */ /* 0x000fe80000100a00 */
[----:B---3--:R2:W-:Y:S04]  /*3b8d0*/  STL.64 [R1+0x3490], R4 ;  /* 0x0034900401007387 */ /* 0x0085e80000100a00 */
[----:B------:R3:W-:Y:S04]  /*3b8e0*/  STL.64 [R1+0x3480], R52 ;  /* 0x0034803401007387 */ /* 0x0007e80000100a00 */
        /* <DEDUP_REMOVED lines=2010> */
[----:B------:R-:W-:-:S03]  /*43690*/  IMAD R3, R3, 0x110, RZ ;  /* 0x0000011003037824 */ /* 0x000fc600078e02ff */
[----:B------:R3:W-:Y:S04]  /*436a0*/  STL [R1+0x1c1c], RZ ;  /* 0x001c1cff01007387 */ /* 0x0007e80000100800 */
[----:B------:R3:W-:Y:S04]  /*436b0*/  STL [R1+0x1bd0], RZ ;  /* 0x001bd0ff01007387 */ /* 0x0007e80000100800 */
[----:B------:R3:W-:Y:S04]  /*436c0*/  STL [R1+0x1bd4], RZ ;  /* 0x001bd4ff01007387 */ /* 0x0007e80000100800 */
[----:B------:R3:W-:Y:S04]  /*436d0*/  STL [R1+0x1bd8], RZ ;  /* 0x001bd8ff01007387 */ /* 0x0007e80000100800 */
[----:B------:R3:W-:Y:S01]  /*436e0*/  STL [R1+0x1bdc], RZ ;  /* 0x001bdcff01007387 */ /* 0x0007e20000100800 */
[----:B------:R-:W-:-:S03]  /*436f0*/  LOP3.LUT R0, R3, 0x30, R0, 0x78, !PT ;  /* 0x0000003003007812 */ /* 0x000fc600078e7800 */
[----:B------:R3:W-:Y:S04]  /*43700*/  STL [R1+0x1b60], RZ ;  /* 0x001b60ff01007387 */ /* 0x0007e80000100800 */
[----:B------:R3:W-:Y:S04]  /*43710*/  STL [R1+0x1b64], RZ ;  /* 0x001b64ff01007387 */ /* 0x0007e80000100800 */
[----:B------:R3:W-:Y:S04]  /*43720*/  STL [R1+0x1b68], RZ ;  /* 0x001b68ff01007387 */ /* 0x0007e80000100800 */
[----:B------:R3:W-:Y:S01]  /*43730*/  STL [R1+0x1b6c], RZ ;  /* 0x001b6cff01007387 */ /* 0x0007e20000100800 */
[----:B-1----:R-:W-:-:S03]  /*43740*/  LOP3.LUT R6, R0, 0x40, RZ, 0x3c, !PT ;  /* 0x0000004000067812 */ /* 0x002fc600078e3cff */
        /* <DEDUP_REMOVED lines=8> */
[----:B------:R3:W-:Y:S01]  /*437d0*/  STL [R1+0x4c84], R6 ;  /* 0x004c840601007387 */ /* 0x0007e20000100800 */
[----:B------:R-:W-:-:S04]  /*437e0*/  SHF.R.S32.HI R34, RZ, 0x1f, R234 ;  /* 0x0000001fff227819 */ /* 0x000fc800000114ea */
[----:B------:R-:W-:Y:S02]  /*437f0*/  LEA.HI R34, R34, R234, RZ, 0x6 ;  /* 0x000000ea22227211 */ /* 0x000fe400078f30ff */
[----:B------:R-:W-:Y:S02]  /*43800*/  SHF.R.S32.HI R3, RZ, 0x1f, R252 ;  /* 0x0000001fff037819 */ /* 0x000fe400000114fc */
[----:B--2---:R-:W-:Y:S02]  /*43810*/  SHF.R.S32.HI R5, RZ, 0x6, R34 ;  /* 0x00000006ff057819 */ /* 0x004fe40000011422 */
[----:B------:R-:W-:Y:S02]  /*43820*/  SHF.R.S32.HI R4, RZ, 0x1f, R235 ;  /* 0x0000001fff047819 */ /* 0x000fe400000114eb */
[----:B------:R-:W-:Y:S02]  /*43830*/  CS2R R28, SRZ ;  /* 0x00000000001c7805 */ /* 0x000fe4000001ff00 */
[C---:B------:R-:W-:Y:S01]  /*43840*/  SHF.L.U64.HI R3, R252.reuse, 0x2, R3 ;  /* 0x00000002fc037819 */ /* 0x040fe20000010203 */
[----:B------:R-:W-:Y:S01]  /*43850*/  VIADD R7, R5, 0xfffffffe ;  /* 0xfffffffe05077836 */ /* 0x000fe20000000000 */
[----:B------:R-:W-:Y:S01]  /*43860*/  SHF.L.U64.HI R4, R235, 0x2, R4 ;  /* 0x00000002eb047819 */ /* 0x000fe20000010204 */
[----:B------:R-:W-:Y:S01]  /*43870*/  IMAD.SHL.U32 R252, R252, 0x4, RZ ;  /* 0x00000004fcfc7824 */ /* 0x000fe200078e00ff */
        /* <DEDUP_REMOVED lines=11> */
[----:B------:R-:W-:Y:S01]  /*43930*/  LOP3.LUT R5, R2, 0x20, RZ, 0x3c, !PT ;  /* 0x0000002002057812 */ /* 0x000fe200078e3cff */
[----:B------:R-:W-:Y:S01]  /*43940*/  UMOV UR5, 0x1 ;  /* 0x0000000100057882 */ /* 0x000fe20000000000 */
[----:B---3--:R-:W-:-:S05]  /*43950*/  UMOV UR6, 0xffffffff ;  /* 0xffffffff00067882 */ /* 0x008fca0000000000 */
.L_x_1:
[----:B------:R-:W-:-:S04]  /*43960*/  DEPBAR.LE SB0, 0x2 ;  /* 0x000080800000791a */ /* 0x000fc80000000000 */
[----:B------:R-:W-:Y:S01]  /*43970*/  UIADD3 UR6, UPT, UPT, UR6, 0x1, URZ ;  /* 0x0000000106067890 */ /* 0x000fe2000fffe0ff */
[----:B------:R-:W-:Y:S01]  /*43980*/  LOP3.LUT R5, R2, 0x20, RZ, 0x3c, !PT ;  /* 0x0000002002057812 */ /* 0x000fe200078e3cff */
[----:B------:R-:W-:Y:S02]  /*43990*/  STL [R1+0x54f4], R4 ;  /* 0x0054f40401007387 */ /* 0x000fe40000100800 */
[----:B------:R-:W-:Y:S02]  /*439a0*/  UISETP.GT.AND UP0, UPT, UR6, 0x1, UPT ;  /* 0x000000010600788c */ /* 0x000fe4000bf04270 */
[----:B------:R-:W-:Y:S02]  /*439b0*/  STL [R1+0x50d8], R3 ;  /* 0x0050d80301007387 */ /* 0x000fe40000100800 */
[----:B------:R-:W-:-:S04]  /*439c0*/  USEL UR6, UR6, URZ, !UP0 ;  /* 0x000000ff06067287 */ /* 0x000fc8000c000000 */
[----:B------:R-:W-:Y:S01]  /*439d0*/  ULEA UR7, UR6, UR4, 0x11 ;  /* 0x0000000406077291 */ /* 0x000fe2000f8e88ff */
[----:B------:R-:W-:Y:S01]  /*439e0*/  BAR.SYNC.DEFER_BLOCKING 0x0 ;  /* 0x0000000000007b1d */ /* 0x000fe20000010000 */
[----:B------:R-:W-:-:S07]  /*439f0*/  ULEA UR8, UR6, UR4, 0x10 ;  /* 0x0000000406087291 */ /* 0x000fce000f8e80ff */
[----:B------:R-:W-:Y:S04]  /*43a00*/  LDS R32, [R2+UR7] ;  /* 0x0000000702207984 */ /* 0x000fe80008000800 */
[----:B------:R-:W-:Y:S04]  /*43a10*/  LDS R34, [R2+UR7+0x2000] ;  /* 0x0020000702227984 */ /* 0x000fe80008000800 */
[----:B------:R-:W-:Y:S04]  /*43a20*/  LDS R33, [R5+UR7] ;  /* 0x0000000705217984 */ /* 0x000fe80008000800 */
[----:B------:R-:W-:Y:S04]  /*43a30*/  LDS R35, [R5+UR7+0x2000] ;  /* 0x0020000705237984 */ /* 0x000fe80008000800 */
[----:B-----5:R-:W1:Y:S04]  /*43a40*/  LDSM.16.M88.4 R216, [R0+UR8+0x40000] ;  /* 0x0400000800d8783b */ /* 0x020e680008000200 */
[----:B------:R-:W2:Y:S04]  /*43a50*/  LDSM.16.M88.4 R212, [R0+UR8+0x40800] ;  /* 0x0408000800d4783b */ /* 0x000ea80008000200 */
[----:B------:R-:W3:Y:S04]  /*43a60*/  LDSM.16.M88.4 R208, [R0+UR8+0x41000] ;  /* 0x0410000800d0783b */ /* 0x000ee80008000200 */
[----:B------:R-:W4:Y:S04]  /*43a70*/  LDSM.16.M88.4 R204, [R0+UR8+0x41800] ;  /* 0x0418000800cc783b */ /* 0x000f280008000200 */
[----:B------:R-:W3:Y:S04]  /*43a80*/  LDSM.16.M88.4 R200, [R0+UR8+0x42000] ;  /* 0x0420000800c8783b */ /* 0x000ee80008000200 */
[----:B------:R-:W4:Y:S04]  /*43a90*/  LDSM.16.M88.4 R196, [R0+UR8+0x42800] ;  /* 0x0428000800c4783b */ /* 0x000f280008000200 */
[----:B------:R-:W4:Y:S04]  /*43aa0*/  LDSM.16.M88.4 R192, [R0+UR8+0x44000] ;  /* 0x0440000800c0783b */ /* 0x000f280008000200 */
[----:B------:R-:W4:Y:S04]  /*43ab0*/  LDSM.16.M88.4 R188, [R0+UR8+0x44800] ;  /* 0x0448000800bc783b */ /* 0x000f280008000200 */
[----:B------:R-:W4:Y:S04]  /*43ac0*/  LDSM.16.M88.4 R184, [R0+UR8+0x45000] ;  /* 0x0450000800b8783b */ /* 0x000f280008000200 */
[----:B------:R-:W4:Y:S01]  /*43ad0*/  LDSM.16.M88.4 R180, [R0+UR8+0x45800] ;  /* 0x0458000800b4783b */ /* 0x000f220008000200 */
[C---:B-1----:R-:W-:Y:S03]  /*43ae0*/  HMMA.1688.F32.TF32 R28, R32.reuse, R216, R28 ;  /* 0x000000d8201c723c */ /* 0x042fe6000008101c */
[----:B------:R1:W-:Y:S04]  /*43af0*/  STL [R1+0x665c], R218 ;  /* 0x00665cda01007387 */ /* 0x0003e80000100800 */
[----:B------:R1:W-:Y:S01]  /*43b00*/  STL [R1+0x6658], R219 ;  /* 0x006658db01007387 */ /* 0x0003e20000100800 */
[C---:B--2---:R-:W-:Y:S03]  /*43b10*/  HMMA.1688.F32.TF32 R24, R32.reuse, R212, R24 ;  /* 0x000000d42018723c */ /* 0x044fe60000081018 */
[----:B------:R-:W-:Y:S04]  /*43b20*/  STL [R1+0x6640], R214 ;  /* 0x006640d601007387 */ /* 0x000fe80000100800 */
[----:B------:R-:W-:Y:S01]  /*43b30*/  STL [R1+0x663c], R215 ;  /* 0x00663cd701007387 */ /* 0x000fe20000100800 */
[C---:B---3--:R-:W-:Y:S03]  /*43b40*/  HMMA.1688.F32.TF32 R20, R32.reuse, R208, R20 ;  /* 0x000000d02014723c */ /* 0x048fe60000081014 */
[----:B------:R-:W-:Y:S04]  /*43b50*/  STL [R1+0x6638], R210 ;  /* 0x006638d201007387 */ /* 0x000fe80000100800 */
[----:B------:R-:W-:Y:S01]  /*43b60*/  STL [R1+0x6634], R211 ;  /* 0x006634d301007387 */ /* 0x000fe20000100800 */
[----:B----4-:R-:W-:Y:S03]  /*43b70*/  HMMA.1688.F32.TF32 R16, R32, R204, R16 ;  /* 0x000000cc2010723c */ /* 0x010fe60000081010 */
[----:B------:R-:W-:Y:S01]  /*43b80*/  STL [R1+0x6644], R206 ;  /* 0x006644ce01007387 */ /* 0x000fe20000100800 */
[----:B-1----:R-:W-:-:S03]  /*43b90*/  IMAD.MOV.U32 R218, RZ, RZ, R25 ;  /* 0x000000ffffda7224 */ /* 0x002fc600078e0019 */
[----:B------:R-:W-:Y:S01]  /*43ba0*/  STL [R1+0x6630], R207 ;  /* 0x006630cf01007387 */ /* 0x000fe20000100800 */
[----:B------:R-:W-:Y:S01]  /*43bb0*/  IMAD.MOV.U32 R219, RZ, RZ, R26 ;  /* 0x000000ffffdb7224 */ /* 0x000fe200078e001a */
[C---:B------:R-:W-:Y:S02]  /*43bc0*/  HMMA.1688.F32.TF32 R12, R32.reuse, R200, R12 ;  /* 0x000000c8200c723c */ /* 0x040fe4000008100c */
[----:B------:R-:W-:Y:S04]  /*43bd0*/  STL [R1+0x664c], R202 ;  /* 0x00664cca01007387 */ /* 0x000fe80000100800 */
[----:B------:R-:W-:Y:S02]  /*43be0*/  STL [R1+0x6648], R203 ;  /* 0x006648cb01007387 */ /* 0x000fe40000100800 */
[----:B------:R-:W-:Y:S02]  /*43bf0*/  HMMA.1688.F32.TF32 R8, R32, R196, R8 ;  /* 0x000000c42008723c */ /* 0x000fe40000081008 */
[----:B------:R1:W-:Y:S04]  /*43c00*/  STL [R1+0x6654], R198 ;  /* 0x006654c601007387 */ /* 0x0003e80000100800 */
[----:B------:R2:W-:Y:S04]  /*43c10*/  STL [R1+0x6650], R199 ;  /* 0x006650c701007387 */ /* 0x0005e80000100800 */
[----:B------:R-:W-:Y:S04]  /*43c20*/  STL.64 [R1+0x1af0], R28 ;  /* 0x001af01c01007387 */ /* 0x000fe80000100a00 */
[----:B------:R-:W-:Y:S04]  /*43c30*/  STL.64 [R1+0x1af8], R30 ;  /* 0x001af81e01007387 */ /* 0x000fe80000100a00 */
[----:B------:R-:W-:Y:S01]  /*43c40*/  STL [R1+0x2ea0], R24 ;  /* 0x002ea01801007387 */ /* 0x000fe20000100800 */
[----:B-1----:R-:W-:-:S03]  /*43c50*/  IMAD.MOV.U32 R198, RZ, RZ, R10 ;  /* 0x000000ffffc67224 */ /* 0x002fc600078e000a */
[----:B------:R-:W-:Y:S01]  /*43c60*/  STL [R1+0x2eac], R27 ;  /* 0x002eac1b01007387 */ /* 0x000fe20000100800 */
[----:B--2---:R-:W-:-:S03]  /*43c70*/  IMAD.MOV.U32 R199, RZ, RZ, R11 ;  /* 0x000000ffffc77224 */ /* 0x004fc600078e000b */
[----:B------:R-:W-:Y:S04]  /*43c80*/  STL.64 [R1+0x2e80], R20 ;  /* 0x002e801401007387 */ /* 0x000fe80000100a00 */
[----:B------:R-:W-:Y:S04]  /*43c90*/  STL.64 [R1+0x2e88], R22 ;  /* 0x002e881601007387 */ /* 0x000fe80000100a00 */
[----:B------:R1:W-:Y:S04]  /*43ca0*/  STL.64 [R1+0x2e50], R16 ;  /* 0x002e501001007387 */ /* 0x0003e80000100a00 */
[----:B------:R2:W-:Y:S04]  /*43cb0*/  STL.64 [R1+0x2e58], R18 ;  /* 0x002e581201007387 */ /* 0x0005e80000100a00 */
[----:B------:R3:W-:Y:S04]  /*43cc0*/  STL.64 [R1+0x2e40], R12 ;  /* 0x002e400c01007387 */ /* 0x0007e80000100a00 */
[----:B------:R4:W-:Y:S04]  /*43cd0*/  STL.64 [R1+0x2e48], R14 ;  /* 0x002e480e01007387 */ /* 0x0009e80000100a00 */
[----:B------:R3:W-:Y:S04]  /*43ce0*/  STL.64 [R1+0x2e30], R8 ;  /* 0x002e300801007387 */ /* 0x0007e80000100a00 */
[----:B-1----:R-:W4:Y:S04]  /*43cf0*/  LDL.LU.64 R16, [R1+0x1140] ;  /* 0x0011400001107983 */ /* 0x002f280000300a00 */
[----:B--2---:R-:W2:Y:S04]  /*43d00*/  LDL.LU.64 R18, [R1+0x1148] ;  /* 0x0011480001127983 */ /* 0x004ea80000300a00 */
[----:B------:R-:W2:Y:S04]  /*43d10*/  LDL.LU.64 R20, [R1+0x1130] ;  /* 0x0011300001147983 */ /* 0x000ea80000300a00 */
[----:B------:R-:W2:Y:S04]  /*43d20*/  LDL.LU.64 R22, [R1+0x1138] ;  /* 0x0011380001167983 */ /* 0x000ea80000300a00 */
[----:B---3--:R-:W3:Y:S04]  /*43d30*/  LDL.LU.64 R12, [R1+0x1120] ;  /* 0x00112000010c7983 */ /* 0x008ee80000300a00 */
[----:B----4-:R-:W3:Y:S04]  /*43d40*/  LDL.LU.64 R14, [R1+0x1128] ;  /* 0x00112800010e7983 */ /* 0x010ee80000300a00 */
[----:B------:R-:W1:Y:S04]  /*43d50*/  LDSM.16.M88.4 R176, [R0+UR8+0x46000] ;  /* 0x0460000800b0783b */ /* 0x000e680008000200 */
[----:B------:R-:W4:Y:S04]  /*43d60*/  LDSM.16.M88.4 R172, [R0+UR8+0x46800] ;  /* 0x0468000800ac783b */ /* 0x000f280008000200 */
[----:B------:R-:W1:Y:S04]  /*43d70*/  LDSM.16.M88.4 R168, [R0+UR8+0x47000] ;  /* 0x0470000800a8783b */ /* 0x000e680008000200 */
[----:B------:R-:W3:Y:S04]  /*43d80*/  LDL.LU.64 R8, [R1+0x1110] ;  /* 0x0011100001087983 */ /* 0x000ee80000300a00 */
[----:B------:R-:W1:Y:S04]  /*43d90*/  LDSM.16.M88.4 R164, [R0+UR8+0x47800] ;  /* 0x0478000800a4783b */ /* 0x000e680008000200 */
[----:B------:R-:W3:Y:S04]  /*43da0*/  LDL.LU.64 R10, [R1+0x1118] ;  /* 0x00111800010a7983 */ /* 0x000ee80000300a00 */
[----:B------:R-:W1:Y:S04]  /*43db0*/  LDSM.16.M88.4 R160, [R0+UR8+0x48000] ;  /* 0x0480000800a0783b */ /* 0x000e680008000200 */
[----:B------:R-:W1:Y:S04]  /*43dc0*/  LDSM.16.M88.4 R156, [R0+UR8+0x48800] ;  /* 0x04880008009c783b */ /* 0x000e680008000200 */
[----:B------:R-:W1:Y:S04]  /*43dd0*/  LDSM.16.M88.4 R152, [R0+UR8+0x49000] ;  /* 0x049000080098783b */ /* 0x000e680008000200 */
[----:B------:R-:W1:Y:S04]  /*43de0*/  LDSM.16.M88.4 R148, [R0+UR8+0x49800] ;  /* 0x049800080094783b */ /* 0x000e680008000200 */
[----:B------:R-:W1:Y:S04]  /*43df0*/  LDSM.16.M88.4 R144, [R0+UR8+0x4a000] ;  /* 0x04a000080090783b */ /* 0x000e680008000200 */
[----:B------:R-:W1:Y:S04]  /*43e00*/  LDSM.16.M88.4 R140, [R0+UR8+0x4a800] ;  /* 0x04a80008008c783b */ /* 0x000e680008000200 */
[----:B------:R-:W1:Y:S04]  /*43e10*/  LDSM.16.M88.4 R136, [R0+UR8+0x4b000] ;  /* 0x04b000080088783b */ /* 0x000e680008000200 */
[----:B------:R-:W-:Y:S04]  /*43e20*/  LDSM.16.M88.4 R96, [R0+UR8+0x43000] ;  /* 0x043000080060783b */ /* 0x000fe80008000200 */
[----:B------:R-:W1:Y:S04]  /*43e30*/  LDSM.16.M88.4 R132, [R0+UR8+0x4b800] ;  /* 0x04b800080084783b */ /* 0x000e680008000200 */
[----:B------:R-:W1:Y:S04]  /*43e40*/  LDSM.16.M88.4 R128, [R0+UR8+0x4c000] ;  /* 0x04c000080080783b */ /* 0x000e680008000200 */
[----:B------:R-:W1:Y:S04]  /*43e50*/  LDSM.16.M88.4 R124, [R0+UR8+0x4c800] ;  /* 0x04c80008007c783b */ /* 0x000e680008000200 */
[----:B------:R-:W1:Y:S04]  /*43e60*/  LDSM.16.M88.4 R120, [R0+UR8+0x4d000] ;  /* 0x04d000080078783b */ /* 0x000e680008000200 */
[----:B------:R-:W1:Y:S04]  /*43e70*/  LDSM.16.M88.4 R116, [R0+UR8+0x4d800] ;  /* 0x04d800080074783b */ /* 0x000e680008000200 */
[----:B------:R-:W-:Y:S04]  /*43e80*/  STL [R1+0x64bc], R194 ;  /* 0x0064bcc201007387 */ /* 0x000fe80000100800 */
[----:B------:R-:W1:Y:S04]  /*43e90*/  LDSM.16.M88.4 R112, [R0+UR8+0x4e000] ;  /* 0x04e000080070783b */ /* 0x000e680008000200 */
[----:B------:R-:W-:Y:S04]  /*43ea0*/  STL [R1+0x64b8], R195 ;  /* 0x0064b8c301007387 */ /* 0x000fe80000100800 */
[----:B------:R-:W-:Y:S04]  /*43eb0*/  STL [R1+0x64b4], R190 ;  /* 0x0064b4be01007387 */ /* 0x000fe80000100800 */
[----:B------:R-:W4:Y:S04]  /*43ec0*/  LDSM.16.M88.4 R108, [R0+UR8+0x4e800] ;  /* 0x04e80008006c783b */ /* 0x000f280008000200 */
[----:B------:R-:W-:Y:S04]  /*43ed0*/  STL [R1+0x64b0], R191 ;  /* 0x0064b0bf01007387 */ /* 0x000fe80000100800 */
[----:B------:R-:W-:Y:S04]  /*43ee0*/  STL [R1+0x64ac], R186 ;  /* 0x0064acba01007387 */ /* 0x000fe80000100800 */
[----:B------:R-:W4:Y:S04]  /*43ef0*/  LDSM.16.M88.4 R104, [R0+UR8+0x4f000] ;  /* 0x04f000080068783b */ /* 0x000f280008000200 */
[----:B------:R-:W-:Y:S04]  /*43f00*/  STL [R1+0x64a8], R187 ;  /* 0x0064a8bb01007387 */ /* 0x000fe80000100800 */
[----:B------:R-:W-:Y:S04]  /*43f10*/  STL [R1+0x64c4], R182 ;  /* 0x0064c4b601007387 */ /* 0x000fe80000100800 */
[----:B------:R-:W4:Y:S04]  /*43f20*/  LDSM.16.M88.4 R100, [R0+UR8+0x4f800] ;  /* 0x04f800080064783b */ /* 0x000f280008000200 */
[----:B------:R-:W-:Y:S04]  /*43f30*/  STL [R1+0x64c0], R183 ;  /* 0x0064c0b701007387 */ /* 0x000fe80000100800 */
[----:B-1----:R-:W-:Y:S04]  /*43f40*/  STL [R1+0x64cc], R178 ;  /* 0x0064ccb201007387 */ /* 0x002fe80000100800 */
[----:B------:R-:W-:Y:S04]  /*43f50*/  STL [R1+0x64c8], R179 ;  /* 0x0064c8b301007387 */ /* 0x000fe80000100800 */
[----:B----4-:R-:W-:Y:S04]  /*43f60*/  STL [R1+0x64d4], R174 ;  /* 0x0064d4ae01007387 */ /* 0x010fe80000100800 */
[----:B------:R-:W-:Y:S04]  /*43f70*/  STL [R1+0x64d0], R175 ;  /* 0x0064d0af01007387 */ /* 0x000fe80000100800 */
        /* <DEDUP_REMOVED lines=20> */
[----:B------:R1:W-:Y:S04]  /*440c0*/  STL [R1+0x652c], R130 ;  /* 0x00652c8201007387 */ /* 0x0003e80000100800 */
[----:B------:R4:W-:Y:S04]  /*440d0*/  STL [R1+0x6528], R131 ;  /* 0x0065288301007387 */ /* 0x0009e80000100800 */
        /* <DEDUP_REMOVED lines=12> */
[----:B------:R-:W-:Y:S01]  /*441a0*/  STL [R1+0x6564], R102 ;  /* 0x0065646601007387 */ /* 0x000fe20000100800 */
[C---:B--2---:R-:W-:Y:S03]  /*441b0*/  HMMA.1688.F32.TF32 R16, R32.reuse, R96, R16 ;  /* 0x000000602010723c */ /* 0x044fe60000081010 */
[----:B------:R-:W-:Y:S04]  /*441c0*/  STL [R1+0x6560], R103 ;  /* 0x0065606701007387 */ /* 0x000fe80000100800 */
[----:B------:R-:W-:Y:S04]  /*441d0*/  STL [R1+0x5ad0], R0 ;  /* 0x005ad00001007387 */ /* 0x000fe80000100800 */
[----:B------:R-:W2:Y:S04]  /*441e0*/  LDSM.16.M88.4 R92, [R0+UR8+0x43800] ;  /* 0x04380008005c783b */ /* 0x000ea80008000200 */
[----:B------:R-:W-:Y:S01]  /*441f0*/  LDS R244, [R2+UR7+0x80] ;  /* 0x0000800702f47984 */ /* 0x000fe20008000800 */
[----:B---3--:R-:W-:Y:S03]  /*44200*/  HMMA.1688.F32.TF32 R12, R32, R192, R12 ;  /* 0x000000c0200c723c */ /* 0x008fe6000008100c */
[----:B------:R-:W-:Y:S01]  /*44210*/  LDS R246, [R2+UR7+0x2080] ;  /* 0x0020800702f67984 */ /* 0x000fe20008000800 */
[----:B------:R-:W-:-:S02]  /*44220*/  IMAD.MOV.U32 R202, RZ, RZ, R16 ;  /* 0x000000ffffca7224 */ /* 0x000fc400078e0010 */
[----:B------:R-:W-:Y:S01]  /*44230*/  IMAD.MOV.U32 R203, RZ, RZ, R17 ;  /* 0x000000ffffcb7224 */ /* 0x000fe200078e0011 */
[----:B------:R-:W-:Y:S01]  /*44240*/  LDS R245, [R5+UR7+0x80] ;  /* 0x0000800705f57984 */ /* 0x000fe20008000800 */
[----:B------:R-:W-:Y:S02]  /*44250*/  IMAD.MOV.U32 R206, RZ, RZ, R18 ;  /* 0x000000ffffce7224 */ /* 0x000fe400078e0012 */
[----:B------:R-:W-:Y:S01]  /*44260*/  IMAD.MOV.U32 R214, RZ, RZ, R19 ;  /* 0x000000ffffd67224 */ /* 0x000fe200078e0013 */
[----:B------:R-:W3:Y:S04]  /*44270*/  LDL.LU.64 R16, [R1+0x1100] ;  /* 0x0011000001107983 */ /* 0x000ee80000300a00 */
[----:B------:R-:W3:Y:S04]  /*44280*/  LDL.LU.64 R18, [R1+0x1108] ;  /* 0x0011080001127983 */ /* 0x000ee80000300a00 */
[----:B------:R-:W2:Y:S01]  /*44290*/  LDS R247, [R5+UR7+0x2080] ;  /* 0x0020800705f77984 */ /* 0x000ea20008000800 */
[----:B-1----:R-:W-:-:S02]  /*442a0*/  IMAD.MOV.U32 R130, RZ, RZ, R12 ;  /* 0x000000ffff827224 */ /* 0x002fc400078e000c */
[----:B----4-:R-:W-:Y:S01]  /*442b0*/  IMAD.MOV.U32 R131, RZ, RZ, R13 ;  /* 0x000000ffff837224 */ /* 0x010fe200078e000d */
[----:B------:R-:W-:Y:S01]  /*442c0*/  LDS R84, [R2+UR7+0x600] ;  /* 0x0006000702547984 */ /* 0x000fe20008000800 */
[----:B------:R-:W-:Y:S02]  /*442d0*/  IMAD.MOV.U32 R134, RZ, RZ, R14 ;  /* 0x000000ffff867224 */ /* 0x000fe400078e000e */
[----:B------:R-:W-:Y:S01]  /*442e0*/  IMAD.MOV.U32 R135, RZ, RZ, R15 ;  /* 0x000000ffff877224 */ /* 0x000fe200078e000f */
[----:B------:R-:W4:Y:S04]  /*442f0*/  LDL.LU.64 R12, [R1+0x10f0] ;  /* 0x0010f000010c7983 */ /* 0x000f280000300a00 */
[----:B------:R-:W4:Y:S01]  /*44300*/  LDL.LU.64 R14, [R1+0x10f8] ;  /* 0x0010f800010e7983 */ /* 0x000f220000300a00 */
[----:B------:R-:W-:Y:S03]  /*44310*/  HMMA.1688.F32.TF32 R8, R32, R188, R8 ;  /* 0x000000bc2008723c */ /* 0x000fe60000081008 */
[----:B------:R-:W-:Y:S04]  /*44320*/  STL [R1+0x6574], R135 ;  /* 0x0065748701007387 */ /* 0x000fe80000100800 */
[----:B------:R-:W-:Y:S04]  /*44330*/  STL [R1+0x6570], R134 ;  /* 0x0065708601007387 */ /* 0x000fe80000100800 */
[----:B------:R1:W-:Y:S04]  /*44340*/  STL [R1+0x656c], R131 ;  /* 0x00656c8301007387 */ /* 0x0003e80000100800 */
[----:B------:R1:W-:Y:S04]  /*44350*/  STL [R1+0x6568], R130 ;  /* 0x0065688201007387 */ /* 0x0003e80000100800 */
[----:B------:R-:W-:Y:S01]  /*44360*/  IMAD.MOV.U32 R138, RZ, RZ, R8 ;  /* 0x000000ffff8a7224 */ /* 0x000fe200078e0008 */
[----:B------:R-:W-:Y:S01]  /*44370*/  LDS R86, [R2+UR7+0x2600] ;  /* 0x0026000702567984 */ /* 0x000fe20008000800 */
[----:B------:R-:W-:-:S02]  /*44380*/  IMAD.MOV.U32 R139, RZ, RZ, R9 ;  /* 0x000000ffff8b7224 */ /* 0x000fc400078e0009 */
[----:B------:R-:W-:Y:S01]  /*44390*/  IMAD.MOV.U32 R142, RZ, RZ, R10 ;  /* 0x000000ffff8e7224 */ /* 0x000fe200078e000a */
[----:B------:R-:W2:Y:S01]  /*443a0*/  LDL.LU.64 R8, [R1+0x10e0] ;  /* 0x0010e00001087983 */ /* 0x000ea20000300a00 */
[----:B------:R-:W-:-:S03]  /*443b0*/  IMAD.MOV.U32 R143, RZ, RZ, R11 ;  /* 0x000000ffff8f7224 */ /* 0x000fc600078e000b */
[----:B------:R-:W2:Y:S04]  /*443c0*/  LDL.LU.64 R10, [R1+0x10e8] ;  /* 0x0010e800010a7983 */ /* 0x000ea80000300a00 */
[----:B------:R-:W-:Y:S04]  /*443d0*/  STL [R1+0x6584], R143 ;  /* 0x0065848f01007387 */ /* 0x000fe80000100800 */
[----:B------:R-:W-:Y:S04]  /*443e0*/  STL [R1+0x6580], R142 ;  /* 0x0065808e01007387 */ /* 0x000fe80000100800 */
[----:B------:R1:W-:Y:S04]  /*443f0*/  STL [R1+0x657c], R139 ;  /* 0x00657c8b01007387 */ /* 0x0003e80000100800 */
[----:B------:R1:W-:Y:S04]  /*44400*/  STL [R1+0x6578], R138 ;  /* 0x0065788a01007387 */ /* 0x0003e80000100800 */
[----:B------:R-:W-:Y:S04]  /*44410*/  LDS R85, [R5+UR7+0x600] ;  /* 0x0006000705557984 */ /* 0x000fe80008000800 */
        /* <DEDUP_REMOVED lines=8> */
[----:B------:R-:W-:Y:S01]  /*444a0*/  LDS R239, [R5+UR7+0x2700] ;  /* 0x0027000705ef7984 */ /* 0x000fe20008000800 */
[C---:B---3--:R-:W-:Y:S08]  /*444b0*/  HMMA.1688.F32.TF32 R16, R32.reuse, R184, R16 ;  /* 0x000000b82010723c */ /* 0x048ff00000081010 */
[----:B----4-:R-:W-:Y:S11]  /*444c0*/  HMMA.1688.F32.TF32 R12, R32, R180, R12 ;  /* 0x000000b4200c723c */ /* 0x010ff6000008100c */
[----:B------:R-:W-:-:S02]  /*444d0*/  IMAD.MOV.U32 R154, RZ, RZ, R16 ;  /* 0x000000ffff9a7224 */ /* 0x000fc400078e0010 */
[----:B------:R-:W-:Y:S02]  /*444e0*/  IMAD.MOV.U32 R155, RZ, RZ, R17 ;  /* 0x000000ffff9b7224 */ /* 0x000fe400078e0011 */
[----:B------:R-:W-:Y:S01]  /*444f0*/  IMAD.MOV.U32 R159, RZ, RZ, R19 ;  /* 0x000000ffff9f7224 */ /* 0x000fe200078e0013 */
[----:B------:R-:W3:Y:S01]  /*44500*/  LDL.LU.64 R16, [R1+0x10d0] ;  /* 0x0010d00001107983 */ /* 0x000ee20000300a00 */
[----:B------:R-:W-:-:S03]  /*44510*/  IMAD.MOV.U32 R158, RZ, RZ, R18 ;  /* 0x000000ffff9e7224 */ /* 0x000fc600078e0012 */
[----:B------:R-:W3:Y:S04]  /*44520*/  LDL.LU.64 R18, [R1+0x10d8] ;  /* 0x0010d80001127983 */ /* 0x000ee80000300a00 */
[----:B------:R-:W-:Y:S04]  /*44530*/  STL [R1+0x6594], R159 ;  /* 0x0065949f01007387 */ /* 0x000fe80000100800 */
[----:B------:R-:W-:Y:S01]  /*44540*/  STL [R1+0x6590], R158 ;  /* 0x0065909e01007387 */ /* 0x000fe20000100800 */
[----:B------:R-:W-:Y:S02]  /*44550*/  IMAD.MOV.U32 R146, RZ, RZ, R12 ;  /* 0x000000ffff927224 */ /* 0x000fe400078e000c */
[----:B------:R-:W-:Y:S01]  /*44560*/  IMAD.MOV.U32 R147, RZ, RZ, R13 ;  /* 0x000000ffff937224 */ /* 0x000fe200078e000d */
[----:B------:R4:W-:Y:S01]  /*44570*/  STL [R1+0x658c], R155 ;  /* 0x00658c9b01007387 */ /* 0x0009e20000100800 */
[----:B------:R-:W-:-:S02]  /*44580*/  IMAD.MOV.U32 R150, RZ, RZ, R14 ;  /* 0x000000ffff967224 */ /* 0x000fc400078e000e */
[----:B------:R-:W-:Y:S01]  /*44590*/  IMAD.MOV.U32 R151, RZ, RZ, R15 ;  /* 0x000000ffff977224 */ /* 0x000fe200078e000f */
[----:B------:R1:W-:Y:S04]  /*445a0*/  STL [R1+0x6588], R154 ;  /* 0x0065889a01007387 */ /* 0x0003e80000100800 */
[----:B------:R-:W4:Y:S04]  /*445b0*/  LDL.LU.64 R12, [R1+0x10c0] ;  /* 0x0010c000010c7983 */ /* 0x000f280000300a00 */
[----:B------:R-:W4:Y:S01]  /*445c0*/  LDL.LU.64 R14, [R1+0x10c8] ;  /* 0x0010c800010e7983 */ /* 0x000f220000300a00 */
[----:B--2---:R-:W-:Y:S03]  /*445d0*/  HMMA.1688.F32.TF32 R8, R32, R176, R8 ;  /* 0x000000b02008723c */ /* 0x004fe60000081008 */
[----:B------:R-:W-:Y:S04]  /*445e0*/  STL [R1+0x65a4], R151 ;  /* 0x0065a49701007387 */ /* 0x000fe80000100800 */
[----:B------:R-:W-:Y:S04]  /*445f0*/  STL [R1+0x65a0], R150 ;  /* 0x0065a09601007387 */ /* 0x000fe80000100800 */
[----:B------:R2:W-:Y:S04]  /*44600*/  STL [R1+0x659c], R147 ;  /* 0x00659c9301007387 */ /* 0x0005e80000100800 */
[----:B------:R1:W-:Y:S04]  /*44610*/  STL [R1+0x6598], R146 ;  /* 0x0065989201007387 */ /* 0x0003e80000100800 */
[----:B------:R-:W-:-:S02]  /*44620*/  IMAD.MOV.U32 R162, RZ, RZ, R8 ;  /* 0x000000ffffa27224 */ /* 0x000fc400078e0008 */
[----:B------:R-:W-:Y:S02]  /*44630*/  IMAD.MOV.U32 R163, RZ, RZ, R9 ;  /* 0x000000ffffa37224 */ /* 0x000fe400078e0009 */
[----:B------:R-:W-:Y:S01]  /*44640*/  IMAD.MOV.U32 R166, RZ, RZ, R10 ;  /* 0x000000ffffa67224 */ /* 0x000fe200078e000a */
[----:B------:R-:W2:Y:S01]  /*44650*/  LDL.LU.64 R8, [R1+0x10b0] ;  /* 0x0010b00001087983 */ /* 0x000ea20000300a00 */
[----:B------:R-:W-:-:S03]  /*44660*/  IMAD.MOV.U32 R167, RZ, RZ, R11 ;  /* 0x000000ffffa77224 */ /* 0x000fc600078e000b */
[----:B------:R-:W2:Y:S04]  /*44670*/  LDL.LU.64 R10, [R1+0x10b8] ;  /* 0x0010b800010a7983 */ /* 0x000ea80000300a00 */
[----:B------:R-:W-:Y:S04]  /*44680*/  STL [R1+0x65b4], R167 ;  /* 0x0065b4a701007387 */ /* 0x000fe80000100800 */
[----:B------:R-:W-:Y:S04]  /*44690*/  STL [R1+0x65b0], R166 ;  /* 0x0065b0a601007387 */ /* 0x000fe80000100800 */
[----:B------:R1:W-:Y:S04]  /*446a0*/  STL [R1+0x65ac], R163 ;  /* 0x0065aca301007387 */ /* 0x0003e80000100800 */
[----:B------:R1:W-:Y:S01]  /*446b0*/  STL [R1+0x65a8], R162 ;  /* 0x0065a8a201007387 */ /* 0x0003e20000100800 */
        /* <DEDUP_REMOVED lines=12> */
[----:B------:R-:W-:Y:S01]  /*44780*/  STL [R1+0x65bc], R123 ;  /* 0x0065bc7b01007387 */ /* 0x000fe20000100800 */
[----:B------:R-:W-:-:S02]  /*44790*/  IMAD.MOV.U32 R118, RZ, RZ, R14 ;  /* 0x000000ffff767224 */ /* 0x000fc400078e000e */
[----:B------:R-:W-:Y:S01]  /*447a0*/  IMAD.MOV.U32 R119, RZ, RZ, R15 ;  /* 0x000000ffff777224 */ /* 0x000fe200078e000f */
[----:B------:R-:W-:Y:S04]  /*447b0*/  STL [R1+0x65b8], R122 ;  /* 0x0065b87a01007387 */ /* 0x000fe80000100800 */
        /* <DEDUP_REMOVED lines=27> */
[----:B-1----:R-:W-:Y:S02]  /*44970*/  IMAD.MOV.U32 R131, RZ, RZ, R12 ;  /* 0x000000ffff837224 */ /* 0x002fe400078e000c */
[----:B------:R-:W-:Y:S01]  /*44980*/  IMAD.MOV.U32 R130, RZ, RZ, R13 ;  /* 0x000000ffff827224 */ /* 0x000fe200078e000d */
[----:B------:R1:W-:Y:S01]  /*44990*/  STL [R1+0x65ec], R171 ;  /* 0x0065ecab01007387 */ /* 0x0003e20000100800 */
[----:B------:R-:W-:-:S02]  /*449a0*/  IMAD.MOV.U32 R102, RZ, RZ, R14 ;  /* 0x000000ffff667224 */ /* 0x000fc400078e000e */
[----:B------:R-:W-:Y:S01]  /*449b0*/  IMAD.MOV.U32 R103, RZ, RZ, R15 ;  /* 0x000000ffff677224 */ /* 0x000fe200078e000f */
[----:B------:R4:W-:Y:S04]  /*449c0*/  STL [R1+0x65e8], R170 ;  /* 0x0065e8aa01007387 */ /* 0x0009e80000100800 */
[----:B------:R-:W4:Y:S04]  /*449d0*/  LDL.LU.64 R12, [R1+0xe70] ;  /* 0x000e7000010c7983 */ /* 0x000f280000300a00 */
[----:B------:R-:W4:Y:S01]  /*449e0*/  LDL.LU.64 R14, [R1+0xe78] ;  /* 0x000e7800010e7983 */ /* 0x000f220000300a00 */
[C---:B------:R-:W-:Y:S08]  /*449f0*/  HMMA.1688.F32.TF32 R20, R32.reuse, R92, R20 ;  /* 0x0000005c2014723c */ /* 0x040ff00000081014 */
[----:B--2---:R-:W-:Y:S01]  /*44a00*/  HMMA.1688.F32.TF32 R8, R32, R152, R8 ;  /* 0x000000982008723c */ /* 0x004fe20000081008 */
[----:B------:R-:W-:Y:S04]  /*44a10*/  STL [R1+0x6604], R103 ;  /* 0x0066046701007387 */ /* 0x000fe80000100800 */
[----:B------:R-:W-:Y:S04]  /*44a20*/  STL [R1+0x6600], R102 ;  /* 0x0066006601007387 */ /* 0x000fe80000100800 */
[----:B------:R2:W-:Y:S02]  /*44a30*/  STL [R1+0x65fc], R130 ;  /* 0x0065fc8201007387 */ /* 0x0005e40000100800 */
[----:B------:R-:W-:-:S02]  /*44a40*/  IMAD.MOV.U32 R215, RZ, RZ, R20 ;  /* 0x000000ffffd77224 */ /* 0x000fc400078e0014 */
[----:B------:R-:W-:Y:S01]  /*44a50*/  IMAD.MOV.U32 R210, RZ, RZ, R21 ;  /* 0x000000ffffd27224 */ /* 0x000fe200078e0015 */
[----:B------:R1:W-:Y:S01]  /*44a60*/  STL [R1+0x65f8], R131 ;  /* 0x0065f88301007387 */ /* 0x0003e20000100800 */
[----:B------:R-:W-:Y:S02]  /*44a70*/  IMAD.MOV.U32 R211, RZ, RZ, R22 ;  /* 0x000000ffffd37224 */ /* 0x000fe400078e0016 */
[----:B------:R-:W-:Y:S01]  /*44a80*/  IMAD.MOV.U32 R207, RZ, RZ, R23 ;  /* 0x000000ffffcf7224 */ /* 0x000fe200078e0017 */
[----:B------:R-:W2:Y:S01]  /*44a90*/  LDL.LU.64 R20, [R1+0xe60] ;  /* 0x000e600001147983 */ /* 0x000ea20000300a00 */
[----:B------:R-:W-:Y:S02]  /*44aa0*/  IMAD.MOV.U32 R139, RZ, RZ, R8 ;  /* 0x000000ffff8b7224 */ /* 0x000fe400078e0008 */
[----:B------:R-:W-:Y:S01]  /*44ab0*/  IMAD.MOV.U32 R138, RZ, RZ, R9 ;  /* 0x000000ffff8a7224 */ /* 0x000fe200078e0009 */
[----:B------:R-:W2:Y:S01]  /*44ac0*/  LDL.LU.64 R22, [R1+0xe68] ;  /* 0x000e680001167983 */ /* 0x000ea20000300a00 */
[----:B------:R-:W-:-:S02]  /*44ad0*/  IMAD.MOV.U32 R135, RZ, RZ, R10 ;  /* 0x000000ffff877224 */ /* 0x000fc400078e000a */
[----:B------:R-:W-:Y:S01]  /*44ae0*/  IMAD.MOV.U32 R134, RZ, RZ, R11 ;  /* 0x000000ffff867224 */ /* 0x000fe200078e000b */
[----:B------:R-:W2:Y:S04]  /*44af0*/  LDL.LU.64 R8, [R1+0xe50] ;  /* 0x000e500001087983 */ /* 0x000ea80000300a00 */
[----:B------:R-:W2:Y:S04]  /*44b00*/  LDL.LU.64 R10, [R1+0xe58] ;  /* 0x000e5800010a7983 */ /* 0x000ea80000300a00 */
[----:B------:R-:W-:Y:S04]  /*44b10*/  STL [R1+0x6614], R134 ;  /* 0x0066148601007387 */ /* 0x000fe80000100800 */
[----:B------:R-:W-:Y:S04]  /*44b20*/  STL [R1+0x6610], R135 ;  /* 0x0066108701007387 */ /* 0x000fe80000100800 */
[----:B------:R1:W-:Y:S04]  /*44b30*/  STL [R1+0x660c], R138 ;  /* 0x00660c8a01007387 */ /* 0x0003e80000100800 */
[----:B------:R1:W-:Y:S04]  /*44b40*/  STL [R1+0x6608], R139 ;  /* 0x0066088b01007387 */ /* 0x0003e80000100800 */
[----:B------:R-:W2:Y:S04]  /*44b50*/  LDL.LU.64 R28, [R1+0xe40] ;  /* 0x000e4000011c7983 */ /* 0x000ea80000300a00 */
[----:B------:R-:W2:Y:S01]  /*44b60*/  LDL.LU.64 R30, [R1+0xe48] ;  /* 0x000e4800011e7983 */ /* 0x000ea20000300a00 */
        /* <DEDUP_REMOVED lines=18> */
[C---:B--2---:R-:W-:Y:S08]  /*44c90*/  HMMA.1688.F32.TF32 R20, R32.reuse, R140, R20 ;  /* 0x0000008c2014723c */ /* 0x044ff00000081014 */
[----:B------:R-:W-:Y:S01]  /*44ca0*/  HMMA.1688.F32.TF32 R8, R32, R136, R8 ;  /* 0x000000882008723c */ /* 0x000fe20000081008 */
[----:B------:R-:W-:Y:S04]  /*44cb0*/  STL [R1+0x662c], R179 ;  /* 0x00662cb301007387 */ /* 0x000fe80000100800 */
[----:B------:R-:W-:Y:S04]  /*44cc0*/  STL [R1+0x6628], R178 ;  /* 0x006628b201007387 */ /* 0x000fe80000100800 */
[----:B------:R-:W2:Y:S02]  /*44cd0*/  LDL.LU.64 R24, [R1+0xe10] ;  /* 0x000e100001187983 */ /* 0x000ea40000300a00 */
[----:B------:R-:W-:-:S02]  /*44ce0*/  IMAD.MOV.U32 R147, RZ, RZ, R20 ;  /* 0x000000ffff937224 */ /* 0x000fc400078e0014 */
[----:B------:R-:W-:Y:S01]  /*44cf0*/  IMAD.MOV.U32 R146, RZ, RZ, R21 ;  /* 0x000000ffff927224 */ /* 0x000fe200078e0015 */
[----:B------:R-:W2:Y:S01]  /*44d00*/  LDL.LU.64 R26, [R1+0xe18] ;  /* 0x000e1800011a7983 */ /* 0x000ea20000300a00 */
        /* <DEDUP_REMOVED lines=17> */
[----:B------:R-:W3:Y:S01]  /*44e20*/  LDL.LU.64 R18, [R1+0xde8] ;  /* 0x000de80001127983 */ /* 0x000ee20000300a00 */
[----:B------:R-:W-:Y:S02]  /*44e30*/  IMAD.MOV.U32 R115, RZ, RZ, R12 ;  /* 0x000000ffff737224 */ /* 0x000fe400078e000c */
[----:B------:R-:W-:Y:S02]  /*44e40*/  IMAD.MOV.U32 R114, RZ, RZ, R13 ;  /* 0x000000ffff727224 */ /* 0x000fe400078e000d */
[----:B------:R-:W-:Y:S01]  /*44e50*/  IMAD.MOV.U32 R127, RZ, RZ, R14 ;  /* 0x000000ffff7f7224 */ /* 0x000fe200078e000e */
[----:B------:R-:W4:Y:S01]  /*44e60*/  LDL.LU.64 R12, [R1+0xdd0] ;  /* 0x000dd000010c7983 */ /* 0x000f220000300a00 */
[----:B------:R-:W-:-:S03]  /*44e70*/  IMAD.MOV.U32 R126, RZ, RZ, R15 ;  /* 0x000000ffff7e7224 */ /* 0x000fc600078e000f */
[----:B------:R-:W4:Y:S01]  /*44e80*/  LDL.LU.64 R14, [R1+0xdd8] ;  /* 0x000dd800010e7983 */ /* 0x000f220000300a00 */
[C---:B--2---:R-:W-:Y:S03]  /*44e90*/  HMMA.1688.F32.TF32 R24, R32.reuse, R120, R24 ;  /* 0x000000782018723c */ /* 0x044fe60000081018 */
[----:B------:R-:W2:Y:S04]  /*44ea0*/  LDL.LU.64 R44, [R1+0xd60] ;  /* 0x000d6000012c7983 */ /* 0x000ea80000300a00 */
[----:B------:R-:W2:Y:S01]  /*44eb0*/  LDL.LU.64 R46, [R1+0xd68] ;  /* 0x000d6800012e7983 */ /* 0x000ea20000300a00 */
[C---:B------:R-:W-:Y:S08]  /*44ec0*/  HMMA.1688.F32.TF32 R8, R32.reuse, R112, R8 ;  /* 0x000000702008723c */ /* 0x040ff00000081008 */
[----:B------:R-:W-:Y:S03]  /*44ed0*/  HMMA.1688.F32.TF32 R20, R32, R116, R20 ;  /* 0x000000742014723c */ /* 0x000fe60000081014 */
[----:B------:R-:W-:-:S02]  /*44ee0*/  IMAD.MOV.U32 R107, RZ, RZ, R24 ;  /* 0x000000ffff6b7224 */ /* 0x000fc400078e0018 */
[----:B------:R-:W-:Y:S02]  /*44ef0*/  IMAD.MOV.U32 R106, RZ, RZ, R25 ;  /* 0x000000ffff6a7224 */ /* 0x000fe400078e0019 */
[----:B------:R-:W-:Y:S02]  /*44f00*/  IMAD.MOV.U32 R119, RZ, RZ, R26 ;  /* 0x000000ffff777224 */ /* 0x000fe400078e001a */
[----:B------:R-:W-:Y:S02]  /*44f10*/  IMAD.MOV.U32 R118, RZ, RZ, R27 ;  /* 0x000000ffff767224 */ /* 0x000fe400078e001b */
[----:B------:R-:W-:Y:S02]  /*44f20*/  IMAD.MOV.U32 R186, RZ, RZ, R8 ;  /* 0x000000ffffba7224 */ /* 0x000fe400078e0008 */
[----:B------:R-:W-:Y:S02]  /*44f30*/  IMAD.MOV.U32 R187, RZ, RZ, R9 ;  /* 0x000000ffffbb7224 */ /* 0x000fe400078e0009 */
[----:B------:R-:W-:Y:S01]  /*44f40*/  IMAD.MOV.U32 R7, RZ, RZ, R10 ;  /* 0x000000ffff077224 */ /* 0x000fe200078e000a */
[----:B------:R-:W2:Y:S01]  /*44f50*/  LDL.LU.64 R8, [R1+0xd50] ;  /* 0x000d500001087983 */ /* 0x000ea20000300a00 */
[----:B------:R-:W-:-:S03]  /*44f60*/  IMAD.MOV.U32 R6, RZ, RZ, R11 ;  /* 0x000000ffff067224 */ /* 0x000fc600078e000b */
[----:B------:R-:W2:Y:S04]  /*44f70*/  LDL.LU.64 R10, [R1+0xd58] ;  /* 0x000d5800010a7983 */ /* 0x000ea80000300a00 */
[----:B------:R-:W2:Y:S04]  /*44f80*/  LDL.LU.64 R24, [R1+0xdc0] ;  /* 0x000dc00001187983 */ /* 0x000ea80000300a00 */
[----:B------:R-:W2:Y:S01]  /*44f90*/  LDL.LU.64 R26, [R1+0xdc8] ;  /* 0x000dc800011a7983 */ /* 0x000ea20000300a00 */
[----:B-1----:R-:W-:Y:S02]  /*44fa0*/  IMAD.MOV.U32 R171, RZ, RZ, R20 ;  /* 0x000000ffffab7224 */ /* 0x002fe400078e0014 */
[----:B------:R-:W-:-:S02]  /*44fb0*/  IMAD.MOV.U32 R170, RZ, RZ, R21 ;  /* 0x000000ffffaa7224 */ /* 0x000fc400078e0015 */
[----:B------:R-:W-:Y:S01]  /*44fc0*/  IMAD.MOV.U32 R111, RZ, RZ, R22 ;  /* 0x000000ffff6f7224 */ /* 0x000fe200078e0016 */
[----:B------:R-:W2:Y:S01]  /*44fd0*/  LDL.LU.64 R20, [R1+0xdb0] ;  /* 0x000db00001147983 */ /* 0x000ea20000300a00 */
[----:B------:R-:W-:-:S03]  /*44fe0*/  IMAD.MOV.U32 R110, RZ, RZ, R23 ;  /* 0x000000ffff6e7224 */ /* 0x000fc600078e0017 */
[----:B------:R-:W2:Y:S04]  /*44ff0*/  LDL.LU.64 R22, [R1+0xdb8] ;  /* 0x000db80001167983 */ /* 0x000ea80000300a00 */
[----:B------:R-:W2:Y:S01]  /*45000*/  LDL.LU.64 R40, [R1+0xda0] ;  /* 0x000da00001287983 */ /* 0x000ea20000300a00 */
[----:B------:R-:W-:Y:S03]  /*45010*/  HMMA.1688.F32.TF32 R28, R32, R132, R28 ;  /* 0x00000084201c723c */ /* 0x000fe6000008101c */
[----:B------:R-:W2:Y:S04]  /*45020*/  LDL.LU.64 R42, [R1+0xda8] ;  /* 0x000da800012a7983 */ /* 0x000ea80000300a00 */
[----:B------:R-:W2:Y:S04]  /*45030*/  LDL.LU.64 R36, [R1+0xd90] ;  /* 0x000d900001247983 */ /* 0x000ea80000300a00 */
[----:B------:R-:W2:Y:S08]  /*45040*/  LDL.LU.64 R38, [R1+0xd98] ;  /* 0x000d980001267983 */ /* 0x000eb00000300a00 */
[----:B------:R-:W-:-:S02]  /*45050*/  IMAD.MOV.U32 R123, RZ, RZ, R28 ;  /* 0x000000ffff7b7224 */ /* 0x000fc400078e001c */
[----:B------:R-:W-:Y:S02]  /*45060*/  IMAD.MOV.U32 R122, RZ, RZ, R29 ;  /* 0x000000ffff7a7224 */ /* 0x000fe400078e001d */
[----:B------:R-:W-:Y:S02]  /*45070*/  IMAD.MOV.U32 R167, RZ, RZ, R30 ;  /* 0x000000ffffa77224 */ /* 0x000fe400078e001e */
[----:B------:R-:W-:Y:S01]  /*45080*/  IMAD.MOV.U32 R166, RZ, RZ, R31 ;  /* 0x000000ffffa67224 */ /* 0x000fe200078e001f */
        /* <DEDUP_REMOVED lines=8> */
[----:B------:R-:W4:Y:S04]  /*45110*/  LDL.LU.64 R28, [R1+0xd70] ;  /* 0x000d7000011c7983 */ /* 0x000f280000300a00 */
[----:B------:R-:W4:Y:S01]  /*45120*/  LDL.LU.64 R30, [R1+0xd78] ;  /* 0x000d7800011e7983 */ /* 0x000f220000300a00 */
[----:B------:R-:W-:Y:S02]  /*45130*/  IMAD.MOV.U32 R138, RZ, RZ, R12 ;  /* 0x000000ffff8a7224 */ /* 0x000fe400078e000c */
[----:B------:R-:W-:-:S02]  /*45140*/  IMAD.MOV.U32 R139, RZ, RZ, R13 ;  /* 0x000000ffff8b7224 */ /* 0x000fc400078e000d */
[----:B------:R-:W-:Y:S01]  /*45150*/  IMAD.MOV.U32 R103, RZ, RZ, R14 ;  /* 0x000000ffff677224 */ /* 0x000fe200078e000e */
[----:B------:R-:W4:Y:S01]  /*45160*/  LDL.LU.64 R12, [R1+0xd40] ;  /* 0x000d4000010c7983 */ /* 0x000f220000300a00 */
[----:B------:R-:W-:-:S03]  /*45170*/  IMAD.MOV.U32 R102, RZ, RZ, R15 ;  /* 0x000000ffff667224 */ /* 0x000fc600078e000f */
[----:B------:R-:W4:Y:S01]  /*45180*/  LDL.LU.64 R14, [R1+0xd48] ;  /* 0x000d4800010e7983 */ /* 0x000f220000300a00 */
[----:B--2---:R-:W-:-:S15]  /*45190*/  HMMA.1688.F32.TF32 R32, R32, R100, R44 ;  /* 0x000000642020723c */ /* 0x004fde000008102c */
[----:B------:R-:W-:-:S04]  /*451a0*/  NOP ;  /* 0x0000000000007918 */ /* 0x000fc80000000000 */
[----:B------:R-:W-:Y:S02]  /*451b0*/  IMAD.MOV.U32 R154, RZ, RZ, R32 ;  /* 0x000000ffff9a7224 */ /* 0x000fe400078e0020 */
[----:B------:R-:W-:Y:S02]  /*451c0*/  IMAD.MOV.U32 R155, RZ, RZ, R33 ;  /* 0x000000ffff9b7224 */ /* 0x000fe400078e0021 */
[----:B------:R-:W-:Y:S02]  /*451d0*/  IMAD.MOV.U32 R134, RZ, RZ, R34 ;  /* 0x000000ffff867224 */ /* 0x000fe400078e0022 */
[----:B------:R-:W-:Y:S02]  /*451e0*/  IMAD.MOV.U32 R135, RZ, RZ, R35 ;  /* 0x000000ffff877224 */ /* 0x000fe400078e0023 */
[C---:B------:R-:W-:Y:S01]  /*451f0*/  HMMA.1688.F32.TF32 R32, R244.reuse, R212, R24 ;  /* 0x000000d4f420723c */ /* 0x040fe20000081018 */
[----:B------:R-:W2:Y:S07]  /*45200*/  LDL.LU.64 R24, [R1+0xd30] ;  /* 0x000d300001187983 */ /* 0x000eae0000300a00 */
[C---:B------:R-:W-:Y:S11]  /*45210*/  HMMA.1688.F32.TF32 R20, R244.reuse, R208, R20 ;  /* 0x000000d0f414723c */ /* 0x040ff60000081014 */
[----:B------:R-:W-:Y:S04]  /*45220*/  STL.64 [R1+0x1690], R32 ;  /* 0x0016902001007387 */ /* 0x000fe80000100a00 */
[----:B------:R-:W-:Y:S04]  /*45230*/  STL.64 [R1+0x1698], R34 ;  /* 0x0016982201007387 */ /* 0x000fe80000100a00 */
[----:B------:R-:W2:Y:S04]  /*45240*/  LDL.LU.64 R26, [R1+0xd38] ;  /* 0x000d3800011a7983 */ /* 0x000ea80000300a00 */
[----:B------:R1:W-:Y:S04]  /*45250*/  STL.64 [R1+0x1680], R20 ;  /* 0x0016801401007387 */ /* 0x0003e80000100a00 */
[----:B------:R1:W-:Y:S04]  /*45260*/  STL.64 [R1+0x1688], R22 ;  /* 0x0016881601007387 */ /* 0x0003e80000100a00 */
[----:B-1----:R-:W2:Y:S04]  /*45270*/  LDL.LU.64 R20, [R1+0xd20] ;  /* 0x000d200001147983 */ /* 0x002ea80000300a00 */
[----:B------:R-:W2:Y:S01]  /*45280*/  LDL.LU.64 R22, [R1+0xd28] ;  /* 0x000d280001167983 */ /* 0x000ea20000300a00 */
[C---:B------:R-:W-:Y:S08]  /*45290*/  HMMA.1688.F32.TF32 R40, R244.reuse, R204, R40 ;  /* 0x000000ccf428723c */ /* 0x040ff00000081028 */
[C---:B------:R-:W-:Y:S11]  /*452a0*/  HMMA.1688.F32.TF32 R36, R244.reuse, R200, R36 ;  /* 0x000000c8f424723c */ /* 0x040ff60000081024 */
[----:B------:R1:W-:Y:S04]  /*452b0*/  STL.64 [R1+0x1660], R40 ;  /* 0x0016602801007387 */ /* 0x0003e80000100a00 */
[----:B------:R1:W-:Y:S01]  /*452c0*/  STL.64 [R1+0x1668], R42 ;  /* 0x0016682a01007387 */ /* 0x0003e20000100a00 */
[C---:B---3--:R-:W-:Y:S03]  /*452d0*/  HMMA.1688.F32.TF32 R32, R244.reuse, R196, R16 ;  /* 0x000000c4f420723c */ /* 0x048fe60000081010 */
[----:B------:R-:W3:Y:S04]  /*452e0*/  LDL.LU.64 R16, [R1+0xd10] ;  /* 0x000d100001107983 */ /* 0x000ee80000300a00 */
[----:B------:R-:W-:Y:S01]  /*452f0*/  STL.64 [R1+0x1650], R36 ;  /* 0x0016502401007387 */ /* 0x000fe20000100a00 */
[C---:B----4-:R-:W-:Y:S03]  /*45300*/  HMMA.1688.F32.TF32 R28, R244.reuse, R96, R28 ;  /* 0x00000060f41c723c */ /* 0x050fe6000008101c */
[----:B------:R-:W-:Y:S04]  /*45310*/  STL.64 [R1+0x1658], R38 ;  /* 0x0016582601007387 */ /* 0x000fe80000100a00 */
[----:B------:R-:W3:Y:S01]  /*45320*/  LDL.LU.64 R18, [R1+0xd18] ;  /* 0x000d180001127983 */ /* 0x000ee20000300a00 */
[C---:B------:R-:W-:Y:S03]  /*45330*/  HMMA.1688.F32.TF32 R12, R244.reuse, R92, R12 ;  /* 0x0000005cf40c723c */ /* 0x040fe6000008100c */
[----:B------:R-:W-:Y:S04]  /*45340*/  STL.64 [R1+0x1640], R32 ;  /* 0x0016402001007387 */ /* 0x000fe80000100a00 */
[----:B------:R-:W-:Y:S04]  /*45350*/  STL.64 [R1+0x1648], R34 ;  /* 0x0016482201007387 */ /* 0x000fe80000100a00 */
[----:B------:R-:W4:Y:S04]  /*45360*/  LDL.LU.64 R44, [R1+0xd00] ;  /* 0x000d0000012c7983 */ /* 0x000f280000300a00 */
[----:B------:R-:W4:Y:S04]  /*45370*/  LDL.LU.64 R46, [R1+0xd08] ;  /* 0x000d0800012e7983 */ /* 0x000f280000300a00 */
[----:B------:R1:W-:Y:S04]  /*45380*/  STL.64 [R1+0x1630], R28 ;  /* 0x0016301c01007387 */ /* 0x0003e80000100a00 */
[----:B------:R1:W-:Y:S04]  /*45390*/  STL.64 [R1+0x1638], R30 ;  /* 0x0016381e01007387 */ /* 0x0003e80000100a00 */
[----:B-1----:R-:W4:Y:S04]  /*453a0*/  LDL.LU.64 R40, [R1+0xcf0] ;  /* 0x000cf00001287983 */ /* 0x002f280000300a00 */
[----:B------:R-:W4:Y:S04]  /*453b0*/  LDL.LU.64 R42, [R1+0xcf8] ;  /* 0x000cf800012a7983 */ /* 0x000f280000300a00 */
[----:B------:R1:W-:Y:S04]  /*453c0*/  STL.64 [R1+0x1620], R12 ;  /* 0x0016200c01007387 */ /* 0x0003e80000100a00 */
[----:B------:R1:W-:Y:S04]  /*453d0*/  STL.64 [R1+0x1628], R14 ;  /* 0x0016280e01007387 */ /* 0x0003e80000100a00 */
[----:B------:R-:W4:Y:S04]  /*453e0*/  LDL.LU.64 R28, [R1+0xce0] ;  /* 0x000ce000011c7983 */ /* 0x000f280000300a00 */
[----:B------:R-:W4:Y:S04]  /*453f0*/  LDL.LU.64 R30, [R1+0xce8] ;  /* 0x000ce800011e7983 */ /* 0x000f280000300a00 */
[----:B-1----:R-:W4:Y:S04]  /*45400*/  LDL.LU.64 R12, [R1+0xcd0] ;  /* 0x000cd000010c7983 */ /* 0x002f280000300a00 */
[----:B------:R-:W4:Y:S01]  /*45410*/  LDL.LU.64 R14, [R1+0xcd8] ;  /* 0x000cd800010e7983 */ /* 0x000f220000300a00 */
[C---:B--2---:R-:W-:Y:S03]  /*45420*/  HMMA.1688.F32.TF32 R24, R244.reuse, R192, R24 ;  /* 0x000000c0f418723c */ /* 0x044fe60000081018 */
[----:B------:R-:W2:Y:S05]  /*45430*/  LDL.LU.64 R36, [R1+0xcc0] ;  /* 0x000cc00001247983 */ /* 0x000eaa0000300a00 */
[C---:B------:R-:W-:Y:S11]  /*45440*/  HMMA.1688.F32.TF32 R20, R244.reuse, R188, R20 ;  /* 0x000000bcf414723c */ /* 0x040ff60000081014 */
[----:B------:R1:W-:Y:S04]  /*45450*/  STL.64 [R1+0x1610], R24 ;  /* 0x0016101801007387 */ /* 0x0003e80000100a00 */
[----:B------:R1:W-:Y:S04]  /*45460*/  STL.64 [R1+0x1618], R26 ;  /* 0x0016181a01007387 */ /* 0x0003e80000100a00 */
[----:B------:R-:W2:Y:S04]  /*45470*/  LDL.LU.64 R38, [R1+0xcc8] ;  /* 0x000cc80001267983 */ /* 0x000ea80000300a00 */
[----:B------:R1:W-:Y:S04]  /*45480*/  STL.64 [R1+0x1600], R20 ;  /* 0x0016001401007387 */ /* 0x0003e80000100a00 */
[----:B------:R1:W-:Y:S04]  /*45490*/  STL.64 [R1+0x1608], R22 ;  /* 0x0016081601007387 */ /* 0x0003e80000100a00 */
[----:B-1----:R-:W2:Y:S04]  /*454a0*/  LDL.LU.64 R24, [R1+0xcb0] ;  /* 0x000cb00001187983 */ /* 0x002ea80000300a00 */
[----:B------:R-:W2:Y:S04]  /*454b0*/  LDL.LU.64 R26, [R1+0xcb8] ;  /* 0x000cb800011a7983 */ /* 0x000ea80000300a00 */
[----:B------:R-:W2:Y:S04]  /*454c0*/  LDL.LU.64 R32, [R1+0xca0] ;  /* 0x000ca00001207983 */ /* 0x000ea80000300a00 */
[----:B------:R-:W2:Y:S04]  /*454d0*/  LDL.LU.64 R34, [R1+0xca8] ;  /* 0x000ca80001227983 */ /* 0x000ea80000300a00 */
[----:B------:R-:W2:Y:S04]  /*454e0*/  LDL.LU.64 R20, [R1+0xc90] ;  /* 0x000c900001147983 */ /* 0x000ea80000300a00 */
[----:B------:R-:W2:Y:S01]  /*454f0*/  LDL.LU.64 R22, [R1+0xc98] ;  /* 0x000c980001167983 */ /* 0x000ea20000300a00 */
[----:B---3--:R-:W-:Y:S03]  /*45500*/  HMMA.1688.F32.TF32 R48, R244, R184, R16 ;  /* 0x000000b8f430723c */ /* 0x008fe60000081010 */
[----:B------:R-:W3:Y:S04]  /*45510*/  LDL.LU.64 R16, [R1+0xc80] ;  /* 0x000c800001107983 */ /* 0x000ee80000300a00 */
[----:B------:R-:W3:-:S12]  /*45520*/  LDL.LU.64 R18, [R1+0xc88] ;  /* 0x000c880001127983 */ /* 0x000ed80000300a00 */
[----:B------:R-:W-:Y:S04]  /*45530*/  STL.64 [R1+0x15f0], R48 ;  /* 0x0015f03001007387 */ /* 0x000fe80000100a00 */
[----:B------:R4:W-:Y:S02]  /*45540*/  STL.64 [R1+0x15f8], R50 ;  /* 0x0015f83201007387 */ /* 0x0009e40000100a00 */
[C---:B----4-:R-:W-:Y:S08]  /*45550*/  HMMA.1688.F32.TF32 R48, R244.reuse, R180, R44 ;  /* 0x000000b4f430723c */ /* 0x050ff0000008102c */
[C---:B------:R-:W-:Y:S08]  /*45560*/  HMMA.1688.F32.TF32 R44, R244.reuse, R176, R40 ;  /* 0x000000b0f42c723c */ /* 0x040ff00000081028 */
[C---:B------:R-:W-:Y:S08]  /*45570*/  HMMA.1688.F32.TF32 R40, R244.reuse, R172, R28 ;  /* 0x000000acf428723c */ /* 0x040ff0000008101c */
[C---:B------:R-:W-:Y:S01]  /*45580*/  HMMA.1688.F32.TF32 R12, R244.reuse, R168, R12 ;  /* 0x000000a8f40c723c */ /* 0x040fe2000008100c */
[----:B------:R-:W-:Y:S04]  /*45590*/  STL.64 [R1+0x15e0], R48 ;  /* 0x0015e03001007387 */ /* 0x000fe80000100a00 */
[----:B------:R-:W-:Y:S04]  /*455a0*/  STL.64 [R1+0x15e8], R50 ;  /* 0x0015e83201007387 */ /* 0x000fe80000100a00 */
[----:B------:R-:W-:Y:S04]  /*455b0*/  STL.64 [R1+0x15d0], R44 ;  /* 0x0015d02c01007387 */ /* 0x000fe80000100a00 */
[----:B------:R-:W-:Y:S04]  /*455c0*/  STL.64 [R1+0x15d8], R46 ;  /* 0x0015d82e01007387 */ /* 0x000fe80000100a00 */
[----:B------:R-:W4:Y:S04]  /*455d0*/  LDL.LU.64 R28, [R1+0xc70] ;  /* 0x000c7000011c7983 */ /* 0x000f280000300a00 */
[----:B------:R-:W-:Y:S04]  /*455e0*/  STL.64 [R1+0x15c0], R40 ;  /* 0x0015c02801007387 */ /* 0x000fe80000100a00 */
[----:B------:R-:W-:Y:S04]  /*455f0*/  STL.64 [R1+0x15c8], R42 ;  /* 0x0015c82a01007387 */ /* 0x000fe80000100a00 */
[----:B------:R-:W4:Y:S04]  /*45600*/  LDL.LU.64 R30, [R1+0xc78] ;  /* 0x000c7800011e7983 */ /* 0x000f280000300a00 */
[----:B------:R1:W-:Y:S04]  /*45610*/  STL.64 [R1+0x15b0], R12 ;  /* 0x0015b00c01007387 */ /* 0x0003e80000100a00 */
[----:B------:R2:W-:Y:S04]  /*45620*/  STL.64 [R1+0x15b8], R14 ;  /* 0x0015b80e01007387 */ /* 0x0005e80000100a00 */
[----:B-1----:R-:W4:Y:S04]  /*45630*/  LDL.LU.64 R12, [R1+0xc60] ;  /* 0x000c6000010c7983 */ /* 0x002f280000300a00 */
[----:B--2---:R-:W2:Y:S01]  /*45640*/  LDL.LU.64 R14, [R1+0xc68] ;  /* 0x000c6800010e7983 */ /* 0x004ea20000300a00 */
[C---:B------:R-:W-:Y:S08]  /*45650*/  HMMA.1688.F32.TF32 R40, R244.reuse, R164, R36 ;  /* 0x000000a4f428723c */ /* 0x040ff00000081024 */
[C---:B------:R-:W-:Y:S01]  /*45660*/  HMMA.1688.F32.TF32 R36, R244.reuse, R160, R24 ;  /* 0x000000a0f424723c */ /* 0x040fe20000081018 */
[----:B------:R-:W2:Y:S10]  /*45670*/  LDL.LU.64 R24, [R1+0xc50] ;  /* 0x000c500001187983 */ /* 0x000eb40000300a00 */
[----:B------:R1:W-:Y:S04]  /*45680*/  STL.64 [R1+0x15a0], R40 ;  /* 0x0015a02801007387 */ /* 0x0003e80000100a00 */
[----:B------:R1:W-:Y:S04]  /*45690*/  STL.64 [R1+0x15a8], R42 ;  /* 0x0015a82a01007387 */ /* 0x0003e80000100a00 */
[----:B------:R-:W2:Y:S01]  /*456a0*/  LDL.LU.64 R26, [R1+0xc58] ;  /* 0x000c5800011a7983 */ /* 0x000ea20000300a00 */
[C---:B------:R-:W-:Y:S08]  /*456b0*/  HMMA.1688.F32.TF32 R32, R244.reuse, R156, R32 ;  /* 0x0000009cf420723c */ /* 0x040ff00000081020 */
[C---:B------:R-:W-:Y:S01]  /*456c0*/  HMMA.1688.F32.TF32 R20, R244.reuse, R152, R20 ;  /* 0x00000098f414723c */ /* 0x040fe20000081014 */
[----:B------:R-:W-:Y:S04]  /*456d0*/  STL.64 [R1+0x1590], R36 ;  /* 0x0015902401007387 */ /* 0x000fe80000100a00 */
[----:B------:R-:W-:Y:S04]  /*456e0*/  STL.64 [R1+0x1598], R38 ;  /* 0x0015982601007387 */ /* 0x000fe80000100a00 */
[----:B------:R-:W2:Y:S04]  /*456f0*/  LDL.LU.64 R44, [R1+0xc40] ;  /* 0x000c4000012c7983 */ /* 0x000ea80000300a00 */
[----:B------:R-:W-:Y:S04]  /*45700*/  STL.64 [R1+0x1580], R32 ;  /* 0x0015802001007387 */ /* 0x000fe80000100a00 */
[----:B------:R-:W-:Y:S04]  /*45710*/  STL.64 [R1+0x1588], R34 ;  /* 0x0015882201007387 */ /* 0x000fe80000100a00 */
[----:B------:R-:W2:Y:S04]  /*45720*/  LDL.LU.64 R46, [R1+0xc48] ;  /* 0x000c4800012e7983 */ /* 0x000ea80000300a00 */
[----:B------:R3:W-:Y:S04]  /*45730*/  STL.64 [R1+0x1570], R20 ;  /* 0x0015701401007387 */ /* 0x0007e80000100a00 */
[----:B------:R3:W-:Y:S04]  /*45740*/  STL.64 [R1+0x1578], R22 ;  /* 0x0015781601007387 */ /* 0x0007e80000100a00 */
[----:B-1----:R-:W2:Y:S04]  /*45750*/  LDL.LU.64 R40, [R1+0xc30] ;  /* 0x000c300001287983 */ /* 0x002ea80000300a00 */
[----:B------:R-:W2:Y:S01]  /*45760*/  LDL.LU.64 R42, [R1+0xc38] ;  /* 0x000c3800012a7983 */ /* 0x000ea20000300a00 */
[----:B---3--:R-:W-:-:S15]  /*45770*/  HMMA.1688.F32.TF32 R16, R244, R148, R16 ;  /* 0x00000094f410723c */ /* 0x008fde0000081010 */
[----:B------:R-:W-:-:S04]  /*45780*/  NOP ;  /* 0x0000000000007918 */ /* 0x000fc80000000000 */
[----:B------:R1:W-:Y:S04]  /*45790*/  STL.64 [R1+0x1560], R16 ;  /* 0x0015601001007387 */ /* 0x0003e80000100a00 */
[----:B------:R3:W-:Y:S04]  /*457a0*/  STL.64 [R1+0x1568], R18 ;  /* 0x0015681201007387 */ /* 0x0007e80000100a00 */
[----:B------:R-:W2:Y:S04]  /*457b0*/  LDL.LU.64 R20, [R1+0xc20] ;  /* 0x000c200001147983 */ /* 0x000ea80000300a00 */
[----:B------:R-:W2:Y:S04]  /*457c0*/  LDL.LU.64 R22, [R1+0xc28] ;  /* 0x000c280001167983 */ /* 0x000ea80000300a00 */
[----:B-1----:R-:W2:Y:S04]  /*457d0*/  LDL.LU.64 R16, [R1+0xc10] ;  /* 0x000c100001107983 */ /* 0x002ea80000300a00 */
[----:B---3--:R-:W3:Y:S04]  /*457e0*/  LDL.LU.64 R18, [R1+0xc18] ;  /* 0x000c180001127983 */ /* 0x008ee80000300a00 */
[----:B------:R-:W3:Y:S01]  /*457f0*/  LDL.LU.64 R32, [R1+0xc00] ;  /* 0x000c000001207983 */ /* 0x000ee20000300a00 */
[C---:B----4-:R-:W-:Y:S08]  /*45800*/  HMMA.1688.F32.TF32 R28, R244.reuse, R144, R28 ;  /* 0x00000090f41c723c */ /* 0x050ff0000008101c */
[C---:B--2---:R-:W-:Y:S11]  /*45810*/  HMMA.1688.F32.TF32 R12, R244.reuse, R140, R12 ;  /* 0x0000008cf40c723c */ /* 0x044ff6000008100c */
[----:B------:R-:W-:Y:S04]  /*45820*/  STL.64 [R1+0x1550], R28 ;  /* 0x0015501c01007387 */ /* 0x000fe80000100a00 */
[----:B------:R-:W-:Y:S04]  /*45830*/  STL.64 [R1+0x1558], R30 ;  /* 0x0015581e01007387 */ /* 0x000fe80000100a00 */
[----:B------:R-:W2:Y:S04]  /*45840*/  LDL.LU.64 R34, [R1+0xc08] ;  /* 0x000c080001227983 */ /* 0x000ea80000300a00 */
[----:B------:R1:W-:Y:S04]  /*45850*/  STL.64 [R1+0x1540], R12 ;  /* 0x0015400c01007387 */ /* 0x0003e80000100a00 */
[----:B------:R4:W-:Y:S04]  /*45860*/  STL.64 [R1+0x1548], R14 ;  /* 0x0015480e01007387 */ /* 0x0009e80000100a00 */
[----:B-1----:R-:W2:Y:S04]  /*45870*/  LDL.LU.64 R12, [R1+0xbf0] ;  /* 0x000bf000010c7983 */ /* 0x002ea80000300a00 */
[----:B----4-:R-:W4:Y:S01]  /*45880*/  LDL.LU.64 R14, [R1+0xbf8] ;  /* 0x000bf800010e7983 */ /* 0x010f220000300a00 */
[----:B------:R-:W-:Y:S03]  /*45890*/  HMMA.1688.F32.TF32 R24, R244, R136, R24 ;  /* 0x00000088f418723c */ /* 0x000fe60000081018 */
[----:B------:R-:W4:Y:S04]  /*458a0*/  LDL.LU.64 R36, [R1+0x1360] ;  /* 0x0013600001247983 */ /* 0x000f280000300a00 */
[----:B------:R-:W4:-:S12]  /*458b0*/  LDL.LU.64 R38, [R1+0x1368] ;  /* 0x0013680001267983 */ /* 0x000f180000300a00 */
[----:B------:R1:W-:Y:S04]  /*458c0*/  STL.64 [R1+0x1530], R24 ;  /* 0x0015301801007387 */ /* 0x0003e80000100a00 */
[----:B------:R1:W-:Y:S04]  /*458d0*/  STL.64 [R1+0x1538], R26 ;  /* 0x0015381a01007387 */ /* 0x0003e80000100a00 */
[----:B------:R-:W4:Y:S04]  /*458e0*/  LDL.LU.64 R28, [R1+0x1390] ;  /* 0x00139000011c7983 */ /* 0x000f280000300a00 */
[----:B------:R-:W4:Y:S01]  /*458f0*/  LDL.LU.64 R30, [R1+0x1398] ;  /* 0x00139800011e7983 */ /* 0x000f220000300a00 */
[C---:B------:R-:W-:Y:S03]  /*45900*/  HMMA.1688.F32.TF32 R48, R244.reuse, R132, R44 ;  /* 0x00000084f430723c */ /* 0x040fe6000008102c */
[----:B-1----:R-:W4:Y:S04]  /*45910*/  LDL.LU.64 R24, [R1+0x1380] ;  /* 0x0013800001187983 */ /* 0x002f280000300a00 */
[----:B------:R-:W4:Y:S01]  /*45920*/  LDL.LU.64 R26, [R1+0x1388] ;  /* 0x00138800011a7983 */ /* 0x000f220000300a00 */
[C---:B------:R-:W-:Y:S11]  /*45930*/  HMMA.1688.F32.TF32 R44, R244.reuse, R128, R40 ;  /* 0x00000080f42c723c */ /* 0x040ff60000081028 */
[----:B------:R-:W-:Y:S04]  /*45940*/  STL.64 [R1+0x1520], R48 ;  /* 0x0015203001007387 */ /* 0x000fe80000100a00 */
[----:B------:R-:W-:Y:S04]  /*45950*/  STL.64 [R1+0x1528], R50 ;  /* 0x0015283201007387 */ /* 0x000fe80000100a00 */
[----:B------:R-:W-:Y:S04]  /*45960*/  STL.64 [R1+0x1500], R44 ;  /* 0x0015002c01007387 */ /* 0x000fe80000100a00 */
[----:B------:R-:W-:Y:S01]  /*45970*/  STL.64 [R1+0x1508], R46 ;  /* 0x0015082e01007387 */ /* 0x000fe20000100a00 */
[C---:B------:R-:W-:Y:S08]  /*45980*/  HMMA.1688.F32.TF32 R40, R244.reuse, R124, R20 ;  /* 0x0000007cf428723c */ /* 0x040ff00000081014 */
[C---:B---3--:R-:W-:Y:S01]  /*45990*/  HMMA.1688.F32.TF32 R20, R244.reuse, R120, R16 ;  /* 0x00000078f414723c */ /* 0x048fe20000081010 */
[----:B------:R-:W3:Y:S10]  /*459a0*/  LDL.LU.64 R16, [R1+0x13d0] ;  /* 0x0013d00001107983 */ /* 0x000ef40000300a00 */
[----:B------:R-:W-:Y:S04]  /*459b0*/  STL.64 [R1+0x14f0], R40 ;  /* 0x0014f02801007387 */ /* 0x000fe80000100a00 */
[----:B------:R-:W-:Y:S04]  /*459c0*/  STL.64 [R1+0x14f8], R42 ;  /* 0x0014f82a01007387 */ /* 0x000fe80000100a00 */
[----:B------:R-:W3:Y:S04]  /*459d0*/  LDL.LU.64 R18, [R1+0x13d8] ;  /* 0x0013d80001127983 */ /* 0x000ee80000300a00 */
[----:B------:R1:W-:Y:S04]  /*459e0*/  STL.64 [R1+0x14e0], R20 ;  /* 0x0014e01401007387 */ /* 0x0003e80000100a00 */
[----:B------:R1:W-:Y:S04]  /*459f0*/  STL.64 [R1+0x14e8], R22 ;  /* 0x0014e81601007387 */ /* 0x0003e80000100a00 */
[----:B-1----:R-:W3:Y:S04]  /*45a00*/  LDL.LU.64 R20, [R1+0x1450] ;  /* 0x0014500001147983 */ /* 0x002ee80000300a00 */
[----:B------:R-:W3:Y:S01]  /*45a10*/  LDL.LU.64 R22, [R1+0x1458] ;  /* 0x0014580001167983 */ /* 0x000ee20000300a00 */
[C---:B--2---:R-:W-:Y:S03]  /*45a20*/  HMMA.1688.F32.TF32 R40, R244.reuse, R116, R32 ;  /* 0x00000074f428723c */ /* 0x044fe60000081020 */
[----:B------:R-:W2:Y:S05]  /*45a30*/  LDL.LU.64 R32, [R1+0x1470] ;  /* 0x0014700001207983 */ /* 0x000eaa0000300a00 */
[C---:B----4-:R-:W-:Y:S11]  /*45a40*/  HMMA.1688.F32.TF32 R12, R244.reuse, R112, R12 ;  /* 0x00000070f40c723c */ /* 0x050ff6000008100c */
[----:B------:R-:W-:Y:S04]  /*45a50*/  STL.64 [R1+0x14d0], R40 ;  /* 0x0014d02801007387 */ /* 0x000fe80000100a00 */
[----:B------:R-:W-:Y:S04]  /*45a60*/  STL.64 [R1+0x14d8], R42 ;  /* 0x0014d82a01007387 */ /* 0x000fe80000100a00 */
[----:B------:R-:W2:Y:S04]  /*45a70*/  LDL.LU.64 R34, [R1+0x1478] ;  /* 0x0014780001227983 */ /* 0x000ea80000300a00 */
[----:B------:R1:W-:Y:S04]  /*45a80*/  STL.64 [R1+0x14c0], R12 ;  /* 0x0014c00c01007387 */ /* 0x0003e80000100a00 */
[----:B------:R4:W-:Y:S04]  /*45a90*/  STL.64 [R1+0x14c8], R14 ;  /* 0x0014c80e01007387 */ /* 0x0009e80000100a00 */
[----:B-1----:R-:W2:Y:S04]  /*45aa0*/  LDL.LU.64 R12, [R1+0x1510] ;  /* 0x00151000010c7983 */ /* 0x002ea80000300a00 */
[----:B----4-:R-:W4:Y:S01]  /*45ab0*/  LDL.LU.64 R14, [R1+0x1518] ;  /* 0x00151800010e7983 */ /* 0x010f220000300a00 */
[C---:B------:R-:W-:Y:S08]  /*45ac0*/  HMMA.1688.F32.TF32 R8, R244.reuse, R216, R8 ;  /* 0x000000d8f408723c */ /* 0x040ff00000081008 */
[C---:B------:R-:W-:Y:S08]  /*45ad0*/  HMMA.1688.F32.TF32 R40, R244.reuse, R108, R36 ;  /* 0x0000006cf428723c */ /* 0x040ff00000081024 */
[----:B------:R-:W-:Y:S03]  /*45ae0*/  HMMA.1688.F32.TF32 R36, R244, R104, R28 ;  /* 0x00000068f424723c */ /* 0x000fe6000008101c */
[----:B------:R-:W-:-:S02]  /*45af0*/  IMAD.MOV.U32 R179, RZ, RZ, R8 ;  /* 0x000000ffffb37224 */ /* 0x000fc400078e0008 */
[----:B------:R-:W-:Y:S01]  /*45b00*/  IMAD.MOV.U32 R178, RZ, RZ, R9 ;  /* 0x000000ffffb27224 */ /* 0x000fe200078e0009 */
[----:B------:R-:W-:Y:S01]  /*45b10*/  LDS R8, [R2+UR7+0x100] ;  /* 0x0001000702087984 */ /* 0x000fe20008000800 */
[----:B------:R-:W-:Y:S02]  /*45b20*/  IMAD.MOV.U32 R142, RZ, RZ, R10 ;  /* 0x000000ffff8e7224 */ /* 0x000fe400078e000a */
[----:B------:R-:W-:Y:S01]  /*45b30*/  IMAD.MOV.U32 R143, RZ, RZ, R11 ;  /* 0x000000ffff8f7224 */ /* 0x000fe200078e000b */
[----:B------:R-:W-:Y:S04]  /*45b40*/  LDS R10, [R2+UR7+0x2100] ;  /* 0x00210007020a7984 */ /* 0x000fe80008000800 */
[----:B------:R-:W-:Y:S04]  /*45b50*/  LDS R9, [R5+UR7+0x100] ;  /* 0x0001000705097984 */ /* 0x000fe80008000800 */
[----:B------:R-:W3:Y:S04]  /*45b60*/  LDS R11, [R5+UR7+0x2100] ;  /* 0x00210007050b7984 */ /* 0x000ee80008000800 */
[----:B------:R-:W-:Y:S04]  /*45b70*/  STL.64 [R1+0x14b0], R40 ;  /* 0x0014b02801007387 */ /* 0x000fe80000100a00 */
[----:B------:R-:W-:Y:S04]  /*45b80*/  STL.64 [R1+0x14b8], R42 ;  /* 0x0014b82a01007387 */ /* 0x000fe80000100a00 */
[----:B------:R-:W4:Y:S04]  /*45b90*/  LDL.LU.64 R28, [R1+0x1670] ;  /* 0x00167000011c7983 */ /* 0x000f280000300a00 */
[----:B------:R1:W-:Y:S04]  /*45ba0*/  STL.64 [R1+0x14a0], R36 ;  /* 0x0014a02401007387 */ /* 0x0003e80000100a00 */
[----:B------:R1:W-:Y:S04]  /*45bb0*/  STL.64 [R1+0x14a8], R38 ;  /* 0x0014a82601007387 */ /* 0x0003e80000100a00 */
[----:B------:R-:W4:Y:S01]  /*45bc0*/  LDL.LU.64 R30, [R1+0x1678] ;  /* 0x00167800011e7983 */ /* 0x000f220000300a00 */
[----:B------:R-:W-:Y:S03]  /*45bd0*/  HMMA.1688.F32.TF32 R244, R244, R100, R24 ;  /* 0x00000064f4f4723c */ /* 0x000fe60000081018 */
[----:B------:R-:W4:Y:S04]  /*45be0*/  LDL.LU.64 R24, [R1+0x1710] ;  /* 0x0017100001187983 */ /* 0x000f280000300a00 */
[----:B------:R-:W4:-:S12]  /*45bf0*/  LDL.LU.64 R26, [R1+0x1718] ;  /* 0x00171800011a7983 */ /* 0x000f180000300a00 */
[----:B------:R-:W-:Y:S04]  /*45c00*/  STL.64 [R1+0x63e0], R246 ;  /* 0x0063e0f601007387 */ /* 0x000fe80000100a00 */
[----:B------:R-:W-:Y:S01]  /*45c10*/  STL.64 [R1+0x63d8], R244 ;  /* 0x0063d8f401007387 */ /* 0x000fe20000100a00 */
[C---:B---3--:R-:W-:Y:S03]  /*45c20*/  HMMA.1688.F32.TF32 R240, R8.reuse, R216, R16 ;  /* 0x000000d808f0723c */ /* 0x048fe60000081010 */
[----:B------:R-:W-:Y:S04]  /*45c30*/  LDS R16, [R2+UR7+0x180] ;  /* 0x0001800702107984 */ /* 0x000fe80008000800 */
[----:B------:R-:W-:Y:S04]  /*45c40*/  LDS R18, [R2+UR7+0x2180] ;  /* 0x0021800702127984 */ /* 0x000fe80008000800 */
[----:B------:R-:W-:Y:S04]  /*45c50*/  LDS R17, [R5+UR7+0x180] ;  /* 0x0001800705117984 */ /* 0x000fe80008000800 */
[----:B------:R-:W3:Y:S01]  /*45c60*/  LDS R19, [R5+UR7+0x2180] ;  /* 0x0021800705137984 */ /* 0x000ee20008000800 */
[C---:B------:R-:W-:Y:S03]  /*45c70*/  HMMA.1688.F32.TF32 R20, R8.reuse, R212, R20 ;  /* 0x000000d40814723c */ /* 0x040fe60000081014 */
[----:B------:R-:W-:Y:S04]  /*45c80*/  STL [R1+0x63f4], R240 ;  /* 0x0063f4f001007387 */ /* 0x000fe80000100800 */
[----:B------:R-:W-:Y:S04]  /*45c90*/  STL [R1+0x63f0], R241 ;  /* 0x0063f0f101007387 */ /* 0x000fe80000100800 */
[----:B------:R-:W-:Y:S04]  /*45ca0*/  STL [R1+0x63ec], R242 ;  /* 0x0063ecf201007387 */ /* 0x000fe80000100800 */
[----:B------:R-:W-:Y:S04]  /*45cb0*/  STL [R1+0x63e8], R243 ;  /* 0x0063e8f301007387 */ /* 0x000fe80000100800 */
[----:B-1----:R-:W3:Y:S04]  /*45cc0*/  LDL.LU.64 R36, [R1+0x1730] ;  /* 0x0017300001247983 */ /* 0x002ee80000300a00 */
[----:B------:R-:W3:Y:S04]  /*45cd0*/  LDL.LU.64 R38, [R1+0x1738] ;  /* 0x0017380001267983 */ /* 0x000ee80000300a00 */
[----:B------:R1:W-:Y:S04]  /*45ce0*/  STL.64 [R1+0x1490], R20 ;  /* 0x0014901401007387 */ /* 0x0003e80000100a00 */
[----:B------:R1:W-:Y:S04]  /*45cf0*/  STL.64 [R1+0x1498], R22 ;  /* 0x0014981601007387 */ /* 0x0003e80000100a00 */
[----:B-1----:R-:W3:Y:S04]  /*45d00*/  LDL.LU.64 R20, [R1+0x17a0] ;  /* 0x0017a00001147983 */ /* 0x002ee80000300a00 */
[----:B------:R-:W3:Y:S01]  /*45d10*/  LDL.LU.64 R22, [R1+0x17a8] ;  /* 0x0017a80001167983 */ /* 0x000ee20000300a00 */
[C---:B--2---:R-:W-:Y:S08]  /*45d20*/  HMMA.1688.F32.TF32 R32, R8.reuse, R208, R32 ;  /* 0x000000d00820723c */ /* 0x044ff00000081020 */
[----:B----4-:R-:W-:Y:S11]  /*45d30*/  HMMA.1688.F32.TF32 R12, R8, R204, R12 ;  /* 0x000000cc080c723c */ /* 0x010ff6000008100c */
[----:B------:R1:W-:Y:S04]  /*45d40*/  STL.64 [R1+0x1480], R32 ;  /* 0x0014802001007387 */ /* 0x0003e80000100a00 */
[----:B------:R2:W-:Y:S04]  /*45d50*/  STL.64 [R1+0x1488], R34 ;  /* 0x0014882201007387 */ /* 0x0005e80000100a00 */
[----:B-1----:R-:W4:Y:S04]  /*45d60*/  LDL.LU.64 R32, [R1+0x17c0] ;  /* 0x0017c00001207983 */ /* 0x002f280000300a00 */
[----:B--2---:R-:W4:Y:S01]  /*45d70*/  LDL.LU.64 R34, [R1+0x17c8] ;  /* 0x0017c80001227983 */ /* 0x004f220000300a00 */
[----:B------:R-:W-:-:S02]  /*45d80*/  IMAD.MOV.U32 R247, RZ, RZ, R12 ;  /* 0x000000fffff77224 */ /* 0x000fc400078e000c */
[----:B------:R-:W-:Y:S02]  /*45d90*/  IMAD.MOV.U32 R246, RZ, RZ, R13 ;  /* 0x000000fffff67224 */ /* 0x000fe400078e000d */
[----:B------:R-:W-:Y:S01]  /*45da0*/  IMAD.MOV.U32 R245, RZ, RZ, R14 ;  /* 0x000000fffff57224 */ /* 0x000fe200078e000e */
[----:B------:R-:W2:Y:S01]  /*45db0*/  LDL.LU.64 R12, [R1+0x17e0] ;  /* 0x0017e000010c7983 */ /* 0x000ea20000300a00 */
[----:B------:R-:W-:-:S03]  /*45dc0*/  IMAD.MOV.U32 R244, RZ, RZ, R15 ;  /* 0x000000fffff47224 */ /* 0x000fc600078e000f */
[----:B------:R-:W2:Y:S04]  /*45dd0*/  LDL.LU.64 R14, [R1+0x17e8] ;  /* 0x0017e800010e7983 */ /* 0x000ea80000300a00 */
[----:B------:R1:W-:Y:S04]  /*45de0*/  STL [R1+0x6404], R244 ;  /* 0x006404f401007387 */ /* 0x0003e80000100800 */
[----:B------:R-:W-:Y:S04]  /*45df0*/  STL [R1+0x6400], R246 ;  /* 0x006400f601007387 */ /* 0x000fe80000100800 */
[----:B------:R-:W-:Y:S01]  /*45e00*/  STL [R1+0x63fc], R247 ;  /* 0x0063fcf701007387 */ /* 0x000fe20000100800 */
[C---:B------:R-:W-:Y:S08]  /*45e10*/  HMMA.1688.F32.TF32 R28, R8.reuse, R200, R28 ;  /* 0x000000c8081c723c */ /* 0x040ff0000008101c */
[----:B------:R-:W-:Y:S01]  /*45e20*/  HMMA.1688.F32.TF32 R24, R8, R196, R24 ;  /* 0x000000c40818723c */ /* 0x000fe20000081018 */
[----:B------:R-:W-:Y:S10]  /*45e30*/  STL [R1+0x63f8], R245 ;  /* 0x0063f8f501007387 */ /* 0x000ff40000100800 */
[----:B------:R1:W-:Y:S04]  /*45e40*/  STL.64 [R1+0x1460], R28 ;  /* 0x0014601c01007387 */ /* 0x0003e80000100a00 */
[----:B------:R1:W-:Y:S04]  /*45e50*/  STL.64 [R1+0x1468], R30 ;  /* 0x0014681e01007387 */ /* 0x0003e80000100a00 */
[----:B-1----:R-:W-:Y:S01]  /*45e60*/  IMAD.MOV.U32 R244, RZ, RZ, R24 ;  /* 0x000000fffff47224 */ /* 0x002fe200078e0018 */
[----:B------:R-:W2:Y:S01]  /*45e70*/  LDL.LU.64 R28, [R1+0x17f0] ;  /* 0x0017f000011c7983 */ /* 0x000ea20000300a00 */
[----:B------:R-:W-:-:S03]  /*45e80*/  IMAD.MOV.U32 R246, RZ, RZ, R25 ;  /* 0x000000fffff67224 */ /* 0x000fc600078e0019 */
[----:B------:R-:W2:Y:S01]  /*45e90*/  LDL.LU.64 R30, [R1+0x17f8] ;  /* 0x0017f800011e7983 */ /* 0x000ea20000300a00 */
[----:B------:R-:W-:Y:S02]  /*45ea0*/  IMAD.MOV.U32 R247, RZ, RZ, R26 ;  /* 0x000000fffff77224 */ /* 0x000fe400078e001a */
[----:B------:R-:W-:Y:S01]  /*45eb0*/  IMAD.MOV.U32 R245, RZ, RZ, R27 ;  /* 0x000000fffff57224 */ /* 0x000fe200078e001b */
[----:B------:R-:W2:Y:S04]  /*45ec0*/  LDL.LU.64 R24, [R1+0x1820] ;  /* 0x0018200001187983 */ /* 0x000ea80000300a00 */
[----:B------:R-:W2:Y:S04]  /*45ed0*/  LDL.LU.64 R26, [R1+0x1828] ;  /* 0x00182800011a7983 */ /* 0x000ea80000300a00 */
[----:B------:R-:W-:Y:S04]  /*45ee0*/  STL [R1+0x6414], R244 ;  /* 0x006414f401007387 */ /* 0x000fe80000100800 */
[----:B------:R-:W-:Y:S04]  /*45ef0*/  STL [R1+0x6410], R246 ;  /* 0x006410f601007387 */ /* 0x000fe80000100800 */
[----:B------:R1:W-:Y:S04]  /*45f00*/  STL [R1+0x640c], R247 ;  /* 0x00640cf701007387 */ /* 0x0003e80000100800 */
[----:B------:R1:W-:Y:S01]  /*45f10*/  STL [R1+0x6408], R245 ;  /* 0x006408f501007387 */ /* 0x0003e20000100800 */
[C---:B---3--:R-:W-:Y:S08]  /*45f20*/  HMMA.1688.F32.TF32 R36, R8.reuse, R96, R36 ;  /* 0x000000600824723c */ /* 0x048ff00000081024 */
[----:B------:R-:W-:Y:S11]  /*45f30*/  HMMA.1688.F32.TF32 R20, R8, R92, R20 ;  /* 0x0000005c0814723c */ /* 0x000ff60000081014 */
[----:B------:R-:W-:Y:S04]  /*45f40*/  STL.64 [R1+0x1440], R36 ;  /* 0x0014402401007387 */ /* 0x000fe80000100a00 */
[----:B------:R-:W-:Y:S04]  /*45f50*/  STL.64 [R1+0x1448], R38 ;  /* 0x0014482601007387 */ /* 0x000fe80000100a00 */
[----:B-1----:R-:W-:Y:S01]  /*45f60*/  IMAD.MOV.U32 R247, RZ, RZ, R20 ;  /* 0x000000fffff77224 */ /* 0x002fe200078e0014 */
[----:B------:R1:W-:Y:S01]  /*45f70*/  STL.64 [R1+0x1438], R22 ;  /* 0x0014381601007387 */ /* 0x0003e20000100a00 */
[----:B------:R-:W-:-:S03]  /*45f80*/  IMAD.MOV.U32 R245, RZ, RZ, R21 ;  /* 0x000000fffff57224 */ /* 0x000fc600078e0015 */
[----:B------:R-:W3:Y:S04]  /*45f90*/  LDL.LU.64 R20, [R1+0x1830] ;  /* 0x0018300001147983 */ /* 0x000ee80000300a00 */
[----:B-1----:R-:W3:Y:S04]  /*45fa0*/  LDL.LU.64 R22, [R1+0x1838] ;  /* 0x0018380001167983 */ /* 0x002ee80000300a00 */
[----:B------:R1:W-:Y:S04]  /*45fb0*/  STL [R1+0x641c], R247 ;  /* 0x00641cf701007387 */ /* 0x0003e80000100800 */
[----:B------:R1:W-:Y:S01]  /*45fc0*/  STL [R1+0x6418], R245 ;  /* 0x006418f501007387 */ /* 0x0003e20000100800 */
[C---:B----4-:R-:W-:Y:S08]  /*45fd0*/  HMMA.1688.F32.TF32 R32, R8.reuse, R192, R32 ;  /* 0x000000c00820723c */ /* 0x050ff00000081020 */
[----:B--2---:R-:W-:Y:S11]  /*45fe0*/  HMMA.1688.F32.TF32 R12, R8, R188, R12 ;  /* 0x000000bc080c723c */ /* 0x004ff6000008100c */
[----:B------:R-:W-:Y:S01]  /*45ff0*/  STL.64 [R1+0x1420], R32 ;  /* 0x0014202001007387 */ /* 0x000fe20000100a00 */
[----:B------:R-:W-:-:S03]  /*46000*/  IMAD.MOV.U32 R246, RZ, RZ, R35 ;  /* 0x000000fffff67224 */ /* 0x000fc600078e0023 */
[----:B------:R-:W2:Y:S01]  /*46010*/  LDL.LU.64 R40, [R1+0x1840] ;  /* 0x0018400001287983 */ /* 0x000ea20000300a00 */
[----:B------:R-:W-:-:S03]  /*46020*/  IMAD.MOV.U32 R244, RZ, RZ, R34 ;  /* 0x000000fffff47224 */ /* 0x000fc600078e0022 */
[----:B------:R-:W2:Y:S04]  /*46030*/  LDL.LU.64 R42, [R1+0x1848] ;  /* 0x00184800012a7983 */ /* 0x000ea80000300a00 */
[----:B------:R-:W-:Y:S04]  /*46040*/  STL [R1+0x6424], R246 ;  /* 0x006424f601007387 */ /* 0x000fe80000100800 */
[----:B------:R-:W-:Y:S01]  /*46050*/  STL [R1+0x6420], R244 ;  /* 0x006420f401007387 */ /* 0x000fe20000100800 */
[----:B-1----:R-:W-:-:S03]  /*46060*/  IMAD.MOV.U32 R247, RZ, RZ, R14 ;  /* 0x000000fffff77224 */ /* 0x002fc600078e000e */
[----:B------:R1:W-:Y:S01]  /*46070*/  STL.64 [R1+0x1410], R12 ;  /* 0x0014100c01007387 */ /* 0x0003e20000100a00 */
[----:B------:R-:W-:-:S03]  /*46080*/  IMAD.MOV.U32 R245, RZ, RZ, R15 ;  /* 0x000000fffff57224 */ /* 0x000fc600078e000f */
[----:B------:R-:W4:Y:S04]  /*46090*/  LDL.LU.64 R36, [R1+0x1850] ;  /* 0x0018500001247983 */ /* 0x000f280000300a00 */
[----:B------:R-:W4:Y:S04]  /*460a0*/  LDL.LU.64 R38, [R1+0x1858] ;  /* 0x0018580001267983 */ /* 0x000f280000300a00 */
[----:B-1----:R-:W4:Y:S04]  /*460b0*/  LDL.LU.64 R12, [R1+0x1860] ;  /* 0x00186000010c7983 */ /* 0x002f280000300a00 */
[----:B------:R-:W4:Y:S04]  /*460c0*/  LDL.LU.64 R14, [R1+0x1868] ;  /* 0x00186800010e7983 */ /* 0x000f280000300a00 */
[----:B------:R1:W-:Y:S01]  /*460d0*/  STL [R1+0x642c], R247 ;  /* 0x00642cf701007387 */ /* 0x0003e20000100800 */
[C---:B------:R-:W-:Y:S08]  /*460e0*/  HMMA.1688.F32.TF32 R28, R8.reuse, R184, R28 ;  /* 0x000000b8081c723c */ /* 0x040ff0000008101c */
[----:B------:R-:W-:Y:S01]  /*460f0*/  HMMA.1688.F32.TF32 R24, R8, R180, R24 ;  /* 0x000000b40818723c */ /* 0x000fe20000081018 */
[----:B------:R-:W-:Y:S10]  /*46100*/  STL [R1+0x6428], R245 ;  /* 0x006428f501007387 */ /* 0x000ff40000100800 */
[----:B------:R1:W-:Y:S04]  /*46110*/  STL.64 [R1+0x1400], R28 ;  /* 0x0014001c01007387 */ /* 0x0003e80000100a00 */
[----:B------:R1:W-:Y:S04]  /*46120*/  STL.64 [R1+0x1408], R30 ;  /* 0x0014081e01007387 */ /* 0x0003e80000100a00 */
[----:B------:R-:W4:Y:S01]  /*46130*/  LDL.LU.64 R32, [R1+0x1870] ;  /* 0x0018700001207983 */ /* 0x000f220000300a00 */
[----:B------:R-:W-:-:S03]  /*46140*/  IMAD.MOV.U32 R244, RZ, RZ, R27 ;  /* 0x000000fffff47224 */ /* 0x000fc600078e001b */
[----:B------:R-:W4:Y:S01]  /*46150*/  LDL.LU.64 R34, [R1+0x1878] ;  /* 0x0018780001227983 */ /* 0x000f220000300a00 */
[----:B------:R-:W-:Y:S02]  /*46160*/  IMAD.MOV.U32 R246, RZ, RZ, R26 ;  /* 0x000000fffff67224 */ /* 0x000fe400078e001a */
[----:B-1----:R-:W-:Y:S01]  /*46170*/  IMAD.MOV.U32 R247, RZ, RZ, R24 ;  /* 0x000000fffff77224 */ /* 0x002fe200078e0018 */
[----:B------:R-:W4:Y:S01]  /*46180*/  LDL.LU.64 R28, [R1+0x1880] ;  /* 0x00188000011c7983 */ /* 0x000f220000300a00 */
[----:B------:R-:W-:-:S03]  /*46190*/  IMAD.MOV.U32 R245, RZ, RZ, R25 ;  /* 0x000000fffff57224 */ /* 0x000fc600078e0019 */
[----:B------:R-:W4:Y:S04]  /*461a0*/  LDL.LU.64 R30, [R1+0x1888] ;  /* 0x00188800011e7983 */ /* 0x000f280000300a00 */
[----:B------:R-:W-:Y:S04]  /*461b0*/  STL [R1+0x643c], R244 ;  /* 0x00643cf401007387 */ /* 0x000fe80000100800 */
[----:B------:R-:W-:Y:S04]  /*461c0*/  STL [R1+0x6438], R246 ;  /* 0x006438f601007387 */ /* 0x000fe80000100800 */
[----:B------:R-:W-:Y:S04]  /*461d0*/  STL [R1+0x6434], R247 ;  /* 0x006434f701007387 */ /* 0x000fe80000100800 */
[----:B------:R-:W-:Y:S04]  /*461e0*/  STL [R1+0x6430], R245 ;  /* 0x006430f501007387 */ /* 0x000fe80000100800 */
[----:B------:R-:W4:Y:S04]  /*461f0*/  LDL.LU.64 R24, [R1+0x1890] ;  /* 0x0018900001187983 */ /* 0x000f280000300a00 */
[----:B------:R-:W4:Y:S01]  /*46200*/  LDL.LU.64 R26, [R1+0x1898] ;  /* 0x00189800011a7983 */ /* 0x000f220000300a00 */
[----:B---3--:R-:W-:-:S15]  /*46210*/  HMMA.1688.F32.TF32 R20, R8, R176, R20 ;  /* 0x000000b00814723c */ /* 0x008fde0000081014 */
[----:B------:R-:W-:-:S04]  /*46220*/  NOP ;  /* 0x0000000000007918 */ /* 0x000fc80000000000 */
[----:B------:R1:W-:Y:S04]  /*46230*/  STL.64 [R1+0x13e0], R20 ;  /* 0x0013e01401007387 */ /* 0x0003e80000100a00 */
[----:B------:R3:W-:Y:S04]  /*46240*/  STL.64 [R1+0x13e8], R22 ;  /* 0x0013e81601007387 */ /* 0x0007e80000100a00 */
[----:B-1----:R-:W4:Y:S04]  /*46250*/  LDL.LU.64 R20, [R1+0x18c0] ;  /* 0x0018c00001147983 */ /* 0x002f280000300a00 */
[----:B---3--:R-:W3:Y:S01]  /*46260*/  LDL.LU.64 R22, [R1+0x18c8] ;  /* 0x0018c80001167983 */ /* 0x008ee20000300a00 */
[C---:B--2---:R-:W-:Y:S08]  /*46270*/  HMMA.1688.F32.TF32 R40, R8.reuse, R172, R40 ;  /* 0x000000ac0828723c */ /* 0x044ff00000081028 */
[C---:B----4-:R-:W-:Y:S08]  /*46280*/  HMMA.1688.F32.TF32 R36, R8.reuse, R168, R36 ;  /* 0x000000a80824723c */ /* 0x050ff00000081024 */
[----:B------:R-:W-:Y:S03]  /*46290*/  HMMA.1688.F32.TF32 R12, R8, R164, R12 ;  /* 0x000000a4080c723c */ /* 0x000fe6000008100c */
[----:B------:R-:W-:-:S02]  /*462a0*/  IMAD.MOV.U32 R244, RZ, RZ, R40 ;  /* 0x000000fffff47224 */ /* 0x000fc400078e0028 */
[----:B------:R-:W-:Y:S02]  /*462b0*/  IMAD.MOV.U32 R246, RZ, RZ, R41 ;  /* 0x000000fffff67224 */ /* 0x000fe400078e0029 */
[----:B------:R-:W-:Y:S02]  /*462c0*/  IMAD.MOV.U32 R247, RZ, RZ, R42 ;  /* 0x000000fffff77224 */ /* 0x000fe400078e002a */
[----:B------:R-:W-:Y:S01]  /*462d0*/  IMAD.MOV.U32 R245, RZ, RZ, R43 ;  /* 0x000000fffff57224 */ /* 0x000fe200078e002b */
[----:B------:R-:W-:Y:S04]  /*462e0*/  STL [R1+0x644c], R244 ;  /* 0x00644cf401007387 */ /* 0x000fe80000100800 */
[----:B------:R-:W-:Y:S04]  /*462f0*/  STL [R1+0x6448], R246 ;  /* 0x006448f601007387 */ /* 0x000fe80000100800 */
[----:B------:R1:W-:Y:S04]  /*46300*/  STL [R1+0x6444], R247 ;  /* 0x006444f701007387 */ /* 0x0003e80000100800 */
[----:B------:R2:W-:Y:S04]  /*46310*/  STL [R1+0x6440], R245 ;  /* 0x006440f501007387 */ /* 0x0005e80000100800 */
[----:B------:R-:W-:Y:S01]  /*46320*/  STL.64 [R1+0x13c0], R36 ;  /* 0x0013c02401007387 */ /* 0x000fe20000100a00 */
[----:B-1----:R-:W-:-:S03]  /*46330*/  IMAD.MOV.U32 R247, RZ, RZ, R12 ;  /* 0x000000fffff77224 */ /* 0x002fc600078e000c */
[----:B------:R-:W-:Y:S01]  /*46340*/  STL.64 [R1+0x13c8], R38 ;  /* 0x0013c82601007387 */ /* 0x000fe20000100a00 */
[----:B--2---:R-:W-:-:S03]  /*46350*/  IMAD.MOV.U32 R245, RZ, RZ, R13 ;  /* 0x000000fffff57224 */ /* 0x004fc600078e000d */
[----:B------:R1:W-:Y:S04]  /*46360*/  STL.64 [R1+0x13b8], R14 ;  /* 0x0013b80e01007387 */ /* 0x0003e80000100a00 */
[----:B------:R-:W2:Y:S04]  /*46370*/  LDL.LU.64 R12, [R1+0x18d0] ;  /* 0x0018d000010c7983 */ /* 0x000ea80000300a00 */
[----:B-1----:R-:W2:Y:S01]  /*46380*/  LDL.LU.64 R14, [R1+0x18d8] ;  /* 0x0018d800010e7983 */ /* 0x002ea20000300a00 */
[C---:B------:R-:W-:Y:S08]  /*46390*/  HMMA.1688.F32.TF32 R32, R8.reuse, R160, R32 ;  /* 0x000000a00820723c */ /* 0x040ff00000081020 */
[----:B------:R-:W-:Y:S01]  /*463a0*/  HMMA.1688.F32.TF32 R28, R8, R156, R28 ;  /* 0x0000009c081c723c */ /* 0x000fe2000008101c */
[----:B------:R1:W-:Y:S04]  /*463b0*/  STL [R1+0x6454], R247 ;  /* 0x006454f701007387 */ /* 0x0003e80000100800 */
[----:B------:R4:W-:Y:S06]  /*463c0*/  STL [R1+0x6450], R245 ;  /* 0x006450f501007387 */ /* 0x0009ec0000100800 */
[----:B------:R-:W-:-:S02]  /*463d0*/  IMAD.MOV.U32 R246, RZ, RZ, R35 ;  /* 0x000000fffff67224 */ /* 0x000fc400078e0023 */
[----:B------:R-:W-:Y:S01]  /*463e0*/  IMAD.MOV.U32 R244, RZ, RZ, R34 ;  /* 0x000000fffff47224 */ /* 0x000fe200078e0022 */
[C---:B------:R-:W-:Y:S01]  /*463f0*/  HMMA.1688.F32.TF32 R24, R8.reuse, R152, R24 ;  /* 0x000000980818723c */ /* 0x040fe20000081018 */
[----:B------:R-:W-:Y:S04]  /*46400*/  STL.64 [R1+0x13a0], R32 ;  /* 0x0013a02001007387 */ /* 0x000fe80000100a00 */
[----:B-1----:R-:W-:Y:S02]  /*46410*/  IMAD.MOV.U32 R247, RZ, RZ, R30 ;  /* 0x000000fffff77224 */ /* 0x002fe400078e001e */
[----:B----4-:R-:W-:Y:S01]  /*46420*/  IMAD.MOV.U32 R245, RZ, RZ, R31 ;  /* 0x000000fffff57224 */ /* 0x010fe200078e001f */
[----:B------:R-:W-:Y:S04]  /*46430*/  STL [R1+0x645c], R246 ;  /* 0x00645cf601007387 */ /* 0x000fe80000100800 */
[----:B------:R-:W-:Y:S04]  /*46440*/  STL [R1+0x6458], R244 ;  /* 0x006458f401007387 */ /* 0x000fe80000100800 */
[----:B------:R1:W-:Y:S04]  /*46450*/  STL.64 [R1+0x1390], R28 ;  /* 0x0013901c01007387 */ /* 0x0003e80000100a00 */
[----:B------:R-:W4:Y:S04]  /*46460*/  LDL.LU.64 R48, [R1+0x18e0] ;  /* 0x0018e00001307983 */ /* 0x000f280000300a00 */
[----:B------:R-:W4:Y:S04]  /*46470*/  LDL.LU.64 R50, [R1+0x18e8] ;  /* 0x0018e80001327983 */ /* 0x000f280000300a00 */
[----:B------:R1:W-:Y:S04]  /*46480*/  STL [R1+0x6464], R247 ;  /* 0x006464f701007387 */ /* 0x0003e80000100800 */
[----:B------:R1:W-:Y:S04]  /*46490*/  STL [R1+0x6460], R245 ;  /* 0x006460f501007387 */ /* 0x0003e80000100800 */
[----:B------:R-:W-:Y:S04]  /*464a0*/  STL.64 [R1+0x1380], R24 ;  /* 0x0013801801007387 */ /* 0x000fe80000100a00 */
[----:B------:R-:W-:Y:S04]  /*464b0*/  STL.64 [R1+0x1388], R26 ;  /* 0x0013881a01007387 */ /* 0x000fe80000100a00 */
[----:B------:R-:W4:Y:S04]  /*464c0*/  LDL.LU.64 R44, [R1+0x18f0] ;  /* 0x0018f000012c7983 */ /* 0x000f280000300a00 */
[----:B------:R-:W4:Y:S04]  /*464d0*/  LDL.LU.64 R46, [R1+0x18f8] ;  /* 0x0018f800012e7983 */ /* 0x000f280000300a00 */
[----:B-1----:R-:W4:Y:S04]  /*464e0*/  LDL.LU.64 R28, [R1+0x1910] ;  /* 0x00191000011c7983 */ /* 0x002f280000300a00 */
[----:B------:R-:W4:Y:S01]  /*464f0*/  LDL.LU.64 R30, [R1+0x1918] ;  /* 0x00191800011e7983 */ /* 0x000f220000300a00 */
[----:B---3--:R-:W-:-:S15]  /*46500*/  HMMA.1688.F32.TF32 R20, R8, R148, R20 ;  /* 0x000000940814723c */ /* 0x008fde0000081014 */
[----:B------:R-:W-:-:S04]  /*46510*/  NOP ;  /* 0x0000000000007918 */ /* 0x000fc80000000000 */
[----:B------:R-:W-:Y:S02]  /*46520*/  IMAD.MOV.U32 R247, RZ, RZ, R20 ;  /* 0x000000fffff77224 */ /* 0x000fe400078e0014 */
[----:B------:R-:W-:Y:S02]  /*46530*/  IMAD.MOV.U32 R245, RZ, RZ, R21 ;  /* 0x000000fffff57224 */ /* 0x000fe400078e0015 */
[----:B------:R-:W-:Y:S01]  /*46540*/  IMAD.MOV.U32 R246, RZ, RZ, R22 ;  /* 0x000000fffff67224 */ /* 0x000fe200078e0016 */
[----:B------:R-:W3:Y:S01]  /*46550*/  LDL.LU.64 R20, [R1+0x3230] ;  /* 0x0032300001147983 */ /* 0x000ee20000300a00 */
[----:B------:R-:W-:-:S03]  /*46560*/  IMAD.MOV.U32 R244, RZ, RZ, R23 ;  /* 0x000000fffff47224 */ /* 0x000fc600078e0017 */
[----:B------:R-:W3:Y:S04]  /*46570*/  LDL.LU.64 R22, [R1+0x3238] ;  /* 0x0032380001167983 */ /* 0x000ee80000300a00 */
[----:B------:R-:W-:Y:S04]  /*46580*/  STL [R1+0x6474], R244 ;  /* 0x006474f401007387 */ /* 0x000fe80000100800 */
[----:B------:R-:W-:Y:S04]  /*46590*/  STL [R1+0x6470], R246 ;  /* 0x006470f601007387 */ /* 0x000fe80000100800 */
[----:B------:R-:W-:Y:S04]  /*465a0*/  STL [R1+0x646c], R247 ;  /* 0x00646cf701007387 */ /* 0x000fe80000100800 */
[----:B------:R-:W-:Y:S04]  /*465b0*/  STL [R1+0x6468], R245 ;  /* 0x006468f501007387 */ /* 0x000fe80000100800 */
[----:B------:R-:W3:Y:S04]  /*465c0*/  LDL.LU.64 R40, [R1+0x3220] ;  /* 0x0032200001287983 */ /* 0x000ee80000300a00 */
[----:B------:R-:W3:Y:S01]  /*465d0*/  LDL.LU.64 R42, [R1+0x3228] ;  /* 0x00322800012a7983 */ /* 0x000ee20000300a00 */
[----:B--2---:R-:W-:-:S15]  /*465e0*/  HMMA.1688.F32.TF32 R12, R8, R144, R12 ;  /* 0x00000090080c723c */ /* 0x004fde000008100c */
[----:B------:R-:W-:-:S04]  /*465f0*/  NOP ;  /* 0x0000000000007918 */ /* 0x000fc80000000000 */
[----:B------:R1:W-:Y:S04]  /*46600*/  STL.64 [R1+0x1360], R12 ;  /* 0x0013600c01007387 */ /* 0x0003e80000100a00 */
[----:B------:R2:W-:Y:S04]  /*46610*/  STL.64 [R1+0x1368], R14 ;  /* 0x0013680e01007387 */ /* 0x0005e80000100a00 */
[----:B-1----:R-:W3:Y:S04]  /*46620*/  LDL.LU.64 R12, [R1+0x3210] ;  /* 0x00321000010c7983 */ /* 0x002ee80000300a00 */
[----:B--2---:R-:W2:Y:S04]  /*46630*/  LDL.LU.64 R14, [R1+0x3218] ;  /* 0x00321800010e7983 */ /* 0x004ea80000300a00 */
[----:B------:R-:W2:Y:S04]  /*46640*/  LDL.LU.64 R24, [R1+0x3200] ;  /* 0x0032000001187983 */ /* 0x000ea80000300a00 */
[----:B------:R-:W2:Y:S04]  /*46650*/  LDL.LU.64 R26, [R1+0x3208] ;  /* 0x00320800011a7983 */ /* 0x000ea80000300a00 */
[----:B------:R-:W2:Y:S04]  /*46660*/  LDL.LU.64 R36, [R1+0x31f0] ;  /* 0x0031f00001247983 */ /* 0x000ea80000300a00 */
[----:B------:R-:W2:Y:S04]  /*46670*/  LDL.LU.64 R38, [R1+0x31f8] ;  /* 0x0031f80001267983 */ /* 0x000ea80000300a00 */
[----:B------:R-:W2:Y:S04]  /*46680*/  LDL.LU.64 R32, [R1+0x31e0] ;  /* 0x0031e00001207983 */ /* 0x000ea80000300a00 */
[----:B------:R-:W2:Y:S01]  /*46690*/  LDL.LU.64 R34, [R1+0x31e8] ;  /* 0x0031e80001227983 */ /* 0x000ea20000300a00 */
[C---:B----4-:R-:W-:Y:S08]  /*466a0*/  HMMA.1688.F32.TF32 R48, R8.reuse, R140, R48 ;  /* 0x0000008c0830723c */ /* 0x050ff00000081030 */
[----:B------:R-:W-:Y:S11]  /*466b0*/  HMMA.1688.F32.TF32 R44, R8, R136, R44 ;  /* 0x00000088082c723c */ /* 0x000ff6000008102c */
[----:B------:R-:W-:-:S02]  /*466c0*/  IMAD.MOV.U32 R246, RZ, RZ, R49 ;  /* 0x000000fffff67224 */ /* 0x000fc400078e0031 */
[----:B------:R-:W-:Y:S02]  /*466d0*/  IMAD.MOV.U32 R247, RZ, RZ, R50 ;  /* 0x000000fffff77224 */ /* 0x000fe400078e0032 */
[----:B------:R-:W-:Y:S02]  /*466e0*/  IMAD.MOV.U32 R244, RZ, RZ, R48 ;  /* 0x000000fffff47224 */ /* 0x000fe400078e0030 */
[----:B------:R-:W-:Y:S02]  /*466f0*/  IMAD.MOV.U32 R245, RZ, RZ, R51 ;  /* 0x000000fffff57224 */ /* 0x000fe400078e0033 */
[----:B------:R-:W-:Y:S02]  /*46700*/  IMAD.MOV.U32 R240, RZ, RZ, R44 ;  /* 0x000000fffff07224 */ /* 0x000fe400078e002c */
[----:B------:R-:W-:Y:S02]  /*46710*/  IMAD.MOV.U32 R241, RZ, RZ, R45 ;  /* 0x000000fffff17224 */ /* 0x000fe400078e002d */
[----:B------:R-:W-:-:S02]  /*46720*/  IMAD.MOV.U32 R242, RZ, RZ, R46 ;  /* 0x000000fffff27224 */ /* 0x000fc400078e002e */
[----:B------:R-:W-:Y:S02]  /*46730*/  IMAD.MOV.U32 R243, RZ, RZ, R47 ;  /* 0x000000fffff37224 */ /* 0x000fe400078e002f */
[C---:B------:R-:W-:Y:S01]  /*46740*/  HMMA.1688.F32.TF32 R44, R8.reuse, R132, R28 ;  /* 0x00000084082c723c */ /* 0x040fe2000008101c */
[----:B------:R-:W-:Y:S04]  /*46750*/  STL.64 [R1+0x6480], R246 ;  /* 0x006480f601007387 */ /* 0x000fe80000100a00 */
[----:B------:R-:W-:Y:S04]  /*46760*/  STL.64 [R1+0x6478], R244 ;  /* 0x006478f401007387 */ /* 0x000fe80000100a00 */
[----:B------:R-:W-:Y:S04]  /*46770*/  STL.64 [R1+0x6490], R242 ;  /* 0x006490f201007387 */ /* 0x000fe80000100a00 */
[----:B------:R-:W-:Y:S04]  /*46780*/  STL.64 [R1+0x6488], R240 ;  /* 0x006488f001007387 */ /* 0x000fe80000100a00 */
[----:B------:R-:W4:Y:S04]  /*46790*/  LDL.LU.64 R28, [R1+0x31d0] ;  /* 0x0031d000011c7983 */ /* 0x000f280000300a00 */
[----:B------:R-:W4:Y:S04]  /*467a0*/  LDL.LU.64 R30, [R1+0x31d8] ;  /* 0x0031d800011e7983 */ /* 0x000f280000300a00 */
[----:B------:R-:W-:Y:S04]  /*467b0*/  STL.64 [R1+0x1330], R44 ;  /* 0x0013302c01007387 */ /* 0x000fe80000100a00 */
[----:B------:R3:W-:Y:S02]  /*467c0*/  STL.64 [R1+0x1338], R46 ;  /* 0x0013382e01007387 */ /* 0x0007e40000100a00 */
[----:B---3--:R-:W-:Y:S02]  /*467d0*/  HMMA.1688.F32.TF32 R44, R8, R128, R20 ;  /* 0x00000080082c723c */ /* 0x008fe40000081014 */
[----:B------:R-:W3:Y:S04]  /*467e0*/  LDL.LU.64 R20, [R1+0x1970] ;  /* 0x0019700001147983 */ /* 0x000ee80000300a00 */
[----:B------:R-:W3:-:S13]  /*467f0*/  LDL.LU.64 R22, [R1+0x1978] ;  /* 0x0019780001167983 */ /* 0x000eda0000300a00 */
[----:B------:R-:W-:Y:S04]  /*46800*/  STL.64 [R1+0x1320], R44 ;  /* 0x0013202c01007387 */ /* 0x000fe80000100a00 */
[----:B------:R1:W-:Y:S02]  /*46810*/  STL.64 [R1+0x1328], R46 ;  /* 0x0013282e01007387 */ /* 0x0003e40000100a00 */
[C---:B-1----:R-:W-:Y:S08]  /*46820*/  HMMA.1688.F32.TF32 R44, R8.reuse, R124, R40 ;  /* 0x0000007c082c723c */ /* 0x042ff00000081028 */
[C---:B--2---:R-:W-:Y:S01]  /*46830*/  HMMA.1688.F32.TF32 R40, R8.reuse, R120, R12 ;  /* 0x000000780828723c */ /* 0x044fe2000008100c */
[----:B------:R-:W2:Y:S10]  /*46840*/  LDL.LU.64 R12, [R1+0x1980] ;  /* 0x00198000010c7983 */ /* 0x000eb40000300a00 */
[----:B------:R-:W-:Y:S04]  /*46850*/  STL.64 [R1+0x1310], R44 ;  /* 0x0013102c01007387 */ /* 0x000fe80000100a00 */
[----:B------:R-:W-:Y:S04]  /*46860*/  STL.64 [R1+0x1318], R46 ;  /* 0x0013182e01007387 */ /* 0x000fe80000100a00 */
[----:B------:R-:W2:Y:S04]  /*46870*/  LDL.LU.64 R14, [R1+0x1988] ;  /* 0x00198800010e7983 */ /* 0x000ea80000300a00 */
[----:B------:R-:W-:Y:S04]  /*46880*/  STL.64 [R1+0x1300], R40 ;  /* 0x0013002801007387 */ /* 0x000fe80000100a00 */
[----:B------:R1:W-:Y:S02]  /*46890*/  STL.64 [R1+0x1308], R42 ;  /* 0x0013082a01007387 */ /* 0x0003e40000100a00 */
[C---:B-1----:R-:W-:Y:S02]  /*468a0*/  HMMA.1688.F32.TF32 R40, R8.reuse, R116, R24 ;  /* 0x000000740828723c */ /* 0x042fe40000081018 */
[----:B------:R-:W2:Y:S04]  /*468b0*/  LDL.LU.64 R24, [R1+0x1990] ;  /* 0x0019900001187983 */ /* 0x000ea80000300a00 */
[----:B------:R-:W2:Y:S02]  /*468c0*/  LDL.LU.64 R26, [R1+0x1998] ;  /* 0x00199800011a7983 */ /* 0x000ea40000300a00 */
[C---:B------:R-:W-:Y:S11]  /*468d0*/  HMMA.1688.F32.TF32 R36, R8.reuse, R112, R36 ;  /* 0x000000700824723c */ /* 0x040ff60000081024 */
[----:B------:R1:W-:Y:S04]  /*468e0*/  STL.64 [R1+0x12f0], R40 ;  /* 0x0012f02801007387 */ /* 0x0003e80000100a00 */
[----:B------:R1:W-:Y:S01]  /*468f0*/  STL.64 [R1+0x12f8], R42 ;  /* 0x0012f82a01007387 */ /* 0x0003e20000100a00 */
[C---:B------:R-:W-:Y:S03]  /*46900*/  HMMA.1688.F32.TF32 R32, R8.reuse, R108, R32 ;  /* 0x0000006c0820723c */ /* 0x040fe60000081020 */
[----:B-1----:R-:W2:Y:S04]  /*46910*/  LDL.LU.64 R40, [R1+0x19a0] ;  /* 0x0019a00001287983 */ /* 0x002ea80000300a00 */
[----:B------:R-:W2:Y:S04]  /*46920*/  LDL.LU.64 R42, [R1+0x19a8] ;  /* 0x0019a800012a7983 */ /* 0x000ea80000300a00 */
[----:B------:R1:W-:Y:S04]  /*46930*/  STL.64 [R1+0x12e0], R36 ;  /* 0x0012e02401007387 */ /* 0x0003e80000100a00 */
[----:B------:R1:W-:Y:S04]  /*46940*/  STL.64 [R1+0x12e8], R38 ;  /* 0x0012e82601007387 */ /* 0x0003e80000100a00 */
[----:B-1----:R-:W2:Y:S04]  /*46950*/  LDL.LU.64 R36, [R1+0x19b0] ;  /* 0x0019b00001247983 */ /* 0x002ea80000300a00 */
[----:B------:R-:W2:Y:S04]  /*46960*/  LDL.LU.64 R38, [R1+0x19b8] ;  /* 0x0019b80001267983 */ /* 0x000ea80000300a00 */
[----:B------:R1:W-:Y:S04]  /*46970*/  STL.64 [R1+0x12d0], R32 ;  /* 0x0012d02001007387 */ /* 0x0003e80000100a00 */
[----:B------:R4:W-:Y:S04]  /*46980*/  STL.64 [R1+0x12d8], R34 ;  /* 0x0012d82201007387 */ /* 0x0009e80000100a00 */
[----:B-1----:R-:W2:Y:S04]  /*46990*/  LDL.LU.64 R32, [R1+0x19c0] ;  /* 0x0019c00001207983 */ /* 0x002ea80000300a00 */
[----:B----4-:R-:W4:Y:S01]  /*469a0*/  LDL.LU.64 R34, [R1+0x19c8] ;  /* 0x0019c80001227983 */ /* 0x010f220000300a00 */
[----:B------:R-:W-:-:S15]  /*469b0*/  HMMA.1688.F32.TF32 R28, R8, R104, R28 ;  /* 0x00000068081c723c */ /* 0x000fde000008101c */
[----:B------:R-:W-:-:S04]  /*469c0*/  NOP ;  /* 0x0000000000007918 */ /* 0x000fc80000000000 */
[----:B------:R1:W-:Y:S04]  /*469d0*/  STL.64 [R1+0x12c0], R28 ;  /* 0x0012c01c01007387 */ /* 0x0003e80000100a00 */
[----:B------:R1:W-:Y:S01]  /*469e0*/  STL.64 [R1+0x12c8], R30 ;  /* 0x0012c81e01007387 */ /* 0x0003e20000100a00 */
[----:B---3--:R-:W-:Y:S03]  /*469f0*/  HMMA.1688.F32.TF32 R8, R8, R100, R20 ;  /* 0x000000640808723c */ /* 0x008fe60000081014 */
[----:B------:R-:W3:Y:S04]  /*46a00*/  LDL.LU.64 R20, [R1+0x19d0] ;  /* 0x0019d00001147983 */ /* 0x000ee80000300a00 */
[----:B------:R-:W3:-:S12]  /*46a10*/  LDL.LU.64 R22, [R1+0x19d8] ;  /* 0x0019d80001167983 */ /* 0x000ed80000300a00 */
[----:B------:R-:W-:Y:S04]  /*46a20*/  STL.64 [R1], R8 ;  /* 0x0000000801007387 */ /* 0x000fe80000100a00 */
[----:B------:R2:W-:Y:S04]  /*46a30*/  STL.64 [R1+0x8], R10 ;  /* 0x0000080a01007387 */ /* 0x0005e80000100a00 */
[----:B-1----:R-:W3:Y:S04]  /*46a40*/  LDL.LU.64 R28, [R1+0x19e0] ;  /* 0x0019e000011c7983 */ /* 0x002ee80000300a00 */
[----:B------:R-:W3:Y:S01]  /*46a50*/  LDL.LU.64 R30, [R1+0x19e8] ;  /* 0x0019e800011e7983 */ /* 0x000ee20000300a00 */
[C---:B--2---:R-:W-:Y:S03]  /*46a60*/  HMMA.1688.F32.TF32 R248, R16.reuse, R216, R12 ;  /* 0x000000d810f8723c */ /* 0x044fe6000008100c */
[----:B------:R-:W-:Y:S04]  /*46a70*/  LDS R12, [R2+UR7+0x200] ;  /* 0x00020007020c7984 */ /* 0x000fe80008000800 */
[----:B------:R-:W-:Y:S04]  /*46a80*/  LDS R14, [R2+UR7+0x2200] ;  /* 0x00220007020e7984 */ /* 0x000fe80008000800 */
[----:B------:R-:W-:Y:S04]  /*46a90*/  LDS R13, [R5+UR7+0x200] ;  /* 0x00020007050d7984 */ /* 0x000fe80008000800 */
[----:B------:R-:W1:Y:S04]  /*46aa0*/  LDS R15, [R5+UR7+0x2200] ;  /* 0x00220007050f7984 */ /* 0x000e680008000800 */
[----:B------:R-:W-:Y:S04]  /*46ab0*/  STL [R1+0x63d4], R248 ;  /* 0x0063d4f801007387 */ /* 0x000fe80000100800 */
[----:B------:R-:W-:Y:S04]  /*46ac0*/  STL [R1+0x63d0], R249 ;  /* 0x0063d0f901007387 */ /* 0x000fe80000100800 */
[----:B------:R-:W-:Y:S01]  /*46ad0*/  STL [R1+0x63cc], R250 ;  /* 0x0063ccfa01007387 */ /* 0x000fe20000100800 */
[C---:B------:R-:W-:Y:S03]  /*46ae0*/  HMMA.1688.F32.TF32 R8, R16.reuse, R212, R24 ;  /* 0x000000d41008723c */ /* 0x040fe60000081018 */
[----:B------:R-:W-:Y:S04]  /*46af0*/  STL [R1+0x63c8], R251 ;  /* 0x0063c8fb01007387 */ /* 0x000fe80000100800 */
[----:B------:R-:W2:Y:S04]  /*46b00*/  LDL.LU.64 R24, [R1+0x19f0] ;  /* 0x0019f00001187983 */ /* 0x000ea80000300a00 */
[----:B------:R-:W2:Y:S08]  /*46b10*/  LDL.LU.64 R26, [R1+0x19f8] ;  /* 0x0019f800011a7983 */ /* 0x000eb00000300a00 */
[----:B------:R-:W-:Y:S04]  /*46b20*/  STL.64 [R1+0x12b0], R8 ;  /* 0x0012b00801007387 */ /* 0x000fe80000100a00 */
[----:B------:R1:W-:Y:S04]  /*46b30*/  STL.64 [R1+0x12b8], R10 ;  /* 0x0012b80a01007387 */ /* 0x0003e80000100a00 */
[----:B------:R-:W2:Y:S01]  /*46b40*/  LDL.LU.64 R48, [R1+0x1a00] ;  /* 0x001a000001307983 */ /* 0x000ea20000300a00 */
[C---:B------:R-:W-:Y:S08]  /*46b50*/  HMMA.1688.F32.TF32 R40, R16.reuse, R208, R40 ;  /* 0x000000d01028723c */ /* 0x040ff00000081028 */
[C---:B-1----:R-:W-:Y:S11]  /*46b60*/  HMMA.1688.F32.TF32 R8, R16.reuse, R204, R36 ;  /* 0x000000cc1008723c */ /* 0x042ff60000081024 */
[----:B------:R-:W-:Y:S04]  /*46b70*/  STL.64 [R1+0x12a0], R40 ;  /* 0x0012a02801007387 */ /* 0x000fe80000100a00 */
[----:B------:R-:W-:Y:S04]  /*46b80*/  STL.64 [R1+0x12a8], R42 ;  /* 0x0012a82a01007387 */ /* 0x000fe80000100a00 */
[----:B------:R-:W2:Y:S04]  /*46b90*/  LDL.LU.64 R50, [R1+0x1a08] ;  /* 0x001a080001327983 */ /* 0x000ea80000300a00 */
[----:B------:R-:W-:Y:S04]  /*46ba0*/  STL.64 [R1+0x1290], R8 ;  /* 0x0012900801007387 */ /* 0x000fe80000100a00 */
[----:B------:R4:W-:Y:S04]  /*46bb0*/  STL.64 [R1+0x1298], R10 ;  /* 0x0012980a01007387 */ /* 0x0009e80000100a00 */
[----:B------:R-:W2:Y:S04]  /*46bc0*/  LDL.LU.64 R44, [R1+0x1a10] ;  /* 0x001a1000012c7983 */ /* 0x000ea80000300a00 */
[----:B------:R-:W2:Y:S01]  /*46bd0*/  LDL.LU.64 R46, [R1+0x1a18] ;  /* 0x001a1800012e7983 */ /* 0x000ea20000300a00 */
[----:B----4-:R-:W-:-:S15]  /*46be0*/  HMMA.1688.F32.TF32 R8, R16, R200, R32 ;  /* 0x000000c81008723c */ /* 0x010fde0000081020 */
[----:B------:R-:W-:-:S04]  /*46bf0*/  NOP ;  /* 0x0000000000007918 */ /* 0x000fc80000000000 */
[----:B------:R-:W-:Y:S04]  /*46c00*/  STL.64 [R1+0x1280], R8 ;  /* 0x0012800801007387 */ /* 0x000fe80000100a00 */
[----:B------:R3:W-:Y:S04]  /*46c10*/  STL.64 [R1+0x1288], R10 ;  /* 0x0012880a01007387 */ /* 0x0007e80000100a00 */
[----:B------:R-:W4:Y:S04]  /*46c20*/  LDL.LU.64 R40, [R1+0x1a20] ;  /* 0x001a200001287983 */ /* 0x000f280000300a00 */
[----:B------:R-:W4:Y:S04]  /*46c30*/  LDL.LU.64 R42, [R1+0x1a28] ;  /* 0x001a2800012a7983 */ /* 0x000f280000300a00 */
[----:B------:R-:W4:Y:S04]  /*46c40*/  LDL.LU.64 R36, [R1+0x1a30] ;  /* 0x001a300001247983 */ /* 0x000f280000300a00 */
[----:B------:R-:W4:Y:S01]  /*46c50*/  LDL.LU.64 R38, [R1+0x1a38] ;  /* 0x001a380001267983 */ /* 0x000f220000300a00 */
[----:B---3--:R-:W-:Y:S03]  /*46c60*/  HMMA.1688.F32.TF32 R8, R16, R196, R20 ;  /* 0x000000c41008723c */ /* 0x008fe60000081014 */
[----:B------:R-:W3:Y:S04]  /*46c70*/  LDL.LU.64 R20, [R1+0x1a40] ;  /* 0x001a400001147983 */ /* 0x000ee80000300a00 */
[----:B------:R-:W3:-:S12]  /*46c80*/  LDL.LU.64 R22, [R1+0x1a48] ;  /* 0x001a480001167983 */ /* 0x000ed80000300a00 */
[----:B------:R1:W-:Y:S04]  /*46c90*/  STL.64 [R1+0x1270], R8 ;  /* 0x0012700801007387 */ /* 0x0003e80000100a00 */
[----:B------:R1:W-:Y:S04]  /*46ca0*/  STL.64 [R1+0x1278], R10 ;  /* 0x0012780a01007387 */ /* 0x0003e80000100a00 */
[----:B-1----:R-:W3:Y:S04]  /*46cb0*/  LDL.LU.64 R8, [R1+0x1a50] ;  /* 0x001a500001087983 */ /* 0x002ee80000300a00 */
[----:B------:R-:W3:Y:S01]  /*46cc0*/  LDL.LU.64 R10, [R1+0x1a58] ;  /* 0x001a5800010a7983 */ /* 0x000ee20000300a00 */
[----:B------:R-:W-:-:S15]  /*46cd0*/  HMMA.1688.F32.TF32 R28, R16, R96, R28 ;  /* 0x00000060101c723c */ /* 0x000fde000008101c */
[----:B------:R-:W-:-:S04]  /*46ce0*/  NOP ;  /* 0x0000000000007918 */ /* 0x000fc80000000000 */
[----:B------:R1:W-:Y:S04]  /*46cf0*/  STL.64 [R1+0x1260], R28 ;  /* 0x0012601c01007387 */ /* 0x0003e80000100a00 */
[----:B------:R1:W-:Y:S04]  /*46d00*/  STL.64 [R1+0x1268], R30 ;  /* 0x0012681e01007387 */ /* 0x0003e80000100a00 */
[----:B------:R-:W3:Y:S04]  /*46d10*/  LDL.LU.64 R32, [R1+0x1a60] ;  /* 0x001a600001207983 */ /* 0x000ee80000300a00 */
[----:B------:R-:W3:Y:S01]  /*46d20*/  LDL.LU.64 R34, [R1+0x1a68] ;  /* 0x001a680001227983 */ /* 0x000ee20000300a00 */
[----:B--2---:R-:W-:-:S15]  /*46d30*/  HMMA.1688.F32.TF32 R24, R16, R92, R24 ;  /* 0x0000005c1018723c */ /* 0x004fde0000081018 */
[----:B------:R-:W-:-:S04]  /*46d40*/  NOP ;  /* 0x0000000000007918 */ /* 0x000fc80000000000 */
[----:B------:R2:W-:Y:S04]  /*46d50*/  STL.64 [R1+0x1250], R24 ;  /* 0x0012501801007387 */ /* 0x0005e80000100a00 */
[----:B------:R2:W-:Y:S04]  /*46d60*/  STL.64 [R1+0x1258], R26 ;  /* 0x0012581a01007387 */ /* 0x0005e80000100a00 */
[----:B-1----:R-:W3:Y:S04]  /*46d70*/  LDL.LU.64 R28, [R1+0x1a70] ;  /* 0x001a7000011c7983 */ /* 0x002ee80000300a00 */
[----:B------:R-:W3:Y:S04]  /*46d80*/  LDL.LU.64 R30, [R1+0x1a78] ;  /* 0x001a7800011e7983 */ /* 0x000ee80000300a00 */
[----:B--2---:R-:W2:Y:S04]  /*46d90*/  LDL.LU.64 R24, [R1+0x1a80] ;  /* 0x001a800001187983 */ /* 0x004ea80000300a00 */
[----:B------:R-:W2:Y:S01]  /*46da0*/  LDL.LU.64 R26, [R1+0x1a88] ;  /* 0x001a8800011a7983 */ /* 0x000ea20000300a00 */
[C---:B------:R-:W-:Y:S08]  /*46db0*/  HMMA.1688.F32.TF32 R52, R16.reuse, R192, R48 ;  /* 0x000000c01034723c */ /* 0x040ff00000081030 */
[C---:B------:R-:W-:Y:S11]  /*46dc0*/  HMMA.1688.F32.TF32 R48, R16.reuse, R188, R44 ;  /* 0x000000bc1030723c */ /* 0x040ff6000008102c */
[----:B------:R-:W-:Y:S04]  /*46dd0*/  STL.64 [R1+0x1240], R52 ;  /* 0x0012403401007387 */ /* 0x000fe80000100a00 */
[----:B------:R-:W-:Y:S04]  /*46de0*/  STL.64 [R1+0x1248], R54 ;  /* 0x0012483601007387 */ /* 0x000fe80000100a00 */
[----:B------:R-:W-:Y:S01]  /*46df0*/  STL.64 [R1+0x1230], R48 ;  /* 0x0012303001007387 */ /* 0x000fe20000100a00 */
[C---:B----4-:R-:W-:Y:S03]  /*46e00*/  HMMA.1688.F32.TF32 R44, R16.reuse, R184, R40 ;  /* 0x000000b8102c723c */ /* 0x050fe60000081028 */
[----:B------:R-:W-:Y:S04]  /*46e10*/  STL.64 [R1+0x1238], R50 ;  /* 0x0012383201007387 */ /* 0x000fe80000100a00 */
[----:B------:R-:W4:Y:S01]  /*46e20*/  LDL.LU.64 R40, [R1+0x1a90] ;  /* 0x001a900001287983 */ /* 0x000f220000300a00 */
[C---:B------:R-:W-:Y:S11]  /*46e30*/  HMMA.1688.F32.TF32 R36, R16.reuse, R180, R36 ;  /* 0x000000b41024723c */ /* 0x040ff60000081024 */
[----:B------:R-:W-:Y:S04]  /*46e40*/  STL.64 [R1+0x1220], R44 ;  /* 0x0012202c01007387 */ /* 0x000fe80000100a00 */
[----:B------:R-:W-:Y:S04]  /*46e50*/  STL.64 [R1+0x1228], R46 ;  /* 0x0012282e01007387 */ /* 0x000fe80000100a00 */
        /* <DEDUP_REMOVED lines=8> */
[----:B-1----:R-:W-:Y:S02]  /*46ee0*/  HMMA.1688.F32.TF32 R36, R16, R172, R8 ;  /* 0x000000ac1024723c */ /* 0x002fe40000081008 */
[----:B------:R-:W3:Y:S04]  /*46ef0*/  LDL.LU.64 R8, [R1+0x1ab0] ;  /* 0x001ab00001087983 */ /* 0x000ee80000300a00 */
[----:B------:R-:W3:-:S13]  /*46f00*/  LDL.LU.64 R10, [R1+0x1ab8] ;  /* 0x001ab800010a7983 */ /* 0x000eda0000300a00 */
        /* <DEDUP_REMOVED lines=8> */
[----:B-1----:R-:W3:Y:S01]  /*46f90*/  LDL.LU.64 R32, [R1+0x1ad0] ;  /* 0x001ad00001207983 */ /* 0x002ee20000300a00 */
[C---:B------:R-:W-:Y:S08]  /*46fa0*/  HMMA.1688.F32.TF32 R28, R16.reuse, R164, R28 ;  /* 0x000000a4101c723c */ /* 0x040ff0000008101c */
[C---:B--2---:R-:W-:Y:S11]  /*46fb0*/  HMMA.1688.F32.TF32 R24, R16.reuse, R160, R24 ;  /* 0x000000a01018723c */ /* 0x044ff60000081018 */
[----:B------:R-:W-:Y:S04]  /*46fc0*/  STL.64 [R1+0x120], R28 ;  /* 0x0001201c01007387 */ /* 0x000fe80000100a00 */
[----:B------:R-:W-:Y:S04]  /*46fd0*/  STL.64 [R1+0x128], R30 ;  /* 0x0001281e01007387 */ /* 0x000fe80000100a00 */
[----:B------:R-:W2:Y:S04]  /*46fe0*/  LDL.LU.64 R34, [R1+0x1ad8] ;  /* 0x001ad80001227983 */ /* 0x000ea80000300a00 */
[----:B------:R1:W-:Y:S04]  /*46ff0*/  STL.64 [R1+0x110], R24 ;  /* 0x0001101801007387 */ /* 0x0003e80000100a00 */
[----:B------:R1:W-:Y:S04]  /*47000*/  STL.64 [R1+0x118], R26 ;  /* 0x0001181a01007387 */ /* 0x0003e80000100a00 */
[----:B-1----:R-:W2:Y:S04]  /*47010*/  LDL.LU.64 R24, [R1+0x1ae0] ;  /* 0x001ae00001187983 */ /* 0x002ea80000300a00 */
[----:B------:R-:W2:Y:S04]  /*47020*/  LDL.LU.64 R26, [R1+0x1ae8] ;  /* 0x001ae800011a7983 */ /* 0x000ea80000300a00 */
[----:B------:R-:W2:Y:S04]  /*47030*/  LDL.LU.64 R28, [R1+0x1b00] ;  /* 0x001b0000011c7983 */ /* 0x000ea80000300a00 */
[----:B------:R-:W2:Y:S01]  /*47040*/  LDL.LU.64 R30, [R1+0x1b08] ;  /* 0x001b0800011e7983 */ /* 0x000ea20000300a00 */
[----:B----4-:R-:W-:-:S15]  /*47050*/  HMMA.1688.F32.TF32 R40, R16, R156, R40 ;  /* 0x0000009c1028723c */ /* 0x010fde0000081028 */
[----:B------:R-:W-:-:S04]  /*47060*/  NOP ;  /* 0x0000000000007918 */ /* 0x000fc80000000000 */
[----:B------:R-:W-:Y:S02]  /*47070*/  IMAD.MOV.U32 R250, RZ, RZ, R42 ;  /* 0x000000fffffa7224 */ /* 0x000fe400078e002a */
[----:B------:R-:W-:Y:S02]  /*47080*/  IMAD.MOV.U32 R251, RZ, RZ, R43 ;  /* 0x000000fffffb7224 */ /* 0x000fe400078e002b */
[----:B------:R-:W-:Y:S02]  /*47090*/  IMAD.MOV.U32 R248, RZ, RZ, R40 ;  /* 0x000000fffff87224 */ /* 0x000fe400078e0028 */
[----:B------:R-:W-:Y:S01]  /*470a0*/  IMAD.MOV.U32 R249, RZ, RZ, R41 ;  /* 0x000000fffff97224 */ /* 0x000fe200078e0029 */
[----:B------:R-:W-:Y:S01]  /*470b0*/  STL.64 [R1+0x64a0], R250 ;  /* 0x0064a0fa01007387 */ /* 0x000fe20000100a00 */
[C---:B---3--:R-:W-:Y:S03]  /*470c0*/  HMMA.1688.F32.TF32 R40, R16.reuse, R152, R20 ;  /* 0x000000981028723c */ /* 0x048fe60000081014 */
[----:B------:R-:W-:Y:S04]  /*470d0*/  STL.64 [R1+0x6498], R248 ;  /* 0x006498f801007387 */ /* 0x000fe80000100a00 */
[----:B------:R-:W3:Y:S04]  /*470e0*/  LDL.LU.64 R20, [R1+0x31c0] ;  /* 0x0031c00001147983 */ /* 0x000ee80000300a00 */
[----:B------:R-:W3:Y:S08]  /*470f0*/  LDL.LU.64 R22, [R1+0x31c8] ;  /* 0x0031c80001167983 */ /* 0x000ef00000300a00 */
[----:B------:R-:W-:Y:S04]  /*47100*/  STL.64 [R1+0xf0], R40 ;  /* 0x0000f02801007387 */ /* 0x000fe80000100a00 */
[----:B------:R1:W-:Y:S02]  /*47110*/  STL.64 [R1+0xf8], R42 ;  /* 0x0000f82a01007387 */ /* 0x0003e40000100a00 */
[----:B-1----:R-:W-:Y:S02]  /*47120*/  HMMA.1688.F32.TF32 R40, R16, R148, R8 ;  /* 0x000000941028723c */ /* 0x002fe40000081008 */
[----:B------:R-:W4:Y:S04]  /*47130*/  LDL.LU.64 R8, [R1+0x31b0] ;  /* 0x0031b00001087983 */ /* 0x000f280000300a00 */
[----:B------:R-:W4:-:S13]  /*47140*/  LDL.LU.64 R10, [R1+0x31b8] ;  /* 0x0031b800010a7983 */ /* 0x000f1a0000300a00 */
[----:B------:R1:W-:Y:S04]  /*47150*/  STL.64 [R1+0xe0], R40 ;  /* 0x0000e02801007387 */ /* 0x0003e80000100a00 */
[----:B------:R1:W-:Y:S01]  /*47160*/  STL.64 [R1+0xe8], R42 ;  /* 0x0000e82a01007387 */ /* 0x0003e20000100a00 */
[----:B------:R-:W-:Y:S03]  /*47170*/  HMMA.1688.F32.TF32 R36, R16, R144, R36 ;  /* 0x000000901024723c */ /* 0x000fe60000081024 */
[----:B-1----:R-:W4:Y:S04]  /*47180*/  LDL.LU.64 R40, [R1+0x31a0] ;  /* 0x0031a00001287983 */ /* 0x002f280000300a00 */
[----:B------:R-:W4:-:S12]  /*47190*/  LDL.LU.64 R42, [R1+0x31a8] ;  /* 0x0031a800012a7983 */ /* 0x000f180000300a00 */
[----:B------:R1:W-:Y:S04]  /*471a0*/  STL.64 [R1+0xd0], R36 ;  /* 0x0000d02401007387 */ /* 0x0003e80000100a00 */
[----:B------:R1:W-:Y:S04]  /*471b0*/  STL.64 [R1+0xd8], R38 ;  /* 0x0000d82601007387 */ /* 0x0003e80000100a00 */
[----:B-1----:R-:W4:Y:S04]  /*471c0*/  LDL.LU.64 R36, [R1+0x3190] ;  /* 0x0031900001247983 */ /* 0x002f280000300a00 */
[----:B------:R-:W4:Y:S01]  /*471d0*/  LDL.LU.64 R38, [R1+0x3198] ;  /* 0x0031980001267983 */ /* 0x000f220000300a00 */
[----:B--2---:R-:W-:Y:S03]  /*471e0*/  HMMA.1688.F32.TF32 R44, R16, R140, R32 ;  /* 0x0000008c102c723c */ /* 0x004fe60000081020 */
[----:B------:R-:W2:Y:S04]  /*471f0*/  LDL.LU.64 R32, [R1+0x3180] ;  /* 0x0031800001207983 */ /* 0x000ea80000300a00 */
[----:B------:R-:W2:-:S12]  /*47200*/  LDL.LU.64 R34, [R1+0x3188] ;  /* 0x0031880001227983 */ /* 0x000e980000300a00 */
[----:B------:R-:W-:Y:S04]  /*47210*/  STL.64 [R1+0xc0], R44 ;  /* 0x0000c02c01007387 */ /* 0x000fe80000100a00 */
[----:B------:R1:W-:Y:S02]  /*47220*/  STL.64 [R1+0xc8], R46 ;  /* 0x0000c82e01007387 */ /* 0x0003e40000100a00 */
[----:B-1----:R-:W-:Y:S02]  /*47230*/  HMMA.1688.F32.TF32 R44, R16, R136, R24 ;  /* 0x00000088102c723c */ /* 0x002fe40000081018 */
[----:B------:R-:W2:Y:S04]  /*47240*/  LDL.LU.64 R24, [R1+0x3170] ;  /* 0x0031700001187983 */ /* 0x000ea80000300a00 */
[----:B------:R-:W2:-:S13]  /*47250*/  LDL.LU.64 R26, [R1+0x3178] ;  /* 0x00317800011a7983 */ /* 0x000e9a0000300a00 */
[----:B------:R-:W-:Y:S04]  /*47260*/  STL.64 [R1+0xb0], R44 ;  /* 0x0000b02c01007387 */ /* 0x000fe80000100a00 */
[----:B------:R1:W-:Y:S02]  /*47270*/  STL.64 [R1+0xb8], R46 ;  /* 0x0000b82e01007387 */ /* 0x0003e40000100a00 */
[----:B-1----:R-:W-:Y:S02]  /*47280*/  HMMA.1688.F32.TF32 R44, R16, R132, R28 ;  /* 0x00000084102c723c */ /* 0x002fe4000008101c */
[----:B------:R-:W2:Y:S04]  /*47290*/  LDL.LU.64 R28, [R1+0x3160] ;  /* 0x00316000011c7983 */ /* 0x000ea80000300a00 */
[----:B------:R-:W2:-:S13]  /*472a0*/  LDL.LU.64 R30, [R1+0x3168] ;  /* 0x00316800011e7983 */ /* 0x000e9a0000300a00 */
[----:B------:R-:W-:Y:S04]  /*472b0*/  STL.64 [R1+0xa0], R44 ;  /* 0x0000a02c01007387 */ /* 0x000fe80000100a00 */
[----:B------:R3:W-:Y:S02]  /*472c0*/  STL.64 [R1+0xa8], R46 ;  /* 0x0000a82e01007387 */ /* 0x0007e40000100a00 */
[----:B---3--:R-:W-:Y:S02]  /*472d0*/  HMMA.1688.F32.TF32 R44, R16, R128, R20 ;  /* 0x00000080102c723c */ /* 0x008fe40000081014 */
[----:B------:R-:W3:Y:S04]  /*472e0*/  LDL.LU.64 R20, [R1+0x1b20] ;  /* 0x001b200001147983 */ /* 0x000ee80000300a00 */
[----:B------:R-:W3:-:S13]  /*472f0*/  LDL.LU.64 R22, [R1+0x1b28] ;  /* 0x001b280001167983 */ /* 0x000eda0000300a00 */
[----:B------:R-:W-:Y:S04]  /*47300*/  STL.64 [R1+0x90], R44 ;  /* 0x0000902c01007387 */ /* 0x000fe80000100a00 */
[----:B------:R4:W-:Y:S02]  /*47310*/  STL.64 [R1+0x98], R46 ;  /* 0x0000982e01007387 */ /* 0x0009e40000100a00 */
[----:B----4-:R-:W-:Y:S02]  /*47320*/  HMMA.1688.F32.TF32 R44, R16, R124, R8 ;  /* 0x0000007c102c723c */ /* 0x010fe40000081008 */
[----:B------:R-:W4:Y:S04]  /*47330*/  LDL.LU.64 R8, [R1+0x1b40] ;  /* 0x001b400001087983 */ /* 0x000f280000300a00 */
[----:B------:R-:W4:-:S13]  /*47340*/  LDL.LU.64 R10, [R1+0x1b48] ;  /* 0x001b4800010a7983 */ /* 0x000f1a0000300a00 */
[----:B------:R-:W-:Y:S04]  /*47350*/  STL.64 [R1+0x80], R44 ;  /* 0x0000802c01007387 */ /* 0x000fe80000100a00 */
[----:B------:R1:W-:Y:S02]  /*47360*/  STL.64 [R1+0x88], R46 ;  /* 0x0000882e01007387 */ /* 0x0003e40000100a00 */
[C---:B-1----:R-:W-:Y:S08]  /*47370*/  HMMA.1688.F32.TF32 R44, R16.reuse, R120, R40 ;  /* 0x00000078102c723c */ /* 0x042ff00000081028 */
[C---:B------:R-:W-:Y:S01]  /*47380*/  HMMA.1688.F32.TF32 R40, R16.reuse, R116, R36 ;  /* 0x000000741028723c */ /* 0x040fe20000081024 */
[----:B------:R-:W4:Y:S10]  /*47390*/  LDL.LU.64 R36, [R1+0x1b50] ;  /* 0x001b500001247983 */ /* 0x000f340000300a00 */
[----:B------:R-:W-:Y:S04]  /*473a0*/  STL.64 [R1+0x70], R44 ;  /* 0x0000702c01007387 */ /* 0x000fe80000100a00 */
[----:B------:R-:W-:Y:S04]  /*473b0*/  STL.64 [R1+0x78], R46 ;  /* 0x0000782e01007387 */ /* 0x000fe80000100a00 */
[----:B------:R-:W4:Y:S04]  /*473c0*/  LDL.LU.64 R38, [R1+0x1b58] ;  /* 0x001b580001267983 */ /* 0x000f280000300a00 */
[----:B------:R1:W-:Y:S04]  /*473d0*/  STL.64 [R1+0x60], R40 ;  /* 0x0000602801007387 */ /* 0x0003e80000100a00 */
[----:B------:R1:W-:Y:S04]  /*473e0*/  STL.64 [R1+0x68], R42 ;  /* 0x0000682a01007387 */ /* 0x0003e80000100a00 */
[----:B-1----:R-:W4:Y:S04]  /*473f0*/  LDL.LU.64 R40, [R1+0x1b70] ;  /* 0x001b700001287983 */ /* 0x002f280000300a00 */
[----:B------:R-:W4:Y:S01]  /*47400*/  LDL.LU.64 R42, [R1+0x1b78] ;  /* 0x001b7800012a7983 */ /* 0x000f220000300a00 */
[----:B--2---:R-:W-:-:S15]  /*47410*/  HMMA.1688.F32.TF32 R32, R16, R112, R32 ;  /* 0x000000701020723c */ /* 0x004fde0000081020 */
[----:B------:R-:W-:-:S04]  /*47420*/  NOP ;  /* 0x0000000000007918 */ /* 0x000fc80000000000 */
        /* <DEDUP_REMOVED lines=11> */
[----:B------:R-:W-:Y:S01]  /*474e0*/  STL.64 [R1+0x38], R34 ;  /* 0x0000382201007387 */ /* 0x000fe20000100a00 */
[----:B---3--:R-:W-:Y:S03]  /*474f0*/  HMMA.1688.F32.TF32 R16, R16, R100, R20 ;  /* 0x000000641010723c */ /* 0x008fe60000081014 */
[----:B------:R-:W3:Y:S04]  /*47500*/  LDL.LU.64 R20, [R1+0x1ba0] ;  /* 0x001ba00001147983 */ /* 0x000ee80000300a00 */
[----:B------:R-:W3:-:S12]  /*47510*/  LDL.LU.64 R22, [R1+0x1ba8] ;  /* 0x001ba80001167983 */ /* 0x000ed80000300a00 */
[----:B------:R1:W-:Y:S04]  /*47520*/  STL.64 [R1+0x20], R16 ;  /* 0x0000201001007387 */ /* 0x0003e80000100a00 */
[----:B------:R4:W-:Y:S04]  /*47530*/  STL.64 [R1+0x28], R18 ;  /* 0x0000281201007387 */ /* 0x0009e80000100a00 */
[----:B-1----:R-:W3:Y:S01]  /*47540*/  LDL.LU.64 R16, [R1+0x1bb0] ;  /* 0x001bb00001107983 */ /* 0x002ee20000300a00 */
[----:B----4-:R-:W-:Y:S03]  /*47550*/  HMMA.1688.F32.TF32 R8, R12, R216, R8 ;  /* 0x000000d80c08723c */ /* 0x010fe60000081008 */
[----:B------:R-:W4:-:S15]  /*47560*/  LDL.LU.64 R18, [R1+0x1bb8] ;  /* 0x001bb80001127983 */ /* 0x000f1e0000300a00 */
[----:B------:R-:W-:Y:S01]  /*47570*/  NOP ;  /* 0x0000000000007918 */ /* 0x000fe20000000000 */
[----:B------:R-:W-:Y:S04]  /*47580*/  STL.64 [R1+0x10], R8 ;  /* 0x0000100801007387 */ /* 0x000fe80000100a00 */
[----:B------:R-:W-:Y:S04]  /*47590*/  STL.64 [R1+0x18], R10 ;  /* 0x0000180a01007387 */ /* 0x000fe80000100a00 */
[----:B------:R-:W4:Y:S04]  /*475a0*/  LDL.LU.64 R32, [R1+0x1bc0] ;  /* 0x001bc00001207983 */ /* 0x000f280000300a00 */
[----:B------:R-:W4:Y:S04]  /*475b0*/  LDL.LU.64 R34, [R1+0x1bc8] ;  /* 0x001bc80001227983 */ /* 0x000f280000300a00 */
[----:B------:R-:W-:Y:S04]  /*475c0*/  LDS R8, [R2+UR7+0x280] ;  /* 0x0002800702087984 */ /* 0x000fe80008000800 */
[----:B------:R-:W-:Y:S04]  /*475d0*/  LDS R10, [R2+UR7+0x2280] ;  /* 0x00228007020a7984 */ /* 0x000fe80008000800 */
[----:B------:R-:W-:Y:S04]  /*475e0*/  LDS R9, [R5+UR7+0x280] ;  /* 0x0002800705097984 */ /* 0x000fe80008000800 */
[----:B------:R-:W1:Y:S01]  /*475f0*/  LDS R11, [R5+UR7+0x2280] ;  /* 0x00228007050b7984 */ /* 0x000e620008000800 */
[----:B------:R-:W-:Y:S03]  /*47600*/  HMMA.1688.F32.TF32 R44, R12, R212, R36 ;  /* 0x000000d40c2c723c */ /* 0x000fe60000081024 */
[----:B------:R-:W4:Y:S04]  /*47610*/  LDL.LU.64 R36, [R1+0x1be0] ;  /* 0x001be00001247983 */ /* 0x000f280000300a00 */
[----:B------:R-:W4:-:S12]  /*47620*/  LDL.LU.64 R38, [R1+0x1be8] ;  /* 0x001be80001267983 */ /* 0x000f180000300a00 */
        /* <DEDUP_REMOVED lines=68> */
[----:B------:R-:W-:Y:S04]  /*47a70*/  STL.64 [R1+0x1120], R40 ;  /* 0x0011202801007387 */ /* 0x000fe80000100a00 */
[----:B------:R2:W-:Y:S02]  /*47a80*/  STL.64 [R1+0x1128], R42 ;  /* 0x0011282a01007387 */ /* 0x0005e40000100a00 */
[----:B--2---:R-:W-:Y:S02]  /*47a90*/  HMMA.1688.F32.TF32 R40, R12, R160, R24 ;  /* 0x000000a00c28723c */ /* 0x004fe40000081018 */
        /* <DEDUP_REMOVED lines=17> */
[----:B------:R1:W-:Y:S04]  /*47bb0*/  STL.64 [R1+0x10e0], R40 ;  /* 0x0010e02801007387 */ /* 0x0003e80000100a00 */
[----:B------:R1:W-:Y:S04]  /*47bc0*/  STL.64 [R1+0x10e8], R42 ;  /* 0x0010e82a01007387 */ /* 0x0003e80000100a00 */
[----:B-1----:R-:W4:Y:S01]  /*47bd0*/  LDL.LU.64 R40, [R1+0x3130] ;  /* 0x0031300001287983 */ /* 0x002f220000300a00 */
[----:B------:R-:W-:Y:S03]  /*47be0*/  HMMA.1688.F32.TF32 R32, R12, R144, R32 ;  /* 0x000000900c20723c */ /* 0x000fe60000081020 */
[----:B------:R-:W4:-:S15]  /*47bf0*/  LDL.LU.64 R42, [R1+0x3138] ;  /* 0x00313800012a7983 */ /* 0x000f1e0000300a00 */
[----:B------:R-:W-:Y:S01]  /*47c00*/  NOP ;  /* 0x0000000000007918 */ /* 0x000fe20000000000 */
[----:B------:R1:W-:Y:S04]  /*47c10*/  STL.64 [R1+0x10d0], R32 ;  /* 0x0010d02001007387 */ /* 0x0003e80000100a00 */
[----:B------:R1:W-:Y:S04]  /*47c20*/  STL.64 [R1+0x10d8], R34 ;  /* 0x0010d82201007387 */ /* 0x0003e80000100a00 */
[----:B-1----:R-:W4:Y:S04]  /*47c30*/  LDL.LU.64 R32, [R1+0x3120] ;  /* 0x0031200001207983 */ /* 0x002f280000300a00 */
[----:B------:R-:W4:Y:S01]  /*47c40*/  LDL.LU.64 R34, [R1+0x3128] ;  /* 0x0031280001227983 */ /* 0x000f220000300a00 */
[----:B------:R-:W-:Y:S03]  /*47c50*/  HMMA.1688.F32.TF32 R44, R12, R140, R36 ;  /* 0x0000008c0c2c723c */ /* 0x000fe60000081024 */
[----:B------:R-:W4:Y:S04]  /*47c60*/  LDL.LU.64 R36, [R1+0x3110] ;  /* 0x0031100001247983 */ /* 0x000f280000300a00 */
[----:B------:R-:W4:-:S12]  /*47c70*/  LDL.LU.64 R38, [R1+0x3118] ;  /* 0x0031180001267983 */ /* 0x000f180000300a00 */
        /* <DEDUP_REMOVED lines=30> */
[----:B-1----:R-:W4:Y:S01]  /*47e60*/  LDL.LU.64 R40, [R1+0x1d80] ;  /* 0x001d800001287983 */ /* 0x002f220000300a00 */
[----:B------:R-:W-:Y:S03]  /*47e70*/  HMMA.1688.F32.TF32 R36, R12, R112, R36 ;  /* 0x000000700c24723c */ /* 0x000fe60000081024 */
[----:B------:R-:W4:-:S15]  /*47e80*/  LDL.LU.64 R42, [R1+0x1d88] ;  /* 0x001d8800012a7983 */ /* 0x000f1e0000300a00 */
[----:B------:R-:W-:Y:S01]  /*47e90*/  NOP ;  /* 0x0000000000007918 */ /* 0x000fe20000000000 */
        /* <DEDUP_REMOVED lines=15> */
[----:B------:R-:W-:Y:S04]  /*47f90*/  STL.64 [R1+0x240], R12 ;  /* 0x0002400c01007387 */ /* 0x000fe80000100a00 */
[----:B------:R4:W-:Y:S02]  /*47fa0*/  STL.64 [R1+0x248], R14 ;  /* 0x0002480e01007387 */ /* 0x0009e40000100a00 */
[----:B----4-:R-:W-:Y:S02]  /*47fb0*/  HMMA.1688.F32.TF32 R12, R8, R216, R16 ;  /* 0x000000d8080c723c */ /* 0x010fe40000081010 */
[----:B------:R-:W4:Y:S04]  /*47fc0*/  LDL.LU.64 R16, [R1+0x1dd0] ;  /* 0x001dd00001107983 */ /* 0x000f280000300a00 */
[----:B------:R-:W4:-:S13]  /*47fd0*/  LDL.LU.64 R18, [R1+0x1dd8] ;  /* 0x001dd80001127983 */ /* 0x000f1a0000300a00 */
        /* <DEDUP_REMOVED lines=40> */
[----:B------:R1:W-:Y:S04]  /*48260*/  STL.64 [R1+0xfc8], R42 ;  /* 0x000fc82a01007387 */ /* 0x0003e80000100a00 */
[----:B-1----:R-:W4:Y:S04]  /*48270*/  LDL.LU.64 R40, [R1+0x1e70] ;  /* 0x001e700001287983 */ /* 0x002f280000300a00 */
[----:B------:R-:W4:Y:S01]  /*48280*/  LDL.LU.64 R42, [R1+0x1e78] ;  /* 0x001e7800012a7983 */ /* 0x000f220000300a00 */
[----:B------:R-:W-:-:S15]  /*48290*/  HMMA.1688.F32.TF32 R32, R8, R192, R32 ;  /* 0x000000c00820723c */ /* 0x000fde0000081020 */
[----:B------:R-:W-:-:S04]  /*482a0*/  NOP ;  /* 0x0000000000007918 */ /* 0x000fc80000000000 */
        /* <DEDUP_REMOVED lines=100> */
[----:B------:R-:W-:-:S15]  /*488f0*/  HMMA.1688.F32.TF32 R32, R8, R112, R32 ;  /* 0x000000700820723c */ /* 0x000fde0000081020 */
[----:B------:R-:W-:-:S04]  /*48900*/  NOP ;  /* 0x0000000000007918 */ /* 0x000fc80000000000 */
        /* <DEDUP_REMOVED lines=831> */
[----:B-1----:R-:W-:Y:S02]  /*4bd00*/  HMMA.1688.F32.TF32 R40, R12, R112, R36 ;  /* 0x000000700c28723c */ /* 0x002fe40000081024 */
[----:B------:R-:W4:Y:S04]  /*4bd10*/  LDL.LU.64 R36, [R1+0x2200] ;  /* 0x0022000001247983 */ /* 0x000f280000300a00 */
[----:B------:R-:W4:-:S13]  /*4bd20*/  LDL.LU.64 R38, [R1+0x2208] ;  /* 0x0022080001267983 */ /* 0x000f1a0000300a00 */
        /* <DEDUP_REMOVED lines=173> */
[----:B------:R-:W-:Y:S01]  /*4c800*/  STL.64 [R1+0x310], R36 ;  /* 0x0003102401007387 */ /* 0x000fe20000100a00 */
[----:B---3--:R-:W-:Y:S03]  /*4c810*/  HMMA.1688.F32.TF32 R8, R8, R100, R20 ;  /* 0x000000640808723c */ /* 0x008fe60000081014 */
[----:B------:R-:W-:Y:S04]  /*4c820*/  STL.64 [R1+0x318], R38 ;  /* 0x0003182601007387 */ /* 0x000fe80000100a00 */
[----:B------:R-:W3:Y:S04]  /*4c830*/  LDL.LU.64 R20, [R1+0x2dc0] ;  /* 0x002dc00001147983 */ /* 0x000ee80000300a00 */
[----:B------:R-:W3:Y:S08]  /*4c840*/  LDL.LU.64 R22, [R1+0x2dc8] ;  /* 0x002dc80001167983 */ /* 0x000ef00000300a00 */
[----:B------:R-:W-:Y:S04]  /*4c850*/  STL.64 [R1+0x160], R8 ;  /* 0x0001600801007387 */ /* 0x000fe80000100a00 */
[----:B------:R4:W-:Y:S02]  /*4c860*/  STL.64 [R1+0x168], R10 ;  /* 0x0001680a01007387 */ /* 0x0009e40000100a00 */
[----:B----4-:R-:W-:Y:S02]  /*4c870*/  HMMA.1688.F32.TF32 R8, R84, R216, R12 ;  /* 0x000000d85408723c */ /* 0x010fe4000008100c */
[----:B------:R-:W4:Y:S04]  /*4c880*/  LDL.LU.64 R12, [R1+0x2db0] ;  /* 0x002db000010c7983 */ /* 0x000f280000300a00 */
[----:B------:R-:W4:-:S13]  /*4c890*/  LDL.LU.64 R14, [R1+0x2db8] ;  /* 0x002db800010e7983 */ /* 0x000f1a0000300a00 */
        /* <DEDUP_REMOVED lines=15> */
[----:B------:R1:W-:Y:S01]  /*4c990*/  STL.64 [R1+0x2e0], R32 ;  /* 0x0002e02001007387 */ /* 0x0003e20000100a00 */
[----:B------:R-:W-:Y:S03]  /*4c9a0*/  HMMA.1688.F32.TF32 R28, R84, R200, R28 ;  /* 0x000000c8541c723c */ /* 0x000fe6000008101c */
[----:B------:R3:W-:Y:S04]  /*4c9b0*/  STL.64 [R1+0x2e8], R34 ;  /* 0x0002e82201007387 */ /* 0x0007e80000100a00 */
[----:B-1----:R-:W2:-:S12]  /*4c9c0*/  LDL.LU.64 R32, [R1+0x2d70] ;  /* 0x002d700001207983 */ /* 0x002e980000300a00 */
[----:B------:R-:W-:Y:S01]  /*4c9d0*/  STL.64 [R1+0x2d0], R28 ;  /* 0x0002d01c01007387 */ /* 0x000fe20000100a00 */
[C---:B---3--:R-:W-:Y:S03]  /*4c9e0*/  HMMA.1688.F32.TF32 R20, R84.reuse, R196, R20 ;  /* 0x000000c45414723c */ /* 0x048fe60000081014 */
[----:B------:R-:W-:Y:S04]  /*4c9f0*/  STL.64 [R1+0x2d8], R30 ;  /* 0x0002d81e01007387 */ /* 0x000fe80000100a00 */
[----:B------:R-:W3:Y:S01]  /*4ca00*/  LDL.LU.64 R34, [R1+0x2d78] ;  /* 0x002d780001227983 */ /* 0x000ee20000300a00 */
[C---:B----4-:R-:W-:Y:S11]  /*4ca10*/  HMMA.1688.F32.TF32 R12, R84.reuse, R96, R12 ;  /* 0x00000060540c723c */ /* 0x050ff6000008100c */
[----:B------:R-:W-:Y:S04]  /*4ca20*/  STL.64 [R1+0x2c0], R20 ;  /* 0x0002c01401007387 */ /* 0x000fe80000100a00 */
[----:B------:R-:W-:Y:S04]  /*4ca30*/  STL.64 [R1+0x2c8], R22 ;  /* 0x0002c81601007387 */ /* 0x000fe80000100a00 */
[----:B------:R-:W4:Y:S04]  /*4ca40*/  LDL.LU.64 R40, [R1+0x2d60] ;  /* 0x002d600001287983 */ /* 0x000f280000300a00 */
[----:B------:R-:W4:Y:S04]  /*4ca50*/  LDL.LU.64 R42, [R1+0x2d68] ;  /* 0x002d6800012a7983 */ /* 0x000f280000300a00 */
        /* <DEDUP_REMOVED lines=19> */
[----:B------:R1:W-:Y:S04]  /*4cb90*/  STL.64 [R1+0x280], R28 ;  /* 0x0002801c01007387 */ /* 0x0003e80000100a00 */
[----:B------:R1:W-:Y:S04]  /*4cba0*/  STL.64 [R1+0x288], R30 ;  /* 0x0002881e01007387 */ /* 0x0003e80000100a00 */
[----:B-1----:R-:W2:Y:S04]  /*4cbb0*/  LDL.LU.64 R28, [R1+0x2d00] ;  /* 0x002d0000011c7983 */ /* 0x002ea80000300a00 */
[----:B------:R-:W2:Y:S01]  /*4cbc0*/  LDL.LU.64 R30, [R1+0x2d08] ;  /* 0x002d0800011e7983 */ /* 0x000ea20000300a00 */
[----:B---3--:R-:W-:Y:S03]  /*4cbd0*/  HMMA.1688.F32.TF32 R36, R84, R184, R32 ;  /* 0x000000b85424723c */ /* 0x008fe60000081020 */
[----:B------:R-:W3:Y:S04]  /*4cbe0*/  LDL.LU.64 R32, [R1+0x2cf0] ;  /* 0x002cf00001207983 */ /* 0x000ee80000300a00 */
[----:B------:R-:W3:-:S12]  /*4cbf0*/  LDL.LU.64 R34, [R1+0x2cf8] ;  /* 0x002cf80001227983 */ /* 0x000ed80000300a00 */
[----:B------:R1:W-:Y:S04]  /*4cc00*/  STL.64 [R1+0x270], R36 ;  /* 0x0002702401007387 */ /* 0x0003e80000100a00 */
[----:B------:R4:W-:Y:S04]  /*4cc10*/  STL.64 [R1+0x278], R38 ;  /* 0x0002782601007387 */ /* 0x0009e80000100a00 */
[----:B-1----:R-:W3:Y:S04]  /*4cc20*/  LDL.LU.64 R36, [R1+0x2ce0] ;  /* 0x002ce00001247983 */ /* 0x002ee80000300a00 */
[----:B----4-:R-:W4:Y:S01]  /*4cc30*/  LDL.LU.64 R38, [R1+0x2ce8] ;  /* 0x002ce80001267983 */ /* 0x010f220000300a00 */
[C---:B------:R-:W-:Y:S08]  /*4cc40*/  HMMA.1688.F32.TF32 R40, R84.reuse, R180, R40 ;  /* 0x000000b45428723c */ /* 0x040ff00000081028 */
[C---:B------:R-:W-:Y:S08]  /*4cc50*/  HMMA.1688.F32.TF32 R8, R84.reuse, R176, R8 ;  /* 0x000000b05408723c */ /* 0x040ff00000081008 */
[C---:B------:R-:W-:Y:S08]  /*4cc60*/  HMMA.1688.F32.TF32 R12, R84.reuse, R172, R12 ;  /* 0x000000ac540c723c */ /* 0x040ff0000008100c */
[C---:B------:R-:W-:Y:S03]  /*4cc70*/  HMMA.1688.F32.TF32 R16, R84.reuse, R168, R16 ;  /* 0x000000a85410723c */ /* 0x040fe60000081010 */
[----:B------:R-:W-:Y:S04]  /*4cc80*/  STL.64 [R1+0x6210], R10 ;  /* 0x0062100a01007387 */ /* 0x000fe80000100a00 */
[----:B------:R1:W-:Y:S04]  /*4cc90*/  STL.64 [R1+0x260], R40 ;  /* 0x0002602801007387 */ /* 0x0003e80000100a00 */
[----:B------:R1:W-:Y:S04]  /*4cca0*/  STL.64 [R1+0x268], R42 ;  /* 0x0002682a01007387 */ /* 0x0003e80000100a00 */
[----:B------:R-:W-:Y:S04]  /*4ccb0*/  STL.64 [R1+0x6208], R8 ;  /* 0x0062080801007387 */ /* 0x000fe80000100a00 */
[----:B-1----:R-:W4:Y:S04]  /*4ccc0*/  LDL.LU.64 R40, [R1+0x2cd0] ;  /* 0x002cd00001287983 */ /* 0x002f280000300a00 */
[----:B------:R-:W4:Y:S01]  /*4ccd0*/  LDL.LU.64 R42, [R1+0x2cd8] ;  /* 0x002cd800012a7983 */ /* 0x000f220000300a00 */
[C---:B------:R-:W-:Y:S03]  /*4cce0*/  HMMA.1688.F32.TF32 R20, R84.reuse, R164, R20 ;  /* 0x000000a45414723c */ /* 0x040fe60000081014 */
[----:B------:R-:W-:Y:S04]  /*4ccf0*/  STL.64 [R1+0x6220], R14 ;  /* 0x0062200e01007387 */ /* 0x000fe80000100a00 */
[----:B------:R-:W-:Y:S04]  /*4cd00*/  STL.64 [R1+0x6218], R12 ;  /* 0x0062180c01007387 */ /* 0x000fe80000100a00 */
[----:B------:R-:W-:Y:S04]  /*4cd10*/  STL.64 [R1+0x6230], R18 ;  /* 0x0062301201007387 */ /* 0x000fe80000100a00 */
[----:B------:R1:W-:Y:S04]  /*4cd20*/  STL.64 [R1+0x6228], R16 ;  /* 0x0062281001007387 */ /* 0x0003e80000100a00 */
[----:B------:R-:W-:Y:S04]  /*4cd30*/  STL.64 [R1+0x6240], R22 ;  /* 0x0062401601007387 */ /* 0x000fe80000100a00 */
[----:B------:R-:W-:Y:S04]  /*4cd40*/  STL.64 [R1+0x6238], R20 ;  /* 0x0062381401007387 */ /* 0x000fe80000100a00 */
[----:B-1----:R-:W4:Y:S04]  /*4cd50*/  LDL.LU.64 R16, [R1+0x2cc0] ;  /* 0x002cc00001107983 */ /* 0x002f280000300a00 */
[----:B------:R-:W4:Y:S01]  /*4cd60*/  LDL.LU.64 R18, [R1+0x2cc8] ;  /* 0x002cc80001127983 */ /* 0x000f220000300a00 */
[----:B--2---:R-:W-:-:S15]  /*4cd70*/  HMMA.1688.F32.TF32 R24, R84, R160, R24 ;  /* 0x000000a05418723c */ /* 0x004fde0000081018 */
[----:B------:R-:W-:-:S04]  /*4cd80*/  NOP ;  /* 0x0000000000007918 */ /* 0x000fc80000000000 */
[----:B------:R-:W-:Y:S04]  /*4cd90*/  STL.64 [R1+0x6250], R26 ;  /* 0x0062501a01007387 */ /* 0x000fe80000100a00 */
[----:B------:R-:W-:Y:S04]  /*4cda0*/  STL.64 [R1+0x6248], R24 ;  /* 0x0062481801007387 */ /* 0x000fe80000100a00 */
[----:B------:R-:W2:Y:S04]  /*4cdb0*/  LDL.LU.64 R12, [R1+0x2cb0] ;  /* 0x002cb000010c7983 */ /* 0x000ea80000300a00 */
[----:B------:R-:W2:Y:S01]  /*4cdc0*/  LDL.LU.64 R14, [R1+0x2cb8] ;  /* 0x002cb800010e7983 */ /* 0x000ea20000300a00 */
[----:B------:R-:W-:-:S15]  /*4cdd0*/  HMMA.1688.F32.TF32 R28, R84, R156, R28 ;  /* 0x0000009c541c723c */ /* 0x000fde000008101c */
[----:B------:R-:W-:-:S04]  /*4cde0*/  NOP ;  /* 0x0000000000007918 */ /* 0x000fc80000000000 */
[----:B------:R-:W-:Y:S04]  /*4cdf0*/  STL.64 [R1+0x6260], R30 ;  /* 0x0062601e01007387 */ /* 0x000fe80000100a00 */
[----:B------:R-:W-:Y:S04]  /*4ce00*/  STL.64 [R1+0x6258], R28 ;  /* 0x0062581c01007387 */ /* 0x000fe80000100a00 */
[----:B------:R-:W2:Y:S04]  /*4ce10*/  LDL.LU.64 R8, [R1+0x2f10] ;  /* 0x002f100001087983 */ /* 0x000ea80000300a00 */
[----:B------:R-:W2:Y:S01]  /*4ce20*/  LDL.LU.64 R10, [R1+0x2f18] ;  /* 0x002f1800010a7983 */ /* 0x000ea20000300a00 */
[----:B---3--:R-:W-:-:S15]  /*4ce30*/  HMMA.1688.F32.TF32 R32, R84, R152, R32 ;  /* 0x000000985420723c */ /* 0x008fde0000081020 */
[----:B------:R-:W-:-:S04]  /*4ce40*/  NOP ;  /* 0x0000000000007918 */ /* 0x000fc80000000000 */
[----:B------:R-:W-:Y:S01]  /*4ce50*/  STL.64 [R1+0x6270], R34 ;  /* 0x0062702201007387 */ /* 0x000fe20000100a00 */
[C---:B----4-:R-:W-:Y:S03]  /*4ce60*/  HMMA.1688.F32.TF32 R36, R84.reuse, R148, R36 ;  /* 0x000000945424723c */ /* 0x050fe60000081024 */
[----:B------:R1:W-:Y:S04]  /*4ce70*/  STL.64 [R1+0x6268], R32 ;  /* 0x0062682001007387 */ /* 0x0003e80000100a00 */
[----:B------:R-:W3:Y:S04]  /*4ce80*/  LDL.LU.64 R56, [R1+0x3390] ;  /* 0x0033900001387983 */ /* 0x000ee80000300a00 */
[----:B------:R-:W3:Y:S04]  /*4ce90*/  LDL.LU.64 R58, [R1+0x3398] ;  /* 0x00339800013a7983 */ /* 0x000ee80000300a00 */
[----:B------:R-:W4:Y:S04]  /*4cea0*/  LDL.LU.64 R60, [R1+0x3380] ;  /* 0x00338000013c7983 */ /* 0x000f280000300a00 */
[----:B------:R-:W4:Y:S04]  /*4ceb0*/  LDL.LU.64 R62, [R1+0x3388] ;  /* 0x00338800013e7983 */ /* 0x000f280000300a00 */
[----:B-1----:R-:W4:Y:S04]  /*4cec0*/  LDL.LU.64 R32, [R1+0x3370] ;  /* 0x0033700001207983 */ /* 0x002f280000300a00 */
[----:B------:R-:W4:Y:S04]  /*4ced0*/  LDL.LU.64 R34, [R1+0x3378] ;  /* 0x0033780001227983 */ /* 0x000f280000300a00 */
[----:B------:R-:W-:Y:S04]  /*4cee0*/  STL.64 [R1+0x6280], R38 ;  /* 0x0062802601007387 */ /* 0x000fe80000100a00 */
[----:B------:R-:W-:Y:S04]  /*4cef0*/  STL.64 [R1+0x6278], R36 ;  /* 0x0062782401007387 */ /* 0x000fe80000100a00 */
[----:B------:R-:W4:Y:S04]  /*4cf00*/  LDL.LU.64 R28, [R1+0x3360] ;  /* 0x00336000011c7983 */ /* 0x000f280000300a00 */
[----:B------:R-:W4:Y:S04]  /*4cf10*/  LDL.LU.64 R30, [R1+0x3368] ;  /* 0x00336800011e7983 */ /* 0x000f280000300a00 */
[----:B------:R-:W4:Y:S04]  /*4cf20*/  LDL.LU.64 R24, [R1+0x3350] ;  /* 0x0033500001187983 */ /* 0x000f280000300a00 */
[----:B------:R-:W4:Y:S04]  /*4cf30*/  LDL.LU.64 R26, [R1+0x3358] ;  /* 0x00335800011a7983 */ /* 0x000f280000300a00 */
[----:B------:R-:W4:Y:S04]  /*4cf40*/  LDL.LU.64 R20, [R1+0x3340] ;  /* 0x0033400001147983 */ /* 0x000f280000300a00 */
[----:B------:R-:W4:Y:S01]  /*4cf50*/  LDL.LU.64 R22, [R1+0x3348] ;  /* 0x0033480001167983 */ /* 0x000f220000300a00 */
[----:B------:R-:W-:-:S15]  /*4cf60*/  HMMA.1688.F32.TF32 R40, R84, R144, R40 ;  /* 0x000000905428723c */ /* 0x000fde0000081028 */
[----:B------:R-:W-:-:S04]  /*4cf70*/  NOP ;  /* 0x0000000000007918 */ /* 0x000fc80000000000 */
[----:B------:R-:W-:Y:S04]  /*4cf80*/  STL.64 [R1+0x6290], R42 ;  /* 0x0062902a01007387 */ /* 0x000fe80000100a00 */
[----:B------:R1:W-:Y:S01]  /*4cf90*/  STL.64 [R1+0x6288], R40 ;  /* 0x0062882801007387 */ /* 0x0003e20000100a00 */
[----:B------:R-:W-:Y:S03]  /*4cfa0*/  HMMA.1688.F32.TF32 R44, R84, R140, R16 ;  /* 0x0000008c542c723c */ /* 0x000fe60000081010 */
[----:B------:R-:W4:Y:S04]  /*4cfb0*/  LDL.LU.64 R16, [R1+0x3330] ;  /* 0x0033300001107983 */ /* 0x000f280000300a00 */
[----:B------:R-:W4:-:S12]  /*4cfc0*/  LDL.LU.64 R18, [R1+0x3338] ;  /* 0x0033380001127983 */ /* 0x000f180000300a00 */
[----:B------:R-:W-:Y:S04]  /*4cfd0*/  STL.64 [R1+0x62a0], R46 ;  /* 0x0062a02e01007387 */ /* 0x000fe80000100a00 */
[----:B------:R1:W-:Y:S01]  /*4cfe0*/  STL.64 [R1+0x6298], R44 ;  /* 0x0062982c01007387 */ /* 0x0003e20000100a00 */
[----:B--2---:R-:W-:Y:S03]  /*4cff0*/  HMMA.1688.F32.TF32 R48, R84, R136, R12 ;  /* 0x000000885430723c */ /* 0x004fe6000008100c */
[----:B------:R-:W2:Y:S04]  /*4d000*/  LDL.LU.64 R12, [R1+0x3320] ;  /* 0x00332000010c7983 */ /* 0x000ea80000300a00 */
[----:B------:R-:W2:-:S12]  /*4d010*/  LDL.LU.64 R14, [R1+0x3328] ;  /* 0x00332800010e7983 */ /* 0x000e980000300a00 */
[----:B------:R-:W-:Y:S04]  /*4d020*/  STL.64 [R1+0x62b0], R50 ;  /* 0x0062b03201007387 */ /* 0x000fe80000100a00 */
[----:B------:R-:W-:Y:S01]  /*4d030*/  STL.64 [R1+0x62a8], R48 ;  /* 0x0062a83001007387 */ /* 0x000fe20000100a00 */
[----:B------:R-:W-:Y:S03]  /*4d040*/  HMMA.1688.F32.TF32 R52, R84, R132, R8 ;  /* 0x000000845434723c */ /* 0x000fe60000081008 */
[----:B------:R-:W2:Y:S04]  /*4d050*/  LDL.LU.64 R8, [R1+0x20b0] ;  /* 0x0020b00001087983 */ /* 0x000ea80000300a00 */
[----:B------:R-:W2:-:S12]  /*4d060*/  LDL.LU.64 R10, [R1+0x20b8] ;  /* 0x0020b800010a7983 */ /* 0x000e980000300a00 */
[----:B------:R-:W-:Y:S04]  /*4d070*/  STL.64 [R1+0x62c0], R54 ;  /* 0x0062c03601007387 */ /* 0x000fe80000100a00 */
[----:B------:R-:W-:Y:S01]  /*4d080*/  STL.64 [R1+0x62b8], R52 ;  /* 0x0062b83401007387 */ /* 0x000fe20000100a00 */
[C---:B---3--:R-:W-:Y:S08]  /*4d090*/  HMMA.1688.F32.TF32 R56, R84.reuse, R128, R56 ;  /* 0x000000805438723c */ /* 0x048ff00000081038 */
[C---:B----4-:R-:W-:Y:S08]  /*4d0a0*/  HMMA.1688.F32.TF32 R60, R84.reuse, R124, R60 ;  /* 0x0000007c543c723c */ /* 0x050ff0000008103c */
[C---:B------:R-:W-:Y:S03]  /*4d0b0*/  HMMA.1688.F32.TF32 R64, R84.reuse, R120, R32 ;  /* 0x000000785440723c */ /* 0x040fe60000081020 */
[----:B------:R-:W-:Y:S05]  /*4d0c0*/  STL.64 [R1+0x62d0], R58 ;  /* 0x0062d03a01007387 */ /* 0x000fea0000100a00 */
[C---:B------:R-:W-:Y:S08]  /*4d0d0*/  HMMA.1688.F32.TF32 R68, R84.reuse, R116, R28 ;  /* 0x000000745444723c */ /* 0x040ff0000008101c */
[C---:B------:R-:W-:Y:S08]  /*4d0e0*/  HMMA.1688.F32.TF32 R72, R84.reuse, R112, R24 ;  /* 0x000000705448723c */ /* 0x040ff00000081018 */
[C---:B------:R-:W-:Y:S01]  /*4d0f0*/  HMMA.1688.F32.TF32 R76, R84.reuse, R108, R20 ;  /* 0x0000006c544c723c */ /* 0x040fe20000081014 */
        /* <DEDUP_REMOVED lines=9> */
[----:B------:R-:W3:Y:S04]  /*4d190*/  LDL.LU.64 R20, [R1+0x2ca0] ;  /* 0x002ca00001147983 */ /* 0x000ee80000300a00 */
[----:B------:R-:W3:Y:S04]  /*4d1a0*/  LDL.LU.64 R22, [R1+0x2ca8] ;  /* 0x002ca80001167983 */ /* 0x000ee80000300a00 */
[----:B------:R-:W-:Y:S04]  /*4d1b0*/  STL.64 [R1+0x6320], R78 ;  /* 0x0063204e01007387 */ /* 0x000fe80000100a00 */
[----:B------:R-:W-:Y:S01]  /*4d1c0*/  STL.64 [R1+0x6318], R76 ;  /* 0x0063184c01007387 */ /* 0x000fe20000100a00 */
[----:B------:R-:W-:-:S15]  /*4d1d0*/  HMMA.1688.F32.TF32 R80, R84, R104, R16 ;  /* 0x000000685450723c */ /* 0x000fde0000081010 */
[----:B------:R-:W-:-:S04]  /*4d1e0*/  NOP ;  /* 0x0000000000007918 */ /* 0x000fc80000000000 */
[----:B------:R-:W-:Y:S04]  /*4d1f0*/  STL.64 [R1+0x6330], R82 ;  /* 0x0063305201007387 */ /* 0x000fe80000100a00 */
[----:B------:R-:W-:Y:S04]  /*4d200*/  STL.64 [R1+0x6328], R80 ;  /* 0x0063285001007387 */ /* 0x000fe80000100a00 */
[----:B------:R-:W4:Y:S04]  /*4d210*/  LDL.LU.64 R28, [R1+0x2c90] ;  /* 0x002c9000011c7983 */ /* 0x000f280000300a00 */
[----:B------:R-:W4:Y:S01]  /*4d220*/  LDL.LU.64 R30, [R1+0x2c98] ;  /* 0x002c9800011e7983 */ /* 0x000f220000300a00 */
[----:B--2---:R-:W-:-:S15]  /*4d230*/  HMMA.1688.F32.TF32 R84, R84, R100, R12 ;  /* 0x000000645454723c */ /* 0x004fde000008100c */
[----:B------:R-:W-:-:S04]  /*4d240*/  NOP ;  /* 0x0000000000007918 */ /* 0x000fc80000000000 */
[----:B------:R-:W-:Y:S04]  /*4d250*/  STL.64 [R1+0x6340], R86 ;  /* 0x0063405601007387 */ /* 0x000fe80000100a00 */
[----:B------:R-:W-:Y:S04]  /*4d260*/  STL.64 [R1+0x6338], R84 ;  /* 0x0063385401007387 */ /* 0x000fe80000100a00 */
[----:B------:R-:W2:Y:S04]  /*4d270*/  LDL.LU.64 R16, [R1+0x2c80] ;  /* 0x002c800001107983 */ /* 0x000ea80000300a00 */
[----:B------:R-:W2:Y:S04]  /*4d280*/  LDL.LU.64 R18, [R1+0x2c88] ;  /* 0x002c880001127983 */ /* 0x000ea80000300a00 */
[----:B------:R-:W2:Y:S04]  /*4d290*/  LDL.LU.64 R12, [R1+0x2c70] ;  /* 0x002c7000010c7983 */ /* 0x000ea80000300a00 */
[----:B------:R-:W2:Y:S04]  /*4d2a0*/  LDL.LU.64 R14, [R1+0x2c78] ;  /* 0x002c7800010e7983 */ /* 0x000ea80000300a00 */
[----:B-1----:R-:W2:Y:S04]  /*4d2b0*/  LDL.LU.64 R40, [R1+0x2c60] ;  /* 0x002c600001287983 */ /* 0x002ea80000300a00 */
[----:B------:R-:W2:Y:S04]  /*4d2c0*/  LDL.LU.64 R42, [R1+0x2c68] ;  /* 0x002c6800012a7983 */ /* 0x000ea80000300a00 */
[----:B------:R-:W2:Y:S04]  /*4d2d0*/  LDL.LU.64 R36, [R1+0x2c50] ;  /* 0x002c500001247983 */ /* 0x000ea80000300a00 */
[----:B------:R-:W2:Y:S04]  /*4d2e0*/  LDL.LU.64 R38, [R1+0x2c58] ;  /* 0x002c580001267983 */ /* 0x000ea80000300a00 */
[----:B------:R-:W2:Y:S04]  /*4d2f0*/  LDL.LU.64 R32, [R1+0x2c40] ;  /* 0x002c400001207983 */ /* 0x000ea80000300a00 */
[----:B------:R-:W2:Y:S01]  /*4d300*/  LDL.LU.64 R34, [R1+0x2c48] ;  /* 0x002c480001227983 */ /* 0x000ea20000300a00 */
[C---:B------:R-:W-:Y:S03]  /*4d310*/  HMMA.1688.F32.TF32 R88, R232.reuse, R216, R8 ;  /* 0x000000d8e858723c */ /* 0x040fe60000081008 */
[----:B------:R-:W2:Y:S04]  /*4d320*/  LDL.LU.64 R8, [R1+0x2c30] ;  /* 0x002c300001087983 */ /* 0x000ea80000300a00 */
[----:B------:R-:W2:Y:S04]  /*4d330*/  LDL.LU.64 R10, [R1+0x2c38] ;  /* 0x002c3800010a7983 */ /* 0x000ea80000300a00 */
[----:B------:R-:W2:Y:S04]  /*4d340*/  LDL.LU.64 R24, [R1+0x2c20] ;  /* 0x002c200001187983 */ /* 0x000ea80000300a00 */
[----:B------:R-:W2:Y:S04]  /*4d350*/  LDL.LU.64 R26, [R1+0x2c28] ;  /* 0x002c2800011a7983 */ /* 0x000ea80000300a00 */
[----:B------:R-:W-:Y:S04]  /*4d360*/  STL.64 [R1+0x6350], R90 ;  /* 0x0063505a01007387 */ /* 0x000fe80000100a00 */
[----:B------:R-:W-:Y:S01]  /*4d370*/  STL.64 [R1+0x6348], R88 ;  /* 0x0063485801007387 */ /* 0x000fe20000100a00 */
[----:B---3--:R-:W-:Y:S03]  /*4d380*/  HMMA.1688.F32.TF32 R220, R232, R212, R20 ;  /* 0x000000d4e8dc723c */ /* 0x008fe60000081014 */
[----:B------:R-:W3:Y:S04]  /*4d390*/  LDL.LU.64 R20, [R1+0x2c10] ;  /* 0x002c100001147983 */ /* 0x000ee80000300a00 */
[----:B------:R-:W3:-:S12]  /*4d3a0*/  LDL.LU.64 R22, [R1+0x2c18] ;  /* 0x002c180001167983 */ /* 0x000ed80000300a00 */
[----:B------:R-:W-:Y:S04]  /*4d3b0*/  STL [R1+0x6180], R220 ;  /* 0x006180dc01007387 */ /* 0x000fe80000100800 */
[----:B------:R-:W-:Y:S04]  /*4d3c0*/  STL [R1+0x617c], R221 ;  /* 0x00617cdd01007387 */ /* 0x000fe80000100800 */
[----:B------:R-:W-:Y:S04]  /*4d3d0*/  STL [R1+0x6178], R222 ;  /* 0x006178de01007387 */ /* 0x000fe80000100800 */
[----:B------:R-:W-:Y:S01]  /*4d3e0*/  STL [R1+0x6174], R223 ;  /* 0x006174df01007387 */ /* 0x000fe20000100800 */
[----:B----4-:R-:W-:-:S15]  /*4d3f0*/  HMMA.1688.F32.TF32 R224, R232, R208, R28 ;  /* 0x000000d0e8e0723c */ /* 0x010fde000008101c */
[----:B------:R-:W-:-:S04]  /*4d400*/  NOP ;  /* 0x0000000000007918 */ /* 0x000fc80000000000 */
[----:B------:R-:W-:Y:S04]  /*4d410*/  STL [R1+0x6190], R224 ;  /* 0x006190e001007387 */ /* 0x000fe80000100800 */
[----:B------:R-:W-:Y:S04]  /*4d420*/  STL [R1+0x618c], R225 ;  /* 0x00618ce101007387 */ /* 0x000fe80000100800 */
[----:B------:R-:W-:Y:S04]  /*4d430*/  STL [R1+0x6188], R226 ;  /* 0x006188e201007387 */ /* 0x000fe80000100800 */
[----:B------:R-:W-:Y:S01]  /*4d440*/  STL [R1+0x6184], R227 ;  /* 0x006184e301007387 */ /* 0x000fe20000100800 */
[C---:B--2---:R-:W-:Y:S08]  /*4d450*/  HMMA.1688.F32.TF32 R228, R232.reuse, R204, R16 ;  /* 0x000000cce8e4723c */ /* 0x044ff00000081010 */
[C---:B------:R-:W-:Y:S11]  /*4d460*/  HMMA.1688.F32.TF32 R12, R232.reuse, R200, R12 ;  /* 0x000000c8e80c723c */ /* 0x040ff6000008100c */
[----:B------:R-:W-:Y:S04]  /*4d470*/  STL [R1+0x619c], R228 ;  /* 0x00619ce401007387 */ /* 0x000fe80000100800 */
[----:B------:R-:W-:Y:S04]  /*4d480*/  STL [R1+0x6198], R229 ;  /* 0x006198e501007387 */ /* 0x000fe80000100800 */
[----:B------:R-:W-:Y:S04]  /*4d490*/  STL [R1+0x6194], R230 ;  /* 0x006194e601007387 */ /* 0x000fe80000100800 */
[----:B------:R-:W-:Y:S04]  /*4d4a0*/  STL [R1+0x6170], R231 ;  /* 0x006170e701007387 */ /* 0x000fe80000100800 */
[----:B------:R-:W2:Y:S04]  /*4d4b0*/  LDL.LU.64 R16, [R1+0x2c00] ;  /* 0x002c000001107983 */ /* 0x000ea80000300a00 */
[----:B------:R-:W2:Y:S04]  /*4d4c0*/  LDL.LU.64 R18, [R1+0x2c08] ;  /* 0x002c080001127983 */ /* 0x000ea80000300a00 */
[----:B------:R1:W-:Y:S04]  /*4d4d0*/  STL.64 [R1+0x1510], R12 ;  /* 0x0015100c01007387 */ /* 0x0003e80000100a00 */
[----:B------:R4:W-:Y:S01]  /*4d4e0*/  STL.64 [R1+0x1518], R14 ;  /* 0x0015180e01007387 */ /* 0x0009e20000100a00 */
[C---:B------:R-:W-:Y:S03]  /*4d4f0*/  HMMA.1688.F32.TF32 R44, R232.reuse, R196, R40 ;  /* 0x000000c4e82c723c */ /* 0x040fe60000081028 */
[----:B------:R-:W2:Y:S04]  /*4d500*/  LDL.LU.64 R28, [R1+0x2bf0] ;  /* 0x002bf000011c7983 */ /* 0x000ea80000300a00 */
[----:B------:R-:W2:Y:S01]  /*4d510*/  LDL.LU.64 R30, [R1+0x2bf8] ;  /* 0x002bf800011e7983 */ /* 0x000ea20000300a00 */
[C---:B------:R-:W-:Y:S03]  /*4d520*/  HMMA.1688.F32.TF32 R40, R232.reuse, R96, R36 ;  /* 0x00000060e828723c */ /* 0x040fe60000081024 */
[----:B-1----:R-:W2:Y:S04]  /*4d530*/  LDL.LU.64 R12, [R1+0x2be0] ;  /* 0x002be000010c7983 */ /* 0x002ea80000300a00 */
[----:B----4-:R-:W4:Y:S01]  /*4d540*/  LDL.LU.64 R14, [R1+0x2be8] ;  /* 0x002be800010e7983 */ /* 0x010f220000300a00 */
[C---:B------:R-:W-:Y:S03]  /*4d550*/  HMMA.1688.F32.TF32 R36, R232.reuse, R92, R32 ;  /* 0x0000005ce824723c */ /* 0x040fe60000081020 */
[----:B------:R-:W-:Y:S04]  /*4d560*/  STL.64 [R1+0x1670], R44 ;  /* 0x0016702c01007387 */ /* 0x000fe80000100a00 */
[----:B------:R-:W-:Y:S01]  /*4d570*/  STL.64 [R1+0x1678], R46 ;  /* 0x0016782e01007387 */ /* 0x000fe20000100a00 */
[C---:B------:R-:W-:Y:S03]  /*4d580*/  HMMA.1688.F32.TF32 R32, R232.reuse, R192, R8 ;  /* 0x000000c0e820723c */ /* 0x040fe60000081008 */
[----:B------:R-:W-:Y:S04]  /*4d590*/  STL.64 [R1+0x1710], R40 ;  /* 0x0017102801007387 */ /* 0x000fe80000100a00 */
[----:B------:R-:W-:Y:S04]  /*4d5a0*/  STL.64 [R1+0x1718], R42 ;  /* 0x0017182a01007387 */ /* 0x000fe80000100a00 */
[----:B------:R-:W4:Y:S04]  /*4d5b0*/  LDL.LU.64 R8, [R1+0x2bd0] ;  /* 0x002bd00001087983 */ /* 0x000f280000300a00 */
        /* <DEDUP_REMOVED lines=10> */
[----:B---3--:R-:W-:Y:S02]  /*4d660*/  HMMA.1688.F32.TF32 R32, R232, R184, R20 ;  /* 0x000000b8e820723c */ /* 0x008fe40000081014 */
[----:B------:R-:W3:Y:S04]  /*4d670*/  LDL.LU.64 R20, [R1+0x2bb0] ;  /* 0x002bb00001147983 */ /* 0x000ee80000300a00 */
[----:B------:R-:W3:-:S13]  /*4d680*/  LDL.LU.64 R22, [R1+0x2bb8] ;  /* 0x002bb80001167983 */ /* 0x000eda0000300a00 */
[----:B------:R-:W-:Y:S04]  /*4d690*/  STL.64 [R1+0x17e0], R32 ;  /* 0x0017e02001007387 */ /* 0x000fe80000100a00 */
[----:B------:R2:W-:Y:S02]  /*4d6a0*/  STL.64 [R1+0x17e8], R34 ;  /* 0x0017e82201007387 */ /* 0x0005e40000100a00 */
[C---:B--2---:R-:W-:Y:S02]  /*4d6b0*/  HMMA.1688.F32.TF32 R32, R232.reuse, R180, R16 ;  /* 0x000000b4e820723c */ /* 0x044fe40000081010 */
[----:B------:R-:W2:Y:S04]  /*4d6c0*/  LDL.LU.64 R16, [R1+0x2ba0] ;  /* 0x002ba00001107983 */ /* 0x000ea80000300a00 */
[----:B------:R-:W2:Y:S02]  /*4d6d0*/  LDL.LU.64 R18, [R1+0x2ba8] ;  /* 0x002ba80001127983 */ /* 0x000ea40000300a00 */
[C---:B------:R-:W-:Y:S08]  /*4d6e0*/  HMMA.1688.F32.TF32 R28, R232.reuse, R176, R28 ;  /* 0x000000b0e81c723c */ /* 0x040ff0000008101c */
[----:B----4-:R-:W-:Y:S03]  /*4d6f0*/  HMMA.1688.F32.TF32 R12, R232, R172, R12 ;  /* 0x000000ace80c723c */ /* 0x010fe6000008100c */
[----:B------:R-:W-:Y:S04]  /*4d700*/  STL.64 [R1+0x17f0], R32 ;  /* 0x0017f02001007387 */ /* 0x000fe80000100a00 */
[----:B------:R-:W-:Y:S04]  /*4d710*/  STL.64 [R1+0x17f8], R34 ;  /* 0x0017f82201007387 */ /* 0x000fe80000100a00 */
[----:B------:R-:W-:Y:S04]  /*4d720*/  STL.64 [R1+0x1820], R28 ;  /* 0x0018201c01007387 */ /* 0x000fe80000100a00 */
[----:B------:R-:W-:Y:S04]  /*4d730*/  STL.64 [R1+0x1828], R30 ;  /* 0x0018281e01007387 */ /* 0x000fe80000100a00 */
[----:B------:R-:W-:Y:S01]  /*4d740*/  IMAD.MOV.U32 R228, RZ, RZ, R13 ;  /* 0x000000ffffe47224 */ /* 0x000fe200078e000d */
[----:B------:R1:W-:Y:S01]  /*4d750*/  STL [R1+0x1830], R12 ;  /* 0x0018300c01007387 */ /* 0x0003e20000100800 */
[----:B------:R-:W-:-:S02]  /*4d760*/  IMAD.MOV.U32 R230, RZ, RZ, R15 ;  /* 0x000000ffffe67224 */ /* 0x000fc400078e000f */
[----:B------:R-:W-:Y:S01]  /*4d770*/  IMAD.MOV.U32 R229, RZ, RZ, R14 ;  /* 0x000000ffffe57224 */ /* 0x000fe200078e000e */
[----:B-1----:R-:W4:Y:S04]  /*4d780*/  LDL.LU.64 R12, [R1+0x2b90] ;  /* 0x002b9000010c7983 */ /* 0x002f280000300a00 */
[----:B------:R-:W4:Y:S01]  /*4d790*/  LDL.LU.64 R14, [R1+0x2b98] ;  /* 0x002b9800010e7983 */ /* 0x000f220000300a00 */
[C---:B------:R-:W-:Y:S03]  /*4d7a0*/  HMMA.1688.F32.TF32 R28, R232.reuse, R168, R8 ;  /* 0x000000a8e81c723c */ /* 0x040fe60000081008 */
[----:B------:R-:W-:Y:S04]  /*4d7b0*/  STL [R1+0x61a8], R230 ;  /* 0x0061a8e601007387 */ /* 0x000fe80000100800 */
[----:B------:R-:W-:Y:S04]  /*4d7c0*/  STL [R1+0x61a4], R229 ;  /* 0x0061a4e501007387 */ /* 0x000fe80000100800 */
[----:B------:R1:W-:Y:S04]  /*4d7d0*/  STL [R1+0x61a0], R228 ;  /* 0x0061a0e401007387 */ /* 0x0003e80000100800 */
[----:B------:R-:W4:Y:S04]  /*4d7e0*/  LDL.LU.64 R8, [R1+0x2b80] ;  /* 0x002b800001087983 */ /* 0x000f280000300a00 */
[----:B------:R-:W4:Y:S01]  /*4d7f0*/  LDL.LU.64 R10, [R1+0x2b88] ;  /* 0x002b8800010a7983 */ /* 0x000f220000300a00 */
[----:B------:R-:W-:Y:S03]  /*4d800*/  HMMA.1688.F32.TF32 R24, R232, R164, R24 ;  /* 0x000000a4e818723c */ /* 0x000fe60000081018 */
[----:B------:R-:W-:Y:S04]  /*4d810*/  STL.64 [R1+0x1840], R28 ;  /* 0x0018401c01007387 */ /* 0x000fe80000100a00 */
[----:B------:R-:W-:-:S12]  /*4d820*/  STL.64 [R1+0x1848], R30 ;  /* 0x0018481e01007387 */ /* 0x000fd80000100a00 */
[----:B-1----:R-:W-:Y:S02]  /*4d830*/  IMAD.MOV.U32 R228, RZ, RZ, R27 ;  /* 0x000000ffffe47224 */ /* 0x002fe400078e001b */
[----:B------:R-:W-:Y:S01]  /*4d840*/  IMAD.MOV.U32 R229, RZ, RZ, R26 ;  /* 0x000000ffffe57224 */ /* 0x000fe200078e001a */
[C---:B---3--:R-:W-:Y:S01]  /*4d850*/  HMMA.1688.F32.TF32 R20, R232.reuse, R160, R20 ;  /* 0x000000a0e814723c */ /* 0x048fe20000081014 */
[----:B------:R-:W-:Y:S01]  /*4d860*/  IMAD.MOV.U32 R230, RZ, RZ, R25 ;  /* 0x000000ffffe67224 */ /* 0x000fe200078e0019 */
[----:B------:R-:W-:Y:S04]  /*4d870*/  STL [R1+0x1850], R24 ;  /* 0x0018501801007387 */ /* 0x000fe80000100800 */
[----:B------:R-:W-:Y:S04]  /*4d880*/  STL [R1+0x61b4], R228 ;  /* 0x0061b4e401007387 */ /* 0x000fe80000100800 */
[----:B------:R-:W-:Y:S04]  /*4d890*/  STL [R1+0x61b0], R229 ;  /* 0x0061b0e501007387 */ /* 0x000fe80000100800 */
[----:B------:R-:W-:Y:S05]  /*4d8a0*/  STL [R1+0x61ac], R230 ;  /* 0x0061ace601007387 */ /* 0x000fea0000100800 */
[----:B------:R1:W-:Y:S04]  /*4d8b0*/  STL.64 [R1+0x1860], R20 ;  /* 0x0018601401007387 */ /* 0x0003e80000100a00 */
[----:B------:R3:W-:Y:S04]  /*4d8c0*/  STL.64 [R1+0x1868], R22 ;  /* 0x0018681601007387 */ /* 0x0007e80000100a00 */
[----:B-1----:R-:W4:Y:S04]  /*4d8d0*/  LDL.LU.64 R20, [R1+0x2b70] ;  /* 0x002b700001147983 */ /* 0x002f280000300a00 */
[----:B---3--:R-:W3:Y:S01]  /*4d8e0*/  LDL.LU.64 R22, [R1+0x2b78] ;  /* 0x002b780001167983 */ /* 0x008ee20000300a00 */
[----:B--2---:R-:W-:-:S15]  /*4d8f0*/  HMMA.1688.F32.TF32 R16, R232, R156, R16 ;  /* 0x0000009ce810723c */ /* 0x004fde0000081010 */
[----:B------:R-:W-:-:S04]  /*4d900*/  NOP ;  /* 0x0000000000007918 */ /* 0x000fc80000000000 */
[----:B------:R-:W-:Y:S02]  /*4d910*/  IMAD.MOV.U32 R224, RZ, RZ, R16 ;  /* 0x000000ffffe07224 */ /* 0x000fe400078e0010 */
[----:B------:R-:W-:Y:S02]  /*4d920*/  IMAD.MOV.U32 R225, RZ, RZ, R17 ;  /* 0x000000ffffe17224 */ /* 0x000fe400078e0011 */
[----:B------:R-:W-:Y:S01]  /*4d930*/  IMAD.MOV.U32 R226, RZ, RZ, R18 ;  /* 0x000000ffffe27224 */ /* 0x000fe200078e0012 */
[----:B------:R-:W2:Y:S01]  /*4d940*/  LDL.LU.64 R16, [R1+0x2b60] ;  /* 0x002b600001107983 */ /* 0x000ea20000300a00 */
[----:B------:R-:W-:-:S03]  /*4d950*/  IMAD.MOV.U32 R227, RZ, RZ, R19 ;  /* 0x000000ffffe37224 */ /* 0x000fc600078e0013 */
[----:B------:R-:W2:Y:S04]  /*4d960*/  LDL.LU.64 R18, [R1+0x2b68] ;  /* 0x002b680001127983 */ /* 0x000ea80000300a00 */
[----:B------:R-:W-:Y:S04]  /*4d970*/  STL [R1+0x61c4], R227 ;  /* 0x0061c4e301007387 */ /* 0x000fe80000100800 */
[----:B------:R-:W-:Y:S01]  /*4d980*/  STL [R1+0x61c0], R226 ;  /* 0x0061c0e201007387 */ /* 0x000fe20000100800 */
[C---:B----4-:R-:W-:Y:S03]  /*4d990*/  HMMA.1688.F32.TF32 R12, R232.reuse, R152, R12 ;  /* 0x00000098e80c723c */ /* 0x050fe6000008100c */
[----:B------:R-:W-:Y:S04]  /*4d9a0*/  STL [R1+0x61bc], R225 ;  /* 0x0061bce101007387 */ /* 0x000fe80000100800 */
[----:B------:R-:W-:Y:S01]  /*4d9b0*/  STL [R1+0x61b8], R224 ;  /* 0x0061b8e001007387 */ /* 0x000fe20000100800 */
[----:B------:R-:W-:Y:S11]  /*4d9c0*/  HMMA.1688.F32.TF32 R8, R232, R148, R8 ;  /* 0x00000094e808723c */ /* 0x000ff60000081008 */
[----:B------:R-:W-:Y:S01]  /*4d9d0*/  IMAD.MOV.U32 R230, RZ, RZ, R15 ;  /* 0x000000ffffe67224 */ /* 0x000fe200078e000f */
[----:B------:R1:W-:Y:S01]  /*4d9e0*/  STL [R1+0x1880], R12 ;  /* 0x0018800c01007387 */ /* 0x0003e20000100800 */
[----:B------:R-:W-:-:S02]  /*4d9f0*/  IMAD.MOV.U32 R228, RZ, RZ, R13 ;  /* 0x000000ffffe47224 */ /* 0x000fc400078e000d */
[----:B------:R-:W-:Y:S01]  /*4da00*/  IMAD.MOV.U32 R229, RZ, RZ, R14 ;  /* 0x000000ffffe57224 */ /* 0x000fe200078e000e */
[----:B-1----:R-:W4:Y:S04]  /*4da10*/  LDL.LU.64 R12, [R1+0x2b50] ;  /* 0x002b5000010c7983 */ /* 0x002f280000300a00 */
[----:B------:R-:W4:Y:S04]  /*4da20*/  LDL.LU.64 R14, [R1+0x2b58] ;  /* 0x002b5800010e7983 */ /* 0x000f280000300a00 */
[----:B------:R-:W-:Y:S01]  /*4da30*/  STL [R1+0x61d0], R230 ;  /* 0x0061d0e601007387 */ /* 0x000fe20000100800 */
[----:B------:R-:W-:-:S02]  /*4da40*/  IMAD.MOV.U32 R227, RZ, RZ, R8 ;  /* 0x000000ffffe37224 */ /* 0x000fc400078e0008 */
[----:B------:R-:W-:Y:S01]  /*4da50*/  IMAD.MOV.U32 R226, RZ, RZ, R9 ;  /* 0x000000ffffe27224 */ /* 0x000fe200078e0009 */
[----:B------:R-:W-:Y:S01]  /*4da60*/  STL [R1+0x61cc], R229 ;  /* 0x0061cce501007387 */ /* 0x000fe20000100800 */
[----:B------:R-:W-:Y:S02]  /*4da70*/  IMAD.MOV.U32 R225, RZ, RZ, R10 ;  /* 0x000000ffffe17224 */ /* 0x000fe400078e000a */
[----:B------:R-:W-:Y:S01]  /*4da80*/  IMAD.MOV.U32 R224, RZ, RZ, R11 ;  /* 0x000000ffffe07224 */ /* 0x000fe200078e000b */
[----:B------:R1:W-:Y:S04]  /*4da90*/  STL [R1+0x61c8], R228 ;  /* 0x0061c8e401007387 */ /* 0x0003e80000100800 */
[----:B------:R-:W4:Y:S04]  /*4daa0*/  LDL.LU.64 R8, [R1+0x2f00] ;  /* 0x002f000001087983 */ /* 0x000f280000300a00 */
[----:B------:R-:W4:Y:S04]  /*4dab0*/  LDL.LU.64 R10, [R1+0x2f08] ;  /* 0x002f0800010a7983 */ /* 0x000f280000300a00 */
[----:B------:R1:W-:Y:S04]  /*4dac0*/  STL [R1+0x61e0], R224 ;  /* 0x0061e0e001007387 */ /* 0x0003e80000100800 */
[----:B------:R1:W-:Y:S04]  /*4dad0*/  STL [R1+0x61dc], R225 ;  /* 0x0061dce101007387 */ /* 0x0003e80000100800 */
[----:B------:R1:W-:Y:S01]  /*4dae0*/  STL [R1+0x61d8], R227 ;  /* 0x0061d8e301007387 */ /* 0x0003e20000100800 */
[----:B---3--:R-:W-:Y:S03]  /*4daf0*/  HMMA.1688.F32.TF32 R20, R232, R144, R20 ;  /* 0x00000090e814723c */ /* 0x008fe60000081014 */
[----:B------:R3:W-:-:S15]  /*4db00*/  STL [R1+0x61d4], R226 ;  /* 0x0061d4e201007387 */ /* 0x0007de0000100800 */
[----:B------:R-:W-:Y:S01]  /*4db10*/  NOP ;  /* 0x0000000000007918 */ /* 0x000fe20000000000 */
[----:B-1----:R-:W-:Y:S02]  /*4db20*/  IMAD.MOV.U32 R228, RZ, RZ, R23 ;  /* 0x000000ffffe47224 */ /* 0x002fe400078e0017 */
[----:B------:R-:W-:Y:S02]  /*4db30*/  IMAD.MOV.U32 R229, RZ, RZ, R22 ;  /* 0x000000ffffe57224 */ /* 0x000fe400078e0016 */
[----:B------:R-:W-:Y:S01]  /*4db40*/  IMAD.MOV.U32 R230, RZ, RZ, R21 ;  /* 0x000000ffffe67224 */ /* 0x000fe200078e0015 */
        /* <DEDUP_REMOVED lines=8> */
[----:B------:R-:W-:Y:S02]  /*4dbd0*/  IMAD.MOV.U32 R223, RZ, RZ, R19 ;  /* 0x000000ffffdf7224 */ /* 0x000fe400078e0013 */
[----:B------:R-:W-:Y:S02]  /*4dbe0*/  IMAD.MOV.U32 R222, RZ, RZ, R18 ;  /* 0x000000ffffde7224 */ /* 0x000fe400078e0012 */
[----:B------:R-:W-:Y:S02]  /*4dbf0*/  IMAD.MOV.U32 R221, RZ, RZ, R17 ;  /* 0x000000ffffdd7224 */ /* 0x000fe400078e0011 */
[----:B------:R-:W-:Y:S01]  /*4dc00*/  IMAD.MOV.U32 R220, RZ, RZ, R16 ;  /* 0x000000ffffdc7224 */ /* 0x000fe200078e0010 */
[----:B------:R-:W-:Y:S04]  /*4dc10*/  STL [R1+0x61fc], R223 ;  /* 0x0061fcdf01007387 */ /* 0x000fe80000100800 */
[----:B------:R-:W-:Y:S04]  /*4dc20*/  STL [R1+0x61f8], R222 ;  /* 0x0061f8de01007387 */ /* 0x000fe80000100800 */
[----:B------:R-:W-:Y:S04]  /*4dc30*/  STL [R1+0x61f4], R221 ;  /* 0x0061f4dd01007387 */ /* 0x000fe80000100800 */
[----:B------:R-:W-:Y:S04]  /*4dc40*/  STL [R1+0x61f0], R220 ;  /* 0x0061f0dc01007387 */ /* 0x000fe80000100800 */
[----:B------:R-:W2:Y:S04]  /*4dc50*/  LDL.LU.64 R36, [R1+0x3300] ;  /* 0x0033000001247983 */ /* 0x000ea80000300a00 */
[----:B------:R-:W2:Y:S01]  /*4dc60*/  LDL.LU.64 R38, [R1+0x3308] ;  /* 0x0033080001267983 */ /* 0x000ea20000300a00 */
[C---:B----4-:R-:W-:Y:S08]  /*4dc70*/  HMMA.1688.F32.TF32 R12, R232.reuse, R136, R12 ;  /* 0x00000088e80c723c */ /* 0x050ff0000008100c */
[----:B------:R-:W-:Y:S11]  /*4dc80*/  HMMA.1688.F32.TF32 R8, R232, R132, R8 ;  /* 0x00000084e808723c */ /* 0x000ff60000081008 */
[----:B------:R-:W-:-:S05]  /*4dc90*/  IMAD.MOV.U32 R224, RZ, RZ, R12 ;  /* 0x000000ffffe07224 */ /* 0x000fca00078e000c */
[----:B------:R-:W-:Y:S04]  /*4dca0*/  STL [R1+0x6200], R224 ;  /* 0x006200e001007387 */ /* 0x000fe80000100800 */
[----:B------:R1:W-:Y:S04]  /*4dcb0*/  STL [R1+0x18f4], R9 ;  /* 0x0018f40901007387 */ /* 0x0003e80000100800 */
[----:B------:R-:W4:Y:S04]  /*4dcc0*/  LDL.LU.64 R32, [R1+0x32f0] ;  /* 0x0032f00001207983 */ /* 0x000f280000300a00 */
[----:B------:R-:W4:Y:S01]  /*4dcd0*/  LDL.LU.64 R34, [R1+0x32f8] ;  /* 0x0032f80001227983 */ /* 0x000f220000300a00 */
[----:B------:R-:W-:-:S02]  /*4dce0*/  IMAD.MOV.U32 R225, RZ, RZ, R13 ;  /* 0x000000ffffe17224 */ /* 0x000fc400078e000d */
[----:B------:R-:W-:Y:S01]  /*4dcf0*/  IMAD.MOV.U32 R227, RZ, RZ, R14 ;  /* 0x000000ffffe37224 */ /* 0x000fe200078e000e */
[----:B------:R-:W4:Y:S01]  /*4dd00*/  LDL.LU.64 R12, [R1+0x32e0] ;  /* 0x0032e000010c7983 */ /* 0x000f220000300a00 */
[----:B---3--:R-:W-:-:S03]  /*4dd10*/  IMAD.MOV.U32 R226, RZ, RZ, R15 ;  /* 0x000000ffffe27224 */ /* 0x008fc600078e000f */
[----:B------:R-:W3:Y:S01]  /*4dd20*/  LDL.LU.64 R14, [R1+0x32e8] ;  /* 0x0032e800010e7983 */ /* 0x000ee20000300a00 */
[----:B------:R-:W-:Y:S02]  /*4dd30*/  IMAD.MOV.U32 R231, RZ, RZ, R8 ;  /* 0x000000ffffe77224 */ /* 0x000fe400078e0008 */
[----:B------:R-:W-:Y:S01]  /*4dd40*/  IMAD.MOV.U32 R252, RZ, RZ, R10 ;  /* 0x000000fffffc7224 */ /* 0x000fe200078e000a */
[----:B-1----:R-:W3:Y:S01]  /*4dd50*/  LDL.LU.64 R8, [R1+0x32d0] ;  /* 0x0032d00001087983 */ /* 0x002ee20000300a00 */
[----:B------:R-:W-:-:S03]  /*4dd60*/  IMAD.MOV.U32 R3, RZ, RZ, R11 ;  /* 0x000000ffff037224 */ /* 0x000fc600078e000b */
[----:B------:R-:W3:Y:S04]  /*4dd70*/  LDL.LU.64 R10, [R1+0x32d8] ;  /* 0x0032d800010a7983 */ /* 0x000ee80000300a00 */
[----:B------:R-:W3:Y:S04]  /*4dd80*/  LDL.LU.64 R28, [R1+0x32c0] ;  /* 0x0032c000011c7983 */ /* 0x000ee80000300a00 */
[----:B------:R-:W3:Y:S04]  /*4dd90*/  LDL.LU.64 R30, [R1+0x32c8] ;  /* 0x0032c800011e7983 */ /* 0x000ee80000300a00 */
[----:B------:R-:W3:Y:S04]  /*4dda0*/  LDL.LU.64 R24, [R1+0x32b0] ;  /* 0x0032b00001187983 */ /* 0x000ee80000300a00 */
[----:B------:R-:W3:Y:S04]  /*4ddb0*/  LDL.LU.64 R26, [R1+0x32b8] ;  /* 0x0032b800011a7983 */ /* 0x000ee80000300a00 */
[----:B------:R-:W3:Y:S04]  /*4ddc0*/  LDL.LU.64 R20, [R1+0x3420] ;  /* 0x0034200001147983 */ /* 0x000ee80000300a00 */
[----:B------:R-:W3:Y:S04]  /*4ddd0*/  LDL.LU.64 R22, [R1+0x3428] ;  /* 0x0034280001167983 */ /* 0x000ee80000300a00 */
[----:B------:R-:W3:Y:S04]  /*4dde0*/  LDL.LU.64 R16, [R1+0x20a0] ;  /* 0x0020a00001107983 */ /* 0x000ee80000300a00 */
[----:B------:R-:W3:Y:S01]  /*4ddf0*/  LDL.LU.64 R18, [R1+0x20a8] ;  /* 0x0020a80001127983 */ /* 0x000ee20000300a00 */
[----:B------:R-:W-:-:S15]  /*4de00*/  HMMA.1688.F32.TF32 R40, R232, R128, R40 ;  /* 0x00000080e828723c */ /* 0x000fde0000081028 */
[----:B------:R-:W-:-:S04]  /*4de10*/  NOP ;  /* 0x0000000000007918 */ /* 0x000fc80000000000 */
[----:B------:R-:W-:Y:S02]  /*4de20*/  IMAD.MOV.U32 R230, RZ, RZ, R43 ;  /* 0x000000ffffe67224 */ /* 0x000fe400078e002b */
[----:B------:R-:W-:Y:S02]  /*4de30*/  IMAD.MOV.U32 R228, RZ, RZ, R41 ;  /* 0x000000ffffe47224 */ /* 0x000fe400078e0029 */
[----:B------:R-:W-:Y:S02]  /*4de40*/  IMAD.MOV.U32 R229, RZ, RZ, R42 ;  /* 0x000000ffffe57224 */ /* 0x000fe400078e002a */
[----:B------:R-:W-:Y:S01]  /*4de50*/  IMAD.MOV.U32 R220, RZ, RZ, R40 ;  /* 0x000000ffffdc7224 */ /* 0x000fe200078e0028 */
[----:B------:R-:W-:Y:S04]  /*4de60*/  STL.64 [R1+0x6360], R230 ;  /* 0x006360e601007387 */ /* 0x000fe80000100a00 */
[----:B------:R-:W-:Y:S01]  /*4de70*/  STL.64 [R1+0x6358], R228 ;  /* 0x006358e401007387 */ /* 0x000fe20000100a00 */
[----:B--2---:R-:W-:-:S15]  /*4de80*/  HMMA.1688.F32.TF32 R36, R232, R124, R36 ;  /* 0x0000007ce824723c */ /* 0x004fde0000081024 */
[----:B------:R-:W-:-:S04]  /*4de90*/  NOP ;  /* 0x0000000000007918 */ /* 0x000fc80000000000 */
[----:B------:R-:W-:Y:S02]  /*4dea0*/  IMAD.MOV.U32 R224, RZ, RZ, R36 ;  /* 0x000000ffffe07224 */ /* 0x000fe400078e0024 */
[----:B------:R-:W-:Y:S02]  /*4deb0*/  IMAD.MOV.U32 R223, RZ, RZ, R37 ;  /* 0x000000ffffdf7224 */ /* 0x000fe400078e0025 */
[----:B------:R-:W-:Y:S02]  /*4dec0*/  IMAD.MOV.U32 R222, RZ, RZ, R38 ;  /* 0x000000ffffde7224 */ /* 0x000fe400078e0026 */
[----:B------:R-:W-:-:S03]  /*4ded0*/  IMAD.MOV.U32 R221, RZ, RZ, R39 ;  /* 0x000000ffffdd7224 */ /* 0x000fc600078e0027 */
[----:B------:R-:W-:Y:S04]  /*4dee0*/  STL.64 [R1+0x6380], R222 ;  /* 0x006380de01007387 */ /* 0x000fe80000100a00 */
[----:B------:R-:W-:Y:S04]  /*4def0*/  STL.64 [R1+0x6378], R220 ;  /* 0x006378dc01007387 */ /* 0x000fe80000100a00 */
[----:B------:R-:W-:Y:S04]  /*4df00*/  STL.64 [R1+0x6370], R226 ;  /* 0x006370e201007387 */ /* 0x000fe80000100a00 */
[----:B------:R-:W-:Y:S01]  /*4df10*/  STL.64 [R1+0x6368], R224 ;  /* 0x006368e001007387 */ /* 0x000fe20000100a00 */
[C---:B----4-:R-:W-:Y:S08]  /*4df20*/  HMMA.1688.F32.TF32 R36, R232.reuse, R120, R32 ;  /* 0x00000078e824723c */ /* 0x050ff00000081020 */
[C---:B---3--:R-:W-:Y:S01]  /*4df30*/  HMMA.1688.F32.TF32 R32, R232.reuse, R116, R12 ;  /* 0x00000074e820723c */ /* 0x048fe2000008100c */
[----:B------:R-:W2:Y:S10]  /*4df40*/  LDL.LU.64 R12, [R1+0x2b40] ;  /* 0x002b4000010c7983 */ /* 0x000eb40000300a00 */
[----:B------:R-:W-:Y:S04]  /*4df50*/  STL.64 [R1+0x1980], R36 ;  /* 0x0019802401007387 */ /* 0x000fe80000100a00 */
[----:B------:R-:W-:Y:S04]  /*4df60*/  STL.64 [R1+0x1988], R38 ;  /* 0x0019882601007387 */ /* 0x000fe80000100a00 */
[----:B------:R-:W2:Y:S04]  /*4df70*/  LDL.LU.64 R14, [R1+0x2b48] ;  /* 0x002b4800010e7983 */ /* 0x000ea80000300a00 */
[----:B------:R-:W-:Y:S04]  /*4df80*/  STL.64 [R1+0x1990], R32 ;  /* 0x0019902001007387 */ /* 0x000fe80000100a00 */
[----:B------:R1:W-:Y:S02]  /*4df90*/  STL.64 [R1+0x1998], R34 ;  /* 0x0019982201007387 */ /* 0x0003e40000100a00 */
[----:B-1----:R-:W-:Y:S02]  /*4dfa0*/  HMMA.1688.F32.TF32 R32, R232, R112, R8 ;  /* 0x00000070e820723c */ /* 0x002fe40000081008 */
[----:B------:R-:W3:Y:S04]  /*4dfb0*/  LDL.LU.64 R8, [R1+0x2b30] ;  /* 0x002b300001087983 */ /* 0x000ee80000300a00 */
[----:B------:R-:W3:-:S13]  /*4dfc0*/  LDL.LU.64 R10, [R1+0x2b38] ;  /* 0x002b3800010a7983 */ /* 0x000eda0000300a00 */
        /* <DEDUP_REMOVED lines=12> */
[----:B------:R-:W4:Y:S02]  /*4e090*/  LDL.LU.64 R22, [R1+0x2b18] ;  /* 0x002b180001167983 */ /* 0x000f240000300a00 */
[C---:B------:R-:W-:Y:S02]  /*4e0a0*/  HMMA.1688.F32.TF32 R16, R236.reuse, R216, R16 ;  /* 0x000000d8ec10723c */ /* 0x040fe40000081010 */
[----:B------:R-:W-:Y:S04]  /*4e0b0*/  LDS R232, [R2+UR7+0x780] ;  /* 0x0007800702e87984 */ /* 0x000fe80008000800 */
[----:B------:R-:W-:Y:S04]  /*4e0c0*/  LDS R234, [R2+UR7+0x2780] ;  /* 0x0027800702ea7984 */ /* 0x000fe80008000800 */
[----:B------:R-:W-:Y:S04]  /*4e0d0*/  LDS R233, [R5+UR7+0x780] ;  /* 0x0007800705e97984 */ /* 0x000fe80008000800 */
[----:B------:R-:W-:Y:S04]  /*4e0e0*/  STL.64 [R1+0x19c0], R28 ;  /* 0x0019c01c01007387 */ /* 0x000fe80000100a00 */
[----:B------:R-:W-:Y:S04]  /*4e0f0*/  STL.64 [R1+0x19c8], R30 ;  /* 0x0019c81e01007387 */ /* 0x000fe80000100a00 */
[----:B------:R-:W4:Y:S04]  /*4e100*/  LDL.LU.64 R40, [R1+0x2b00] ;  /* 0x002b000001287983 */ /* 0x000f280000300a00 */
[----:B------:R-:W4:Y:S04]  /*4e110*/  LDL.LU.64 R42, [R1+0x2b08] ;  /* 0x002b0800012a7983 */ /* 0x000f280000300a00 */
[----:B------:R-:W-:Y:S04]  /*4e120*/  STL.64 [R1+0x19e0], R16 ;  /* 0x0019e01001007387 */ /* 0x000fe80000100a00 */
[----:B------:R-:W-:Y:S04]  /*4e130*/  STL.64 [R1+0x19e8], R18 ;  /* 0x0019e81201007387 */ /* 0x000fe80000100a00 */
[----:B------:R-:W4:Y:S04]  /*4e140*/  LDL.LU.64 R36, [R1+0x2af0] ;  /* 0x002af00001247983 */ /* 0x000f280000300a00 */
[----:B------:R-:W4:Y:S04]  /*4e150*/  LDL.LU.64 R38, [R1+0x2af8] ;  /* 0x002af80001267983 */ /* 0x000f280000300a00 */
[----:B------:R-:W1:Y:S01]  /*4e160*/  LDS R235, [R5+UR7+0x2780] ;  /* 0x0027800705eb7984 */ /* 0x000e620008000800 */
[----:B--2---:R-:W-:-:S15]  /*4e170*/  HMMA.1688.F32.TF32 R12, R236, R212, R12 ;  /* 0x000000d4ec0c723c */ /* 0x004fde000008100c */
[----:B------:R-:W-:-:S04]  /*4e180*/  NOP ;  /* 0x0000000000007918 */ /* 0x000fc80000000000 */
[----:B------:R2:W-:Y:S04]  /*4e190*/  STL.64 [R1+0x19f0], R12 ;  /* 0x0019f00c01007387 */ /* 0x0005e80000100a00 */
[----:B------:R1:W-:Y:S04]  /*4e1a0*/  STL.64 [R1+0x19f8], R14 ;  /* 0x0019f80e01007387 */ /* 0x0003e80000100a00 */
[----:B------:R-:W4:Y:S04]  /*4e1b0*/  LDL.LU.64 R32, [R1+0x2ae0] ;  /* 0x002ae00001207983 */ /* 0x000f280000300a00 */
[----:B------:R-:W4:Y:S04]  /*4e1c0*/  LDL.LU.64 R34, [R1+0x2ae8] ;  /* 0x002ae80001227983 */ /* 0x000f280000300a00 */
[----:B--2---:R-:W2:Y:S04]  /*4e1d0*/  LDL.LU.64 R12, [R1+0x2ad0] ;  /* 0x002ad000010c7983 */ /* 0x004ea80000300a00 */
[----:B-1----:R-:W2:Y:S01]  /*4e1e0*/  LDL.LU.64 R14, [R1+0x2ad8] ;  /* 0x002ad800010e7983 */ /* 0x002ea20000300a00 */
[----:B---3--:R-:W-:Y:S03]  /*4e1f0*/  HMMA.1688.F32.TF32 R16, R236, R208, R8 ;  /* 0x000000d0ec10723c */ /* 0x008fe60000081008 */
[----:B------:R-:W3:Y:S04]  /*4e200*/  LDL.LU.64 R8, [R1+0x2ac0] ;  /* 0x002ac00001087983 */ /* 0x000ee80000300a00 */
[----:B------:R-:W3:-:S12]  /*4e210*/  LDL.LU.64 R10, [R1+0x2ac8] ;  /* 0x002ac800010a7983 */ /* 0x000ed80000300a00 */
[----:B------:R1:W-:Y:S04]  /*4e220*/  STL.64 [R1+0x1a00], R16 ;  /* 0x001a001001007387 */ /* 0x0003e80000100a00 */
[----:B------:R1:W-:Y:S04]  /*4e230*/  STL.64 [R1+0x1a08], R18 ;  /* 0x001a081201007387 */ /* 0x0003e80000100a00 */
[----:B------:R-:W3:Y:S04]  /*4e240*/  LDL.LU.64 R28, [R1+0x2ab0] ;  /* 0x002ab000011c7983 */ /* 0x000ee80000300a00 */
[----:B------:R-:W3:Y:S04]  /*4e250*/  LDL.LU.64 R30, [R1+0x2ab8] ;  /* 0x002ab800011e7983 */ /* 0x000ee80000300a00 */
[----:B-1----:R-:W3:Y:S04]  /*4e260*/  LDL.LU.64 R16, [R1+0x2aa0] ;  /* 0x002aa00001107983 */ /* 0x002ee80000300a00 */
[----:B------:R-:W3:Y:S01]  /*4e270*/  LDL.LU.64 R18, [R1+0x2aa8] ;  /* 0x002aa80001127983 */ /* 0x000ee20000300a00 */
[----:B----4-:R-:W-:Y:S03]  /*4e280*/  HMMA.1688.F32.TF32 R44, R236, R204, R24 ;  /* 0x000000ccec2c723c */ /* 0x010fe60000081018 */
[----:B------:R-:W4:Y:S04]  /*4e290*/  LDL.LU.64 R24, [R1+0x2a90] ;  /* 0x002a900001187983 */ /* 0x000f280000300a00 */
[----:B------:R-:W4:-:S12]  /*4e2a0*/  LDL.LU.64 R26, [R1+0x2a98] ;  /* 0x002a9800011a7983 */ /* 0x000f180000300a00 */
        /* <DEDUP_REMOVED lines=8> */
[C---:B------:R-:W-:Y:S11]  /*4e330*/  HMMA.1688.F32.TF32 R40, R236.reuse, R96, R36 ;  /* 0x00000060ec28723c */ /* 0x040ff60000081024 */
[----:B------:R-:W-:Y:S04]  /*4e340*/  STL.64 [R1+0x1a70], R44 ;  /* 0x001a702c01007387 */ /* 0x000fe80000100a00 */
[----:B------:R-:W-:Y:S04]  /*4e350*/  STL.64 [R1+0x1a78], R46 ;  /* 0x001a782e01007387 */ /* 0x000fe80000100a00 */
[----:B------:R-:W-:Y:S04]  /*4e360*/  STL.64 [R1+0x1a90], R40 ;  /* 0x001a902801007387 */ /* 0x000fe80000100a00 */
[----:B------:R-:W-:Y:S01]  /*4e370*/  STL.64 [R1+0x1a98], R42 ;  /* 0x001a982a01007387 */ /* 0x000fe20000100a00 */
[C---:B------:R-:W-:Y:S08]  /*4e380*/  HMMA.1688.F32.TF32 R36, R236.reuse, R92, R32 ;  /* 0x0000005cec24723c */ /* 0x040ff00000081020 */
[C---:B--2---:R-:W-:Y:S01]  /*4e390*/  HMMA.1688.F32.TF32 R32, R236.reuse, R192, R12 ;  /* 0x000000c0ec20723c */ /* 0x044fe2000008100c */
[----:B------:R-:W2:Y:S10]  /*4e3a0*/  LDL.LU.64 R12, [R1+0x2a70] ;  /* 0x002a7000010c7983 */ /* 0x000eb40000300a00 */
[----:B------:R-:W-:Y:S04]  /*4e3b0*/  STL.64 [R1+0x1ab0], R36 ;  /* 0x001ab02401007387 */ /* 0x000fe80000100a00 */
[----:B------:R-:W-:Y:S04]  /*4e3c0*/  STL.64 [R1+0x1ab8], R38 ;  /* 0x001ab82601007387 */ /* 0x000fe80000100a00 */
[----:B------:R-:W2:Y:S04]  /*4e3d0*/  LDL.LU.64 R14, [R1+0x2a78] ;  /* 0x002a7800010e7983 */ /* 0x000ea80000300a00 */
        /* <DEDUP_REMOVED lines=8> */
[C---:B------:R-:W-:Y:S01]  /*4e460*/  HMMA.1688.F32.TF32 R28, R236.reuse, R180, R16 ;  /* 0x000000b4ec1c723c */ /* 0x040fe20000081010 */
[----:B------:R-:W3:Y:S07]  /*4e470*/  LDL.LU.64 R16, [R1+0x2a50] ;  /* 0x002a500001107983 */ /* 0x000eee0000300a00 */
[C---:B----4-:R-:W-:Y:S03]  /*4e480*/  HMMA.1688.F32.TF32 R24, R236.reuse, R176, R24 ;  /* 0x000000b0ec18723c */ /* 0x050fe60000081018 */
[----:B------:R1:W-:Y:S04]  /*4e490*/  STL.64 [R1+0x1b40], R32 ;  /* 0x001b402001007387 */ /* 0x0003e80000100a00 */
[----:B------:R4:W-:Y:S04]  /*4e4a0*/  STL.64 [R1+0x1b48], R34 ;  /* 0x001b482201007387 */ /* 0x0009e80000100a00 */
[----:B------:R-:W3:Y:S01]  /*4e4b0*/  LDL.LU.64 R18, [R1+0x2a58] ;  /* 0x002a580001127983 */ /* 0x000ee20000300a00 */
[C---:B------:R-:W-:Y:S03]  /*4e4c0*/  HMMA.1688.F32.TF32 R20, R236.reuse, R172, R20 ;  /* 0x000000acec14723c */ /* 0x040fe60000081014 */
[----:B------:R-:W-:Y:S04]  /*4e4d0*/  STL.64 [R1+0x1b50], R28 ;  /* 0x001b501c01007387 */ /* 0x000fe80000100a00 */
[----:B------:R-:W-:Y:S04]  /*4e4e0*/  STL.64 [R1+0x1b58], R30 ;  /* 0x001b581e01007387 */ /* 0x000fe80000100a00 */
[----:B------:R-:W3:Y:S04]  /*4e4f0*/  LDL.LU.64 R40, [R1+0x2a40] ;  /* 0x002a400001287983 */ /* 0x000ee80000300a00 */
[----:B------:R-:W3:Y:S04]  /*4e500*/  LDL.LU.64 R42, [R1+0x2a48] ;  /* 0x002a4800012a7983 */ /* 0x000ee80000300a00 */
[----:B------:R-:W-:Y:S04]  /*4e510*/  STL.64 [R1+0x1b70], R24 ;  /* 0x001b701801007387 */ /* 0x000fe80000100a00 */
[----:B------:R-:W-:Y:S04]  /*4e520*/  STL.64 [R1+0x1b78], R26 ;  /* 0x001b781a01007387 */ /* 0x000fe80000100a00 */
[----:B------:R-:W3:Y:S04]  /*4e530*/  LDL.LU.64 R36, [R1+0x2a30] ;  /* 0x002a300001247983 */ /* 0x000ee80000300a00 */
[----:B------:R-:W3:Y:S04]  /*4e540*/  LDL.LU.64 R38, [R1+0x2a38] ;  /* 0x002a380001267983 */ /* 0x000ee80000300a00 */
[----:B------:R4:W-:Y:S04]  /*4e550*/  STL.64 [R1+0x1bb0], R20 ;  /* 0x001bb01401007387 */ /* 0x0009e80000100a00 */
[----:B------:R4:W-:Y:S04]  /*4e560*/  STL.64 [R1+0x1bb8], R22 ;  /* 0x001bb81601007387 */ /* 0x0009e80000100a00 */
[----:B-1----:R-:W3:Y:S04]  /*4e570*/  LDL.LU.64 R32, [R1+0x2a20] ;  /* 0x002a200001207983 */ /* 0x002ee80000300a00 */
[----:B----4-:R-:W4:Y:S04]  /*4e580*/  LDL.LU.64 R34, [R1+0x2a28] ;  /* 0x002a280001227983 */ /* 0x010f280000300a00 */
[----:B------:R-:W4:Y:S04]  /*4e590*/  LDL.LU.64 R20, [R1+0x2a10] ;  /* 0x002a100001147983 */ /* 0x000f280000300a00 */
[----:B------:R-:W4:Y:S01]  /*4e5a0*/  LDL.LU.64 R22, [R1+0x2a18] ;  /* 0x002a180001167983 */ /* 0x000f220000300a00 */
[----:B--2---:R-:W-:Y:S03]  /*4e5b0*/  HMMA.1688.F32.TF32 R24, R236, R168, R12 ;  /* 0x000000a8ec18723c */ /* 0x004fe6000008100c */
[----:B------:R-:W2:Y:S04]  /*4e5c0*/  LDL.LU.64 R12, [R1+0x2a00] ;  /* 0x002a0000010c7983 */ /* 0x000ea80000300a00 */
[----:B------:R-:W2:-:S12]  /*4e5d0*/  LDL.LU.64 R14, [R1+0x2a08] ;  /* 0x002a0800010e7983 */ /* 0x000e980000300a00 */
[----:B------:R-:W-:Y:S04]  /*4e5e0*/  STL.64 [R1+0x1be0], R24 ;  /* 0x001be01801007387 */ /* 0x000fe80000100a00 */
[----:B------:R3:W-:Y:S02]  /*4e5f0*/  STL.64 [R1+0x1be8], R26 ;  /* 0x001be81a01007387 */ /* 0x0007e40000100a00 */
[----:B---3--:R-:W-:Y:S02]  /*4e600*/  HMMA.1688.F32.TF32 R24, R236, R164, R8 ;  /* 0x000000a4ec18723c */ /* 0x008fe40000081008 */
[----:B------:R-:W3:Y:S04]  /*4e610*/  LDL.LU.64 R8, [R1+0x29f0] ;  /* 0x0029f00001087983 */ /* 0x000ee80000300a00 */
[----:B------:R-:W3:-:S13]  /*4e620*/  LDL.LU.64 R10, [R1+0x29f8] ;  /* 0x0029f800010a7983 */ /* 0x000eda0000300a00 */
[----:B------:R1:W-:Y:S04]  /*4e630*/  STL.64 [R1+0x1bf0], R24 ;  /* 0x001bf01801007387 */ /* 0x0003e80000100a00 */
[----:B------:R1:W-:Y:S04]  /*4e640*/  STL.64 [R1+0x1bf8], R26 ;  /* 0x001bf81a01007387 */ /* 0x0003e80000100a00 */
[----:B------:R-:W3:Y:S04]  /*4e650*/  LDL.LU.64 R28, [R1+0x2ef0] ;  /* 0x002ef000011c7983 */ /* 0x000ee80000300a00 */
[----:B------:R-:W3:Y:S04]  /*4e660*/  LDL.LU.64 R30, [R1+0x2ef8] ;  /* 0x002ef800011e7983 */ /* 0x000ee80000300a00 */
[----:B-1----:R-:W3:Y:S04]  /*4e670*/  LDL.LU.64 R24, [R1+0x32a0] ;  /* 0x0032a00001187983 */ /* 0x002ee80000300a00 */
[----:B------:R-:W3:Y:S01]  /*4e680*/  LDL.LU.64 R26, [R1+0x32a8] ;  /* 0x0032a800011a7983 */ /* 0x000ee20000300a00 */
[----:B------:R-:W-:Y:S03]  /*4e690*/  HMMA.1688.F32.TF32 R44, R236, R160, R16 ;  /* 0x000000a0ec2c723c */ /* 0x000fe60000081010 */
[----:B------:R-:W3:Y:S04]  /*4e6a0*/  LDL.LU.64 R16, [R1+0x3290] ;  /* 0x0032900001107983 */ /* 0x000ee80000300a00 */
[----:B------:R-:W3:-:S12]  /*4e6b0*/  LDL.LU.64 R18, [R1+0x3298] ;  /* 0x0032980001127983 */ /* 0x000ed80000300a00 */
[----:B------:R-:W-:Y:S04]  /*4e6c0*/  STL.64 [R1+0x1c20], R44 ;  /* 0x001c202c01007387 */ /* 0x000fe80000100a00 */
[----:B------:R1:W-:Y:S02]  /*4e6d0*/  STL.64 [R1+0x1c28], R46 ;  /* 0x001c282e01007387 */ /* 0x0003e40000100a00 */
[C---:B-1----:R-:W-:Y:S08]  /*4e6e0*/  HMMA.1688.F32.TF32 R44, R236.reuse, R156, R40 ;  /* 0x0000009cec2c723c */ /* 0x042ff00000081028 */
[C---:B------:R-:W-:Y:S08]  /*4e6f0*/  HMMA.1688.F32.TF32 R40, R236.reuse, R152, R36 ;  /* 0x00000098ec28723c */ /* 0x040ff00000081024 */
[C---:B----4-:R-:W-:Y:S03]  /*4e700*/  HMMA.1688.F32.TF32 R36, R236.reuse, R148, R32 ;  /* 0x00000094ec24723c */ /* 0x050fe60000081020 */
        /* <DEDUP_REMOVED lines=16> */
[C---:B---3--:R-:W-:Y:S02]  /*4e810*/  HMMA.1688.F32.TF32 R32, R236.reuse, R136, R8 ;  /* 0x00000088ec20723c */ /* 0x048fe40000081008 */
[----:B------:R-:W3:Y:S04]  /*4e820*/  LDL.LU.64 R8, [R1+0x3260] ;  /* 0x0032600001087983 */ /* 0x000ee80000300a00 */
[----:B------:R-:W3:Y:S02]  /*4e830*/  LDL.LU.64 R10, [R1+0x3268] ;  /* 0x00326800010a7983 */ /* 0x000ee40000300a00 */
[C---:B------:R-:W-:Y:S08]  /*4e840*/  HMMA.1688.F32.TF32 R28, R236.reuse, R132, R28 ;  /* 0x00000084ec1c723c */ /* 0x040ff0000008101c */
[C---:B------:R-:W-:Y:S03]  /*4e850*/  HMMA.1688.F32.TF32 R24, R236.reuse, R128, R24 ;  /* 0x00000080ec18723c */ /* 0x040fe60000081018 */
[----:B------:R1:W-:Y:S05]  /*4e860*/  STL.64 [R1+0x1d50], R32 ;  /* 0x001d502001007387 */ /* 0x0003ea0000100a00 */
[C---:B------:R-:W-:Y:S01]  /*4e870*/  HMMA.1688.F32.TF32 R16, R236.reuse, R124, R16 ;  /* 0x0000007cec10723c */ /* 0x040fe20000081010 */
[----:B------:R1:W-:Y:S04]  /*4e880*/  STL.64 [R1+0x1d58], R34 ;  /* 0x001d582201007387 */ /* 0x0003e80000100a00 */
[----:B------:R-:W3:Y:S04]  /*4e890*/  LDL.LU.64 R40, [R1+0x3250] ;  /* 0x0032500001287983 */ /* 0x000ee80000300a00 */
[----:B------:R-:W-:Y:S04]  /*4e8a0*/  STL.64 [R1+0x1d60], R28 ;  /* 0x001d601c01007387 */ /* 0x000fe80000100a00 */
[----:B------:R-:W-:Y:S04]  /*4e8b0*/  STL.64 [R1+0x1d68], R30 ;  /* 0x001d681e01007387 */ /* 0x000fe80000100a00 */
        /* <DEDUP_REMOVED lines=8> */
[----:B------:R-:W3:Y:S04]  /*4e940*/  LDL.LU.64 R34, [R1+0x3438] ;  /* 0x0034380001227983 */ /* 0x000ee80000300a00 */
[----:B------:R-:W3:Y:S04]  /*4e950*/  LDL.LU.64 R16, [R1+0x1ff0] ;  /* 0x001ff00001107983 */ /* 0x000ee80000300a00 */
[----:B------:R-:W3:Y:S04]  /*4e960*/  LDL.LU.64 R18, [R1+0x1ff8] ;  /* 0x001ff80001127983 */ /* 0x000ee80000300a00 */
[----:B------:R-:W3:Y:S04]  /*4e970*/  LDL.LU.64 R24, [R1+0x1fe0] ;  /* 0x001fe00001187983 */ /* 0x000ee80000300a00 */
[----:B------:R-:W3:Y:S01]  /*4e980*/  LDL.LU.64 R26, [R1+0x1fe8] ;  /* 0x001fe800011a7983 */ /* 0x000ee20000300a00 */
[----:B----4-:R-:W-:-:S15]  /*4e990*/  HMMA.1688.F32.TF32 R20, R236, R120, R20 ;  /* 0x00000078ec14723c */ /* 0x010fde0000081014 */
        /* <DEDUP_REMOVED lines=16> */
[----:B----4-:R-:W4:Y:S01]  /*4eaa0*/  LDL.LU.64 R22, [R1+0x1fa8] ;  /* 0x001fa80001167983 */ /* 0x010f220000300a00 */
[C---:B------:R-:W-:Y:S08]  /*4eab0*/  HMMA.1688.F32.TF32 R44, R236.reuse, R108, R40 ;  /* 0x0000006cec2c723c */ /* 0x040ff00000081028 */
[C---:B------:R-:W-:Y:S08]  /*4eac0*/  HMMA.1688.F32.TF32 R40, R236.reuse, R104, R36 ;  /* 0x00000068ec28723c */ /* 0x040ff00000081024 */
[----:B------:R-:W-:Y:S03]  /*4ead0*/  HMMA.1688.F32.TF32 R36, R236, R100, R32 ;  /* 0x00000064ec24723c */ /* 0x000fe60000081020 */
[----:B------:R-:W-:Y:S04]  /*4eae0*/  STL.64 [R1+0x1eb0], R44 ;  /* 0x001eb02c01007387 */ /* 0x000fe80000100a00 */
[----:B------:R-:W-:Y:S01]  /*4eaf0*/  LDS R236, [R2+UR7+0x4000] ;  /* 0x0040000702ec7984 */ /* 0x000fe20008000800 */
[C---:B------:R-:W-:Y:S03]  /*4eb00*/  HMMA.1688.F32.TF32 R32, R232.reuse, R216, R16 ;  /* 0x000000d8e820723c */ /* 0x040fe60000081010 */
[----:B------:R-:W-:Y:S04]  /*4eb10*/  STL.64 [R1+0x1eb8], R46 ;  /* 0x001eb82e01007387 */ /* 0x000fe80000100a00 */
[----:B------:R-:W-:Y:S04]  /*4eb20*/  STL.64 [R1+0x20a0], R40 ;  /* 0x0020a02801007387 */ /* 0x000fe80000100a00 */
[----:B------:R-:W-:Y:S04]  /*4eb30*/  STL.64 [R1+0x20a8], R42 ;  /* 0x0020a82a01007387 */ /* 0x000fe80000100a00 */
[----:B------:R-:W4:Y:S04]  /*4eb40*/  LDL.LU.64 R16, [R1+0x1f90] ;  /* 0x001f900001107983 */ /* 0x000f280000300a00 */
[----:B------:R-:W-:Y:S04]  /*4eb50*/  STL.64 [R1+0x2090], R36 ;  /* 0x0020902401007387 */ /* 0x000fe80000100a00 */
[----:B------:R-:W-:Y:S04]  /*4eb60*/  STL.64 [R1+0x2098], R38 ;  /* 0x0020982601007387 */ /* 0x000fe80000100a00 */
[----:B------:R-:W4:Y:S04]  /*4eb70*/  LDL.LU.64 R18, [R1+0x1f98] ;  /* 0x001f980001127983 */ /* 0x000f280000300a00 */
[----:B------:R-:W-:Y:S04]  /*4eb80*/  STL.64 [R1+0x2080], R32 ;  /* 0x0020802001007387 */ /* 0x000fe80000100a00 */
[----:B------:R1:W-:Y:S04]  /*4eb90*/  STL.64 [R1+0x2088], R34 ;  /* 0x0020882201007387 */ /* 0x0003e80000100a00 */
[----:B------:R-:W-:Y:S04]  /*4eba0*/  LDS R238, [R2+UR7+0x6000] ;  /* 0x0060000702ee7984 */ /* 0x000fe80008000800 */
[----:B------:R-:W-:Y:S01]  /*4ebb0*/  LDS R237, [R5+UR7+0x4000] ;  /* 0x0040000705ed7984 */ /* 0x000fe20008000800 */
[C---:B-1----:R-:W-:Y:S03]  /*4ebc0*/  HMMA.1688.F32.TF32 R32, R232.reuse, R212, R24 ;  /* 0x000000d4e820723c */ /* 0x042fe60000081018 */
[----:B------:R-:W4:Y:S04]  /*4ebd0*/  LDL.LU.64 R24, [R1+0x1f80] ;  /* 0x001f800001187983 */ /* 0x000f280000300a00 */
[----:B------:R-:W4:Y:S04]  /*4ebe0*/  LDL.LU.64 R26, [R1+0x1f88] ;  /* 0x001f8800011a7983 */ /* 0x000f280000300a00 */
[----:B------:R-:W1:Y:S08]  /*4ebf0*/  LDS R239, [R5+UR7+0x6000] ;  /* 0x0060000705ef7984 */ /* 0x000e700008000800 */
        /* <DEDUP_REMOVED lines=13> */
[C---:B----4-:R-:W-:Y:S01]  /*4ecd0*/  HMMA.1688.F32.TF32 R28, R232.reuse, R196, R20 ;  /* 0x000000c4e81c723c */ /* 0x050fe20000081014 */
[----:B------:R-:W4:Y:S10]  /*4ece0*/  LDL.LU.64 R20, [R1+0x1f50] ;  /* 0x001f500001147983 */ /* 0x000f340000300a00 */
[----:B------:R-:W-:Y:S04]  /*4ecf0*/  STL.64 [R1+0x2040], R32 ;  /* 0x0020402001007387 */ /* 0x000fe80000100a00 */
[----:B------:R-:W-:Y:S04]  /*4ed00*/  STL.64 [R1+0x2048], R34 ;  /* 0x0020482201007387 */ /* 0x000fe80000100a00 */
[----:B------:R-:W4:Y:S04]  /*4ed10*/  LDL.LU.64 R22, [R1+0x1f58] ;  /* 0x001f580001167983 */ /* 0x000f280000300a00 */
[----:B------:R-:W-:Y:S04]  /*4ed20*/  STL.64 [R1+0x2030], R28 ;  /* 0x0020301c01007387 */ /* 0x000fe80000100a00 */
[----:B------:R1:W-:Y:S02]  /*4ed30*/  STL.64 [R1+0x2038], R30 ;  /* 0x0020381e01007387 */ /* 0x0003e40000100a00 */
[C---:B-1----:R-:W-:Y:S02]  /*4ed40*/  HMMA.1688.F32.TF32 R28, R232.reuse, R96, R16 ;  /* 0x00000060e81c723c */ /* 0x042fe40000081010 */
[----:B------:R-:W4:Y:S04]  /*4ed50*/  LDL.LU.64 R16, [R1+0x1f20] ;  /* 0x001f200001107983 */ /* 0x000f280000300a00 */
[----:B------:R-:W4:Y:S02]  /*4ed60*/  LDL.LU.64 R18, [R1+0x1f28] ;  /* 0x001f280001127983 */ /* 0x000f240000300a00 */
[C---:B------:R-:W-:Y:S11]  /*4ed70*/  HMMA.1688.F32.TF32 R24, R232.reuse, R92, R24 ;  /* 0x0000005ce818723c */ /* 0x040ff60000081018 */
[----:B------:R-:W-:Y:S04]  /*4ed80*/  STL.64 [R1+0x2020], R28 ;  /* 0x0020201c01007387 */ /* 0x000fe80000100a00 */
[----:B------:R-:W-:Y:S04]  /*4ed90*/  STL.64 [R1+0x2028], R30 ;  /* 0x0020281e01007387 */ /* 0x000fe80000100a00 */
[----:B------:R-:W4:Y:S04]  /*4eda0*/  LDL.LU.64 R40, [R1+0x1f10] ;  /* 0x001f100001287983 */ /* 0x000f280000300a00 */
[----:B------:R-:W4:Y:S04]  /*4edb0*/  LDL.LU.64 R42, [R1+0x1f18] ;  /* 0x001f1800012a7983 */ /* 0x000f280000300a00 */
[----:B------:R-:W-:Y:S04]  /*4edc0*/  STL.64 [R1+0x2010], R24 ;  /* 0x0020101801007387 */ /* 0x000fe80000100a00 */
[----:B------:R-:W-:Y:S04]  /*4edd0*/  STL.64 [R1+0x2018], R26 ;  /* 0x0020181a01007387 */ /* 0x000fe80000100a00 */
[----:B------:R-:W4:Y:S04]  /*4ede0*/  LDL.LU.64 R36, [R1+0x1f00] ;  /* 0x001f000001247983 */ /* 0x000f280000300a00 */
[----:B------:R-:W4:Y:S01]  /*4edf0*/  LDL.LU.64 R38, [R1+0x1f08] ;  /* 0x001f080001267983 */ /* 0x000f220000300a00 */
[----:B--2---:R-:W-:-:S15]  /*4ee00*/  HMMA.1688.F32.TF32 R12, R232, R192, R12 ;  /* 0x000000c0e80c723c */ /* 0x004fde000008100c */
[----:B------:R-:W-:-:S04]  /*4ee10*/  NOP ;  /* 0x0000000000007918 */ /* 0x000fc80000000000 */
[----:B------:R1:W-:Y:S04]  /*4ee20*/  STL.64 [R1+0x2000], R12 ;  /* 0x0020000c01007387 */ /* 0x0003e80000100a00 */
[----:B------:R2:W-:Y:S04]  /*4ee30*/  STL.64 [R1+0x2008], R14 ;  /* 0x0020080e01007387 */ /* 0x0005e80000100a00 */
[----:B------:R-:W4:Y:S04]  /*4ee40*/  LDL.LU.64 R32, [R1+0x1ef0] ;  /* 0x001ef00001207983 */ /* 0x000f280000300a00 */
[----:B------:R-:W4:Y:S04]  /*4ee50*/  LDL.LU.64 R34, [R1+0x1ef8] ;  /* 0x001ef80001227983 */ /* 0x000f280000300a00 */
[----:B-1----:R-:W4:Y:S04]  /*4ee60*/  LDL.LU.64 R12, [R1+0x1ee0] ;  /* 0x001ee000010c7983 */ /* 0x002f280000300a00 */
[----:B--2---:R-:W2:Y:S01]  /*4ee70*/  LDL.LU.64 R14, [R1+0x1ee8] ;  /* 0x001ee800010e7983 */ /* 0x004ea20000300a00 */
        /* <DEDUP_REMOVED lines=33> */
[C---:B---3--:R-:W-:Y:S02]  /*4f090*/  HMMA.1688.F32.TF32 R32, R232.reuse, R160, R8 ;  /* 0x000000a0e820723c */ /* 0x048fe40000081008 */
[----:B------:R-:W3:Y:S04]  /*4f0a0*/  LDL.LU.64 R8, [R1+0x1d20] ;  /* 0x001d200001087983 */ /* 0x000ee80000300a00 */
[----:B------:R-:W3:Y:S02]  /*4f0b0*/  LDL.LU.64 R10, [R1+0x1d28] ;  /* 0x001d2800010a7983 */ /* 0x000ee40000300a00 */
[C---:B------:R-:W-:Y:S08]  /*4f0c0*/  HMMA.1688.F32.TF32 R28, R232.reuse, R156, R28 ;  /* 0x0000009ce81c723c */ /* 0x040ff0000008101c */
[C---:B------:R-:W-:Y:S08]  /*4f0d0*/  HMMA.1688.F32.TF32 R24, R232.reuse, R152, R24 ;  /* 0x00000098e818723c */ /* 0x040ff00000081018 */
[C---:B----4-:R-:W-:Y:S01]  /*4f0e0*/  HMMA.1688.F32.TF32 R20, R232.reuse, R148, R20 ;  /* 0x00000094e814723c */ /* 0x050fe20000081014 */
[----:B------:R1:W-:Y:S04]  /*4f0f0*/  STL.64 [R1+0x1f80], R32 ;  /* 0x001f802001007387 */ /* 0x0003e80000100a00 */
[----:B------:R4:W-:Y:S04]  /*4f100*/  STL.64 [R1+0x1f88], R34 ;  /* 0x001f882201007387 */ /* 0x0009e80000100a00 */
[----:B------:R-:W3:Y:S04]  /*4f110*/  LDL.LU.64 R40, [R1+0x1d10] ;  /* 0x001d100001287983 */ /* 0x000ee80000300a00 */
[----:B------:R1:W-:Y:S04]  /*4f120*/  STL.64 [R1+0x2220], R28 ;  /* 0x0022201c01007387 */ /* 0x0003e80000100a00 */
[----:B------:R1:W-:Y:S04]  /*4f130*/  STL.64 [R1+0x2228], R30 ;  /* 0x0022281e01007387 */ /* 0x0003e80000100a00 */
[----:B------:R-:W3:Y:S04]  /*4f140*/  LDL.LU.64 R42, [R1+0x1d18] ;  /* 0x001d1800012a7983 */ /* 0x000ee80000300a00 */
[----:B------:R1:W-:Y:S04]  /*4f150*/  STL.64 [R1+0x2210], R24 ;  /* 0x0022101801007387 */ /* 0x0003e80000100a00 */
[----:B------:R1:W-:Y:S04]  /*4f160*/  STL.64 [R1+0x2218], R26 ;  /* 0x0022181a01007387 */ /* 0x0003e80000100a00 */
[----:B------:R-:W3:Y:S04]  /*4f170*/  LDL.LU.64 R36, [R1+0x1d00] ;  /* 0x001d000001247983 */ /* 0x000ee80000300a00 */
[----:B------:R-:W3:Y:S04]  /*4f180*/  LDL.LU.64 R38, [R1+0x1d08] ;  /* 0x001d080001267983 */ /* 0x000ee80000300a00 */
[----:B------:R1:W-:Y:S01]  /*4f190*/  STL.64 [R1+0x2200], R20 ;  /* 0x0022001401007387 */ /* 0x0003e20000100a00 */
[C---:B------:R-:W-:Y:S03]  /*4f1a0*/  HMMA.1688.F32.TF32 R16, R232.reuse, R144, R16 ;  /* 0x00000090e810723c */ /* 0x040fe60000081010 */
[----:B------:R2:W-:Y:S04]  /*4f1b0*/  STL.64 [R1+0x2208], R22 ;  /* 0x0022081601007387 */ /* 0x0005e80000100a00 */
[----:B-1----:R-:W3:Y:S04]  /*4f1c0*/  LDL.LU.64 R32, [R1+0x1cc0] ;  /* 0x001cc00001207983 */ /* 0x002ee80000300a00 */
[----:B----4-:R-:W4:Y:S08]  /*4f1d0*/  LDL.LU.64 R34, [R1+0x1cc8] ;  /* 0x001cc80001227983 */ /* 0x010f300000300a00 */
[----:B------:R1:W-:Y:S04]  /*4f1e0*/  STL.64 [R1+0x21f0], R16 ;  /* 0x0021f01001007387 */ /* 0x0003e80000100a00 */
[----:B------:R1:W-:Y:S04]  /*4f1f0*/  STL.64 [R1+0x21f8], R18 ;  /* 0x0021f81201007387 */ /* 0x0003e80000100a00 */
[----:B------:R-:W4:Y:S04]  /*4f200*/  LDL.LU.64 R28, [R1+0x1c70] ;  /* 0x001c7000011c7983 */ /* 0x000f280000300a00 */
[----:B------:R-:W4:Y:S04]  /*4f210*/  LDL.LU.64 R30, [R1+0x1c78] ;  /* 0x001c7800011e7983 */ /* 0x000f280000300a00 */
[----:B------:R-:W4:Y:S04]  /*4f220*/  LDL.LU.64 R24, [R1+0x1c10] ;  /* 0x001c100001187983 */ /* 0x000f280000300a00 */
[----:B------:R-:W4:Y:S01]  /*4f230*/  LDL.LU.64 R26, [R1+0x1c18] ;  /* 0x001c1800011a7983 */ /* 0x000f220000300a00 */
[C---:B--2---:R-:W-:Y:S08]  /*4f240*/  HMMA.1688.F32.TF32 R12, R232.reuse, R140, R12 ;  /* 0x0000008ce80c723c */ /* 0x044ff0000008100c */
[----:B---3--:R-:W-:Y:S11]  /*4f250*/  HMMA.1688.F32.TF32 R8, R232, R136, R8 ;  /* 0x00000088e808723c */ /* 0x008ff60000081008 */
[----:B------:R2:W-:Y:S01]  /*4f260*/  STL.64 [R1+0x21e0], R12 ;  /* 0x0021e00c01007387 */ /* 0x0005e20000100a00 */
[----:B------:R-:W-:-:S02]  /*4f270*/  IMAD.MOV.U32 R0, RZ, RZ, R15 ;  /* 0x000000ffff007224 */ /* 0x000fc400078e000f */
[----:B------:R-:W-:Y:S01]  /*4f280*/  IMAD.MOV.U32 R4, RZ, RZ, R14 ;  /* 0x000000ffff047224 */ /* 0x000fe200078e000e */
[----:B------:R-:W3:Y:S04]  /*4f290*/  LDL.LU R244, [R1+0x1af0] ;  /* 0x001af00001f47983 */ /* 0x000ee80000300800 */
[----:B------:R-:W3:Y:S04]  /*4f2a0*/  LDL.LU R245, [R1+0x1af4] ;  /* 0x001af40001f57983 */ /* 0x000ee80000300800 */
[----:B------:R-:W3:Y:S04]  /*4f2b0*/  LDL.LU R246, [R1+0x1af8] ;  /* 0x001af80001f67983 */ /* 0x000ee80000300800 */
[----:B------:R-:W3:Y:S04]  /*4f2c0*/  LDL.LU R247, [R1+0x1afc] ;  /* 0x001afc0001f77983 */ /* 0x000ee80000300800 */
[----:B------:R-:W-:Y:S04]  /*4f2d0*/  STL [R1+0x614c], R0 ;  /* 0x00614c0001007387 */ /* 0x000fe80000100800 */
[----:B------:R-:W-:Y:S04]  /*4f2e0*/  STL [R1+0x6148], R4 ;  /* 0x0061480401007387 */ /* 0x000fe80000100800 */
[----:B------:R-:W3:Y:S04]  /*4f2f0*/  LDL.LU.64 R20, [R1+0x1bd0] ;  /* 0x001bd00001147983 */ /* 0x000ee80000300a00 */
[----:B------:R-:W3:Y:S04]  /*4f300*/  LDL.LU.64 R22, [R1+0x1bd8] ;  /* 0x001bd80001167983 */ /* 0x000ee80000300a00 */
[----:B------:R2:W-:Y:S04]  /*4f310*/  STL.64 [R1+0x21d0], R8 ;  /* 0x0021d00801007387 */ /* 0x0005e80000100a00 */
[----:B------:R2:W-:Y:S04]  /*4f320*/  STL.64 [R1+0x21d8], R10 ;  /* 0x0021d80a01007387 */ /* 0x0005e80000100a00 */
[----:B-1----:R-:W3:Y:S04]  /*4f330*/  LDL.LU.64 R16, [R1+0x1b60] ;  /* 0x001b600001107983 */ /* 0x002ee80000300a00 */
[----:B------:R-:W3:Y:S04]  /*4f340*/  LDL.LU.64 R18, [R1+0x1b68] ;  /* 0x001b680001127983 */ /* 0x000ee80000300a00 */
[----:B--2---:R-:W2:Y:S04]  /*4f350*/  LDL.LU.64 R12, [R1+0x1b30] ;  /* 0x001b3000010c7983 */ /* 0x004ea80000300a00 */
[----:B------:R-:W2:Y:S04]  /*4f360*/  LDL.LU.64 R14, [R1+0x1b38] ;  /* 0x001b3800010e7983 */ /* 0x000ea80000300a00 */
[----:B------:R-:W2:Y:S04]  /*4f370*/  LDL.LU.64 R8, [R1+0x1b10] ;  /* 0x001b100001087983 */ /* 0x000ea80000300a00 */
[----:B------:R-:W2:Y:S01]  /*4f380*/  LDL.LU.64 R10, [R1+0x1b18] ;  /* 0x001b1800010a7983 */ /* 0x000ea20000300a00 */
[C---:B------:R-:W-:Y:S08]  /*4f390*/  HMMA.1688.F32.TF32 R40, R232.reuse, R132, R40 ;  /* 0x00000084e828723c */ /* 0x040ff00000081028 */
[C---:B------:R-:W-:Y:S08]  /*4f3a0*/  HMMA.1688.F32.TF32 R36, R232.reuse, R128, R36 ;  /* 0x00000080e824723c */ /* 0x040ff00000081024 */
[----:B----4-:R-:W-:Y:S03]  /*4f3b0*/  HMMA.1688.F32.TF32 R32, R232, R124, R32 ;  /* 0x0000007ce820723c */ /* 0x010fe60000081020 */
[----:B------:R-:W-:-:S02]  /*4f3c0*/  IMAD.MOV.U32 R4, RZ, RZ, R43 ;  /* 0x000000ffff047224 */ /* 0x000fc400078e002b */
[----:B------:R-:W-:Y:S01]  /*4f3d0*/  IMAD.MOV.U32 R0, RZ, RZ, R42 ;  /* 0x000000ffff007224 */ /* 0x000fe200078e002a */
[----:B------:R-:W-:Y:S04]  /*4f3e0*/  STL.64 [R1+0x21c0], R40 ;  /* 0x0021c02801007387 */ /* 0x000fe80000100a00 */
[----:B------:R1:W-:Y:S01]  /*4f3f0*/  STL [R1+0x6154], R4 ;  /* 0x0061540401007387 */ /* 0x0003e20000100800 */
[C---:B------:R-:W-:Y:S08]  /*4f400*/  HMMA.1688.F32.TF32 R28, R232.reuse, R120, R28 ;  /* 0x00000078e81c723c */ /* 0x040ff0000008101c */
[----:B------:R-:W-:Y:S01]  /*4f410*/  HMMA.1688.F32.TF32 R24, R232, R116, R24 ;  /* 0x00000074e818723c */ /* 0x000fe20000081018 */
[----:B------:R4:W-:Y:S01]  /*4f420*/  STL [R1+0x6150], R0 ;  /* 0x0061500001007387 */ /* 0x0009e20000100800 */
[----:B-1----:R-:W-:-:S03]  /*4f430*/  IMAD.MOV.U32 R4, RZ, RZ, R34 ;  /* 0x000000ffff047224 */ /* 0x002fc600078e0022 */
[----:B------:R-:W-:Y:S01]  /*4f440*/  STL.64 [R1+0x21b0], R36 ;  /* 0x0021b02401007387 */ /* 0x000fe20000100a00 */
[----:B----4-:R-:W-:-:S03]  /*4f450*/  IMAD.MOV.U32 R0, RZ, RZ, R35 ;  /* 0x000000ffff007224 */ /* 0x010fc600078e0023 */
[----:B------:R-:W-:Y:S04]  /*4f460*/  STL.64 [R1+0x21b8], R38 ;  /* 0x0021b82601007387 */ /* 0x000fe80000100a00 */
[----:B------:R-:W-:Y:S04]  /*4f470*/  STL.64 [R1+0x21a0], R32 ;  /* 0x0021a02001007387 */ /* 0x000fe80000100a00 */
[----:B------:R-:W-:Y:S04]  /*4f480*/  STL [R1+0x615c], R0 ;  /* 0x00615c0001007387 */ /* 0x000fe80000100800 */
[----:B------:R-:W-:Y:S04]  /*4f490*/  STL [R1+0x6158], R4 ;  /* 0x0061580401007387 */ /* 0x000fe80000100800 */
[----:B------:R-:W-:Y:S04]  /*4f4a0*/  STL.64 [R1+0x2190], R28 ;  /* 0x0021901c01007387 */ /* 0x000fe80000100a00 */
[----:B------:R-:W-:Y:S04]  /*4f4b0*/  STL.64 [R1+0x2198], R30 ;  /* 0x0021981e01007387 */ /* 0x000fe80000100a00 */
[----:B------:R-:W-:Y:S01]  /*4f4c0*/  STL.64 [R1+0x2180], R24 ;  /* 0x0021801801007387 */ /* 0x000fe20000100a00 */
[C---:B---3--:R-:W-:Y:S08]  /*4f4d0*/  HMMA.1688.F32.TF32 R20, R232.reuse, R112, R20 ;  /* 0x00000070e814723c */ /* 0x048ff00000081014 */
[C---:B------:R-:W-:Y:S08]  /*4f4e0*/  HMMA.1688.F32.TF32 R16, R232.reuse, R108, R16 ;  /* 0x0000006ce810723c */ /* 0x040ff00000081010 */
[C---:B--2---:R-:W-:Y:S08]  /*4f4f0*/  HMMA.1688.F32.TF32 R12, R232.reuse, R104, R12 ;  /* 0x00000068e80c723c */ /* 0x044ff0000008100c */
[----:B------:R-:W-:Y:S01]  /*4f500*/  HMMA.1688.F32.TF32 R8, R232, R100, R8 ;  /* 0x00000064e808723c */ /* 0x000fe20000081008 */
[----:B------:R1:W-:Y:S04]  /*4f510*/  STL.64 [R1+0x2170], R20 ;  /* 0x0021701401007387 */ /* 0x0003e80000100a00 */
[----:B------:R2:W-:Y:S04]  /*4f520*/  STL.64 [R1+0x2178], R22 ;  /* 0x0021781601007387 */ /* 0x0005e80000100a00 */
[----:B------:R3:W-:Y:S04]  /*4f530*/  STL.64 [R1+0x2160], R16 ;  /* 0x0021601001007387 */ /* 0x0007e80000100a00 */
[----:B------:R4:W-:Y:S01]  /*4f540*/  STL.64 [R1+0x2168], R18 ;  /* 0x0021681201007387 */ /* 0x0009e20000100a00 */
[----:B-1----:R-:W-:-:S03]  /*4f550*/  IMAD.MOV.U32 R21, RZ, RZ, R218 ;  /* 0x000000ffff157224 */ /* 0x002fc600078e00da */
[----:B------:R1:W-:Y:S01]  /*4f560*/  STL.64 [R1+0x2150], R12 ;  /* 0x0021500c01007387 */ /* 0x0003e20000100a00 */
[----:B--2---:R-:W-:-:S03]  /*4f570*/  IMAD.MOV.U32 R22, RZ, RZ, R219 ;  /* 0x000000ffff167224 */ /* 0x004fc600078e00db */
[----:B------:R2:W-:Y:S04]  /*4f580*/  STL.64 [R1+0x2158], R14 ;  /* 0x0021580e01007387 */ /* 0x0005e80000100a00 */
[----:B------:R1:W-:Y:S04]  /*4f590*/  STL.64 [R1+0x2120], R8 ;  /* 0x0021200801007387 */ /* 0x0003e80000100a00 */
[----:B------:R-:W2:Y:S04]  /*4f5a0*/  LDL.LU R20, [R1+0x2ea0] ;  /* 0x002ea00001147983 */ /* 0x000ea80000300800 */
[----:B------:R-:W2:Y:S04]  /*4f5b0*/  LDL.LU R218, [R1+0x665c] ;  /* 0x00665c0001da7983 */ /* 0x000ea80000300800 */
[----:B------:R-:W2:Y:S01]  /*4f5c0*/  LDL.LU R219, [R1+0x6658] ;  /* 0x0066580001db7983 */ /* 0x000ea20000300800 */
[----:B------:R-:W-:-:S02]  /*4f5d0*/  IMAD.MOV.U32 R217, RZ, RZ, R10 ;  /* 0x000000ffffd97224 */ /* 0x000fc400078e000a */
[----:B------:R-:W-:Y:S01]  /*4f5e0*/  IMAD.MOV.U32 R216, RZ, RZ, R11 ;  /* 0x000000ffffd87224 */ /* 0x000fe200078e000b */
[----:B------:R-:W2:Y:S04]  /*4f5f0*/  LDL.LU R23, [R1+0x2eac] ;  /* 0x002eac0001177983 */ /* 0x000ea80000300800 */
[----:B---3--:R-:W3:Y:S04]  /*4f600*/  LDL.LU R16, [R1+0x2e80] ;  /* 0x002e800001107983 */ /* 0x008ee80000300800 */
[----:B------:R-:W3:Y:S04]  /*4f610*/  LDL.LU R17, [R1+0x2e84] ;  /* 0x002e840001117983 */ /* 0x000ee80000300800 */
[----:B----4-:R-:W3:Y:S04]  /*4f620*/  LDL.LU R18, [R1+0x2e88] ;  /* 0x002e880001127983 */ /* 0x010ee80000300800 */
[----:B------:R-:W3:Y:S04]  /*4f630*/  LDL.LU R19, [R1+0x2e8c] ;  /* 0x002e8c0001137983 */ /* 0x000ee80000300800 */
[----:B-1----:R-:W4:Y:S04]  /*4f640*/  LDL.LU R12, [R1+0x2e50] ;  /* 0x002e5000010c7983 */ /* 0x002f280000300800 */
[----:B------:R-:W4:Y:S04]  /*4f650*/  LDL.LU R13, [R1+0x2e54] ;  /* 0x002e5400010d7983 */ /* 0x000f280000300800 */
[----:B--2---:R-:W4:Y:S04]  /*4f660*/  LDL.LU R14, [R1+0x2e58] ;  /* 0x002e5800010e7983 */ /* 0x004f280000300800 */
[----:B------:R-:W4:Y:S01]  /*4f670*/  LDL.LU R15, [R1+0x2e5c] ;  /* 0x002e5c00010f7983 */ /* 0x000f220000300800 */
[----:B------:R-:W-:-:S02]  /*4f680*/  IMAD.MOV.U32 R250, RZ, RZ, R198 ;  /* 0x000000fffffa7224 */ /* 0x000fc400078e00c6 */
[----:B------:R-:W-:Y:S01]  /*4f690*/  IMAD.MOV.U32 R251, RZ, RZ, R199 ;  /* 0x000000fffffb7224 */ /* 0x000fe200078e00c7 */
[----:B------:R-:W-:Y:S01]  /*4f6a0*/  LDS R232, [R2+UR7+0x4080] ;  /* 0x0040800702e87984 */ /* 0x000fe20008000800 */
[----:B------:R-:W-:Y:S02]  /*4f6b0*/  IMAD.MOV.U32 R240, RZ, RZ, R202 ;  /* 0x000000fffff07224 */ /* 0x000fe400078e00ca */
[----:B------:R-:W-:Y:S01]  /*4f6c0*/  IMAD.MOV.U32 R241, RZ, RZ, R203 ;  /* 0x000000fffff17224 */ /* 0x000fe200078e00cb */
[----:B------:R-:W-:Y:S01]  /*4f6d0*/  LDS R234, [R2+UR7+0x6080] ;  /* 0x0060800702ea7984 */ /* 0x000fe20008000800 */
[----:B------:R-:W-:Y:S02]  /*4f6e0*/  IMAD.MOV.U32 R242, RZ, RZ, R206 ;  /* 0x000000fffff27224 */ /* 0x000fe400078e00ce */
[----:B------:R-:W-:Y:S01]  /*4f6f0*/  IMAD.MOV.U32 R243, RZ, RZ, R214 ;  /* 0x000000fffff37224 */ /* 0x000fe200078e00d6 */
[----:B------:R-:W-:Y:S01]  /*4f700*/  LDS R233, [R5+UR7+0x4080] ;  /* 0x0040800705e97984 */ /* 0x000fe20008000800 */
[----:B------:R-:W-:-:S02]  /*4f710*/  IMAD.MOV.U32 R24, RZ, RZ, R115 ;  /* 0x000000ffff187224 */ /* 0x000fc400078e0073 */
[----:B------:R-:W-:Y:S01]  /*4f720*/  IMAD.MOV.U32 R0, RZ, RZ, R26 ;  /* 0x000000ffff007224 */ /* 0x000fe200078e001a */
[----:B------:R-:W1:Y:S01]  /*4f730*/  LDS R235, [R5+UR7+0x6080] ;  /* 0x0060800705eb7984 */ /* 0x000e620008000800 */
[----:B------:R-:W-:-:S15]  /*4f740*/  HMMA.1688.F32.TF32 R8, R236, R218, R244 ;  /* 0x000000daec08723c */ /* 0x000fde00000810f4 */
[----:B------:R-:W-:-:S04]  /*4f750*/  NOP ;  /* 0x0000000000007918 */ /* 0x000fc80000000000 */
[----:B------:R-:W-:Y:S02]  /*4f760*/  IMAD.MOV.U32 R213, RZ, RZ, R8 ;  /* 0x000000ffffd57224 */ /* 0x000fe400078e0008 */
[----:B------:R-:W-:Y:S01]  /*4f770*/  IMAD.MOV.U32 R212, RZ, RZ, R9 ;  /* 0x000000ffffd47224 */ /* 0x000fe200078e0009 */
[----:B------:R-:W2:Y:S01]  /*4f780*/  LDL.LU R8, [R1+0x2e40] ;  /* 0x002e400001087983 */ /* 0x000ea20000300800 */
[----:B------:R-:W-:Y:S02]  /*4f790*/  IMAD.MOV.U32 R209, RZ, RZ, R10 ;  /* 0x000000ffffd17224 */ /* 0x000fe400078e000a */
[----:B------:R-:W-:Y:S01]  /*4f7a0*/  IMAD.MOV.U32 R208, RZ, RZ, R11 ;  /* 0x000000ffffd07224 */ /* 0x000fe200078e000b */
[----:B------:R-:W2:Y:S04]  /*4f7b0*/  LDL.LU R9, [R1+0x2e44] ;  /* 0x002e440001097983 */ /* 0x000ea80000300800 */
[----:B------:R-:W2:Y:S04]  /*4f7c0*/  LDL.LU R10, [R1+0x2e48] ;  /* 0x002e4800010a7983 */ /* 0x000ea80000300800 */
[----:B------:R-:W2:Y:S04]  /*4f7d0*/  LDL.LU R11, [R1+0x2e4c] ;  /* 0x002e4c00010b7983 */ /* 0x000ea80000300800 */
[----:B------:R-:W2:Y:S04]  /*4f7e0*/  LDL.LU R248, [R1+0x2e30] ;  /* 0x002e300001f87983 */ /* 0x000ea80000300800 */
[----:B------:R-:W2:Y:S04]  /*4f7f0*/  LDL.LU R249, [R1+0x2e34] ;  /* 0x002e340001f97983 */ /* 0x000ea80000300800 */
[----:B------:R-:W2:Y:S04]  /*4f800*/  LDL.LU R198, [R1+0x6654] ;  /* 0x0066540001c67983 */ /* 0x000ea80000300800 */
[----:B------:R-:W2:Y:S04]  /*4f810*/  LDL.LU R199, [R1+0x6650] ;  /* 0x0066500001c77983 */ /* 0x000ea80000300800 */
[----:B------:R-:W2:Y:S04]  /*4f820*/  LDL.LU R202, [R1+0x664c] ;  /* 0x00664c0001ca7983 */ /* 0x000ea80000300800 */
[----:B------:R-:W2:Y:S01]  /*4f830*/  LDL.LU R203, [R1+0x6648] ;  /* 0x0066480001cb7983 */ /* 0x000ea20000300800 */
[----:B------:R-:W-:-:S03]  /*4f840*/  IMAD.MOV.U32 R244, RZ, RZ, R215 ;  /* 0x000000fffff47224 */ /* 0x000fc600078e00d7 */
[----:B------:R-:W4:Y:S01]  /*4f850*/  LDL.LU R206, [R1+0x6644] ;  /* 0x0066440001ce7983 */ /* 0x000f220000300800 */
[----:B------:R-:W-:-:S03]  /*4f860*/  IMAD.MOV.U32 R245, RZ, RZ, R210 ;  /* 0x000000fffff57224 */ /* 0x000fc600078e00d2 */
[----:B------:R-:W3:Y:S01]  /*4f870*/  LDL.LU R214, [R1+0x6640] ;  /* 0x0066400001d67983 */ /* 0x000ee20000300800 */
[----:B------:R-:W-:-:S03]  /*4f880*/  IMAD.MOV.U32 R246, RZ, RZ, R211 ;  /* 0x000000fffff67224 */ /* 0x000fc600078e00d3 */
[----:B------:R-:W3:Y:S04]  /*4f890*/  LDL.LU R215, [R1+0x663c] ;  /* 0x00663c0001d77983 */ /* 0x000ee80000300800 */
[----:B------:R-:W3:Y:S04]  /*4f8a0*/  LDL.LU R210, [R1+0x6638] ;  /* 0x0066380001d27983 */ /* 0x000ee80000300800 */
[----:B------:R-:W3:Y:S01]  /*4f8b0*/  LDL.LU R211, [R1+0x6634] ;  /* 0x0066340001d37983 */ /* 0x000ee20000300800 */
[----:B------:R-:W-:-:S03]  /*4f8c0*/  IMAD.MOV.U32 R247, RZ, RZ, R207 ;  /* 0x000000fffff77224 */ /* 0x000fc600078e00cf */
[----:B------:R-:W4:Y:S01]  /*4f8d0*/  LDL.LU R207, [R1+0x6630] ;  /* 0x0066300001cf7983 */ /* 0x000f220000300800 */
[----:B--2---:R-:W-:-:S15]  /*4f8e0*/  HMMA.1688.F32.TF32 R8, R236, R202, R8 ;  /* 0x000000caec08723c */ /* 0x004fde0000081008 */
[----:B------:R-:W-:-:S04]  /*4f8f0*/  NOP ;  /* 0x0000000000007918 */ /* 0x000fc80000000000 */
[----:B------:R-:W-:Y:S02]  /*4f900*/  IMAD.MOV.U32 R181, RZ, RZ, R8 ;  /* 0x000000ffffb57224 */ /* 0x000fe400078e0008 */
[----:B------:R-:W-:Y:S02]  /*4f910*/  IMAD.MOV.U32 R180, RZ, RZ, R9 ;  /* 0x000000ffffb47224 */ /* 0x000fe400078e0009 */
[----:B------:R-:W-:Y:S02]  /*4f920*/  IMAD.MOV.U32 R177, RZ, RZ, R10 ;  /* 0x000000ffffb17224 */ /* 0x000fe400078e000a */
[----:B------:R-:W-:Y:S02]  /*4f930*/  IMAD.MOV.U32 R176, RZ, RZ, R11 ;  /* 0x000000ffffb07224 */ /* 0x000fe400078e000b */
[----:B------:R-:W-:-:S15]  /*4f940*/  HMMA.1688.F32.TF32 R8, R236, R198, R248 ;  /* 0x000000c6ec08723c */ /* 0x000fde00000810f8 */
[----:B------:R-:W-:-:S04]  /*4f950*/  NOP ;  /* 0x0000000000007918 */ /* 0x000fc80000000000 */
[----:B------:R-:W-:Y:S02]  /*4f960*/  IMAD.MOV.U32 R173, RZ, RZ, R8 ;  /* 0x000000ffffad7224 */ /* 0x000fe400078e0008 */
[----:B------:R-:W-:Y:S02]  /*4f970*/  IMAD.MOV.U32 R172, RZ, RZ, R9 ;  /* 0x000000ffffac7224 */ /* 0x000fe400078e0009 */
[----:B------:R-:W-:Y:S02]  /*4f980*/  IMAD.MOV.U32 R169, RZ, RZ, R10 ;  /* 0x000000ffffa97224 */ /* 0x000fe400078e000a */
[----:B------:R-:W-:Y:S02]  /*4f990*/  IMAD.MOV.U32 R168, RZ, RZ, R11 ;  /* 0x000000ffffa87224 */ /* 0x000fe400078e000b */
[----:B------:R-:W-:Y:S01]  /*4f9a0*/  HMMA.1688.F32.TF32 R8, R236, R98, R240 ;  /* 0x00000062ec08723c */ /* 0x000fe200000810f0 */
[----:B------:R-:W-:Y:S02]  /*4f9b0*/  IMAD.MOV.U32 R240, RZ, RZ, R154 ;  /* 0x000000fffff07224 */ /* 0x000fe400078e009a */
[----:B------:R-:W-:-:S15]  /*4f9c0*/  IMAD.MOV.U32 R241, RZ, RZ, R155 ;  /* 0x000000fffff17224 */ /* 0x000fde00078e009b */
[----:B------:R-:W-:Y:S01]  /*4f9d0*/  NOP ;  /* 0x0000000000007918 */ /* 0x000fe20000000000 */
[----:B------:R-:W-:Y:S02]  /*4f9e0*/  IMAD.MOV.U32 R141, RZ, RZ, R8 ;  /* 0x000000ffff8d7224 */ /* 0x000fe400078e0008 */
[----:B------:R-:W-:Y:S02]  /*4f9f0*/  IMAD.MOV.U32 R140, RZ, RZ, R9 ;  /* 0x000000ffff8c7224 */ /* 0x000fe400078e0009 */
[----:B------:R-:W-:Y:S02]  /*4fa00*/  IMAD.MOV.U32 R137, RZ, RZ, R10 ;  /* 0x000000ffff897224 */ /* 0x000fe400078e000a */
[----:B------:R-:W-:Y:S02]  /*4fa10*/  IMAD.MOV.U32 R136, RZ, RZ, R11 ;  /* 0x000000ffff887224 */ /* 0x000fe400078e000b */
[----:B------:R-:W-:Y:S01]  /*4fa20*/  HMMA.1688.F32.TF32 R8, R236, R94, R244 ;  /* 0x0000005eec08723c */ /* 0x000fe200000810f4 */
[----:B------:R-:W-:Y:S02]  /*4fa30*/  IMAD.MOV.U32 R244, RZ, RZ, R179 ;  /* 0x000000fffff47224 */ /* 0x000fe400078e00b3 */
[----:B------:R-:W2:Y:S01]  /*4fa40*/  LDL.LU R179, [R1+0x662c] ;  /* 0x00662c0001b37983 */ /* 0x000ea20000300800 */
[----:B------:R-:W-:-:S02]  /*4fa50*/  IMAD.MOV.U32 R245, RZ, RZ, R178 ;  /* 0x000000fffff57224 */ /* 0x000fc400078e00b2 */
[----:B------:R-:W-:Y:S01]  /*4fa60*/  IMAD.MOV.U32 R246, RZ, RZ, R142 ;  /* 0x000000fffff67224 */ /* 0x000fe200078e008e */
[----:B------:R-:W2:Y:S01]  /*4fa70*/  LDL.LU R178, [R1+0x6628] ;  /* 0x0066280001b27983 */ /* 0x000ea20000300800 */
[----:B------:R-:W-:-:S03]  /*4fa80*/  IMAD.MOV.U32 R247, RZ, RZ, R143 ;  /* 0x000000fffff77224 */ /* 0x000fc600078e008f */
[----:B------:R-:W2:Y:S01]  /*4fa90*/  LDL.LU R142, [R1+0x6624] ;  /* 0x00662400018e7983 */ /* 0x000ea20000300800 */
[----:B------:R-:W-:-:S03]  /*4faa0*/  IMAD.MOV.U32 R242, RZ, RZ, R134 ;  /* 0x000000fffff27224 */ /* 0x000fc600078e0086 */
[----:B------:R-:W4:Y:S01]  /*4fab0*/  LDL.LU R143, [R1+0x6620] ;  /* 0x00662000018f7983 */ /* 0x000f220000300800 */
        /* <DEDUP_REMOVED lines=12> */
[----:B------:R-:W-:Y:S02]  /*4fb80*/  IMAD.MOV.U32 R148, RZ, RZ, R9 ;  /* 0x000000ffff947224 */ /* 0x000fe400078e0009 */
[----:B------:R-:W-:Y:S01]  /*4fb90*/  IMAD.MOV.U32 R8, RZ, RZ, R130 ;  /* 0x000000ffff087224 */ /* 0x000fe200078e0082 */
[----:B------:R-:W4:Y:S01]  /*4fba0*/  LDL.LU R103, [R1+0x6604] ;  /* 0x0066040001677983 */ /* 0x000f220000300800 */
[----:B------:R-:W-:-:S03]  /*4fbb0*/  IMAD.MOV.U32 R9, RZ, RZ, R131 ;  /* 0x000000ffff097224 */ /* 0x000fc600078e0083 */
[----:B------:R-:W4:Y:S04]  /*4fbc0*/  LDL.LU R102, [R1+0x6600] ;  /* 0x0066000001667983 */ /* 0x000f280000300800 */
[----:B------:R-:W4:Y:S04]  /*4fbd0*/  LDL.LU R130, [R1+0x65fc] ;  /* 0x0065fc0001827983 */ /* 0x000f280000300800 */
[----:B------:R-:W4:Y:S01]  /*4fbe0*/  LDL.LU R131, [R1+0x65f8] ;  /* 0x0065f80001837983 */ /* 0x000f220000300800 */
[C---:B---3--:R-:W-:Y:S08]  /*4fbf0*/  HMMA.1688.F32.TF32 R16, R236.reuse, R210, R16 ;  /* 0x000000d2ec10723c */ /* 0x048ff00000081010 */
[----:B------:R-:W-:Y:S01]  /*4fc00*/  HMMA.1688.F32.TF32 R20, R236, R214, R20 ;  /* 0x000000d6ec14723c */ /* 0x000fe20000081014 */
[----:B------:R-:W-:-:S02]  /*4fc10*/  IMAD.MOV.U32 R145, RZ, RZ, R10 ;  /* 0x000000ffff917224 */ /* 0x000fc400078e000a */
[----:B------:R-:W-:Y:S02]  /*4fc20*/  IMAD.MOV.U32 R144, RZ, RZ, R11 ;  /* 0x000000ffff907224 */ /* 0x000fe400078e000b */
[----:B------:R-:W-:Y:S02]  /*4fc30*/  IMAD.MOV.U32 R10, RZ, RZ, R175 ;  /* 0x000000ffff0a7224 */ /* 0x000fe400078e00af */
[----:B------:R-:W3:Y:S01]  /*4fc40*/  LDL.LU R175, [R1+0x65f4] ;  /* 0x0065f40001af7983 */ /* 0x000ee20000300800 */
[----:B------:R-:W-:-:S03]  /*4fc50*/  IMAD.MOV.U32 R11, RZ, RZ, R174 ;  /* 0x000000ffff0b7224 */ /* 0x000fc600078e00ae */
[----:B------:R-:W-:Y:S01]  /*4fc60*/  IMAD.MOV.U32 R205, RZ, RZ, R16 ;  /* 0x000000ffffcd7224 */ /* 0x000fe200078e0010 */
[----:B------:R-:W3:Y:S01]  /*4fc70*/  LDL.LU R174, [R1+0x65f0] ;  /* 0x0065f00001ae7983 */ /* 0x000ee20000300800 */
[----:B------:R-:W-:Y:S02]  /*4fc80*/  IMAD.MOV.U32 R204, RZ, RZ, R17 ;  /* 0x000000ffffcc7224 */ /* 0x000fe400078e0011 */
[----:B------:R-:W-:Y:S02]  /*4fc90*/  IMAD.MOV.U32 R16, RZ, RZ, R171 ;  /* 0x000000ffff107224 */ /* 0x000fe400078e00ab */
[----:B------:R-:W-:Y:S01]  /*4fca0*/  IMAD.MOV.U32 R201, RZ, RZ, R18 ;  /* 0x000000ffffc97224 */ /* 0x000fe200078e0012 */
[----:B------:R-:W3:Y:S01]  /*4fcb0*/  LDL.LU R171, [R1+0x65ec] ;  /* 0x0065ec0001ab7983 */ /* 0x000ee20000300800 */
[----:B------:R-:W-:Y:S02]  /*4fcc0*/  IMAD.MOV.U32 R17, RZ, RZ, R170 ;  /* 0x000000ffff117224 */ /* 0x000fe400078e00aa */
[----:B------:R-:W-:Y:S01]  /*4fcd0*/  IMAD.MOV.U32 R200, RZ, RZ, R19 ;  /* 0x000000ffffc87224 */ /* 0x000fe200078e0013 */
[----:B------:R-:W3:Y:S01]  /*4fce0*/  LDL.LU R170, [R1+0x65e8] ;  /* 0x0065e80001aa7983 */ /* 0x000ee20000300800 */
[----:B------:R-:W-:-:S02]  /*4fcf0*/  IMAD.MOV.U32 R18, RZ, RZ, R111 ;  /* 0x000000ffff127224 */ /* 0x000fc400078e006f */
[----:B------:R-:W-:Y:S01]  /*4fd00*/  IMAD.MOV.U32 R197, RZ, RZ, R20 ;  /* 0x000000ffffc57224 */ /* 0x000fe200078e0014 */
[----:B------:R-:W3:Y:S01]  /*4fd10*/  LDL.LU R111, [R1+0x65e4] ;  /* 0x0065e400016f7983 */ /* 0x000ee20000300800 */
        /* <DEDUP_REMOVED lines=12> */
[----:B------:R-:W-:-:S03]  /*4fde0*/  IMAD.MOV.U32 R25, RZ, RZ, R114 ;  /* 0x000000ffff197224 */ /* 0x000fc600078e0072 */
[----:B------:R-:W3:Y:S01]  /*4fdf0*/  LDL.LU R118, [R1+0x65d0] ;  /* 0x0065d00001767983 */ /* 0x000ee20000300800 */
[----:B------:R-:W-:Y:S02]  /*4fe00*/  IMAD.MOV.U32 R4, RZ, RZ, R27 ;  /* 0x000000ffff047224 */ /* 0x000fe400078e001b */
[----:B------:R-:W-:Y:S01]  /*4fe10*/  IMAD.MOV.U32 R26, RZ, RZ, R127 ;  /* 0x000000ffff1a7224 */ /* 0x000fe200078e007f */
[----:B------:R-:W3:Y:S01]  /*4fe20*/  LDL.LU R115, [R1+0x65cc] ;  /* 0x0065cc0001737983 */ /* 0x000ee20000300800 */
[----:B------:R-:W-:-:S03]  /*4fe30*/  IMAD.MOV.U32 R27, RZ, RZ, R126 ;  /* 0x000000ffff1b7224 */ /* 0x000fc600078e007e */
        /* <DEDUP_REMOVED lines=24> */
[----:B------:R-:W3:Y:S04]  /*4ffc0*/  LDL.LU R146, [R1+0x6598] ;  /* 0x0065980001927983 */ /* 0x000ee80000300800 */
[----:B------:R-:W3:Y:S04]  /*4ffd0*/  LDL.LU R159, [R1+0x6594] ;  /* 0x00659400019f7983 */ /* 0x000ee80000300800 */
[----:B------:R-:W3:Y:S01]  /*4ffe0*/  LDL.LU R158, [R1+0x6590] ;  /* 0x00659000019e7983 */ /* 0x000ee20000300800 */
[----:B--2---:R-:W-:Y:S02]  /*4fff0*/  IMAD.MOV.U32 R51, RZ, RZ, R142 ;  /* 0x000000ffff337224 */ /* 0x004fe400078e008e */
[----:B----4-:R-:W-:-:S02]  /*50000*/  IMAD.MOV.U32 R50, RZ, RZ, R143 ;  /* 0x000000ffff327224 */ /* 0x010fc400078e008f */
[----:B------:R-:W-:Y:S02]  /*50010*/  IMAD.MOV.U32 R49, RZ, RZ, R154 ;  /* 0x000000ffff317224 */ /* 0x000fe400078e009a */
[----:B------:R-:W-:Y:S02]  /*50020*/  IMAD.MOV.U32 R48, RZ, RZ, R155 ;  /* 0x000000ffff307224 */ /* 0x000fe400078e009b */
[----:B------:R-:W2:Y:S04]  /*50030*/  LDL.LU R155, [R1+0x658c] ;  /* 0x00658c00019b7983 */ /* 0x000ea80000300800 */
[----:B------:R-:W4:Y:S04]  /*50040*/  LDL.LU R154, [R1+0x6588] ;  /* 0x00658800019a7983 */ /* 0x000f280000300800 */
[----:B------:R-:W4:Y:S01]  /*50050*/  LDL.LU R143, [R1+0x6584] ;  /* 0x00658400018f7983 */ /* 0x000f220000300800 */
[----:B------:R-:W-:-:S02]  /*50060*/  IMAD.MOV.U32 R54, RZ, RZ, R135 ;  /* 0x000000ffff367224 */ /* 0x000fc400078e0087 */
[----:B------:R-:W-:Y:S01]  /*50070*/  IMAD.MOV.U32 R53, RZ, RZ, R138 ;  /* 0x000000ffff357224 */ /* 0x000fe200078e008a */
[----:B------:R-:W4:Y:S01]  /*50080*/  LDL.LU R142, [R1+0x6580] ;  /* 0x00658000018e7983 */ /* 0x000f220000300800 */
[----:B------:R-:W-:-:S03]  /*50090*/  IMAD.MOV.U32 R52, RZ, RZ, R139 ;  /* 0x000000ffff347224 */ /* 0x000fc600078e008b */
[----:B------:R-:W4:Y:S01]  /*500a0*/  LDL.LU R139, [R1+0x657c] ;  /* 0x00657c00018b7983 */ /* 0x000f220000300800 */
[----:B------:R-:W-:-:S03]  /*500b0*/  IMAD.MOV.U32 R55, RZ, RZ, R134 ;  /* 0x000000ffff377224 */ /* 0x000fc600078e0086 */
[----:B------:R-:W4:Y:S04]  /*500c0*/  LDL.LU R138, [R1+0x6578] ;  /* 0x00657800018a7983 */ /* 0x000f280000300800 */
[----:B------:R-:W4:Y:S01]  /*500d0*/  LDL.LU R135, [R1+0x6574] ;  /* 0x0065740001877983 */ /* 0x000f220000300800 */
[----:B------:R-:W-:-:S03]  /*500e0*/  IMAD.MOV.U32 R57, RZ, RZ, R130 ;  /* 0x000000ffff397224 */ /* 0x000fc600078e0082 */
[----:B------:R-:W4:Y:S01]  /*500f0*/  LDL.LU R134, [R1+0x6570] ;  /* 0x0065700001867983 */ /* 0x000f220000300800 */
[----:B------:R-:W-:-:S03]  /*50100*/  IMAD.MOV.U32 R56, RZ, RZ, R131 ;  /* 0x000000ffff387224 */ /* 0x000fc600078e0083 */
[----:B------:R-:W4:Y:S04]  /*50110*/  LDL.LU R131, [R1+0x656c] ;  /* 0x00656c0001837983 */ /* 0x000f280000300800 */
[----:B------:R-:W4:Y:S01]  /*50120*/  LDL.LU R130, [R1+0x6568] ;  /* 0x0065680001827983 */ /* 0x000f220000300800 */
[----:B------:R-:W-:Y:S02]  /*50130*/  IMAD.MOV.U32 R58, RZ, RZ, R102 ;  /* 0x000000ffff3a7224 */ /* 0x000fe400078e0066 */
[----:B------:R-:W-:Y:S01]  /*50140*/  IMAD.MOV.U32 R59, RZ, RZ, R103 ;  /* 0x000000ffff3b7224 */ /* 0x000fe200078e0067 */
[----:B------:R-:W4:Y:S04]  /*50150*/  LDL.LU R102, [R1+0x6564] ;  /* 0x0065640001667983 */ /* 0x000f280000300800 */
[----:B------:R-:W4:Y:S01]  /*50160*/  LDL.LU R103, [R1+0x6560] ;  /* 0x0065600001677983 */ /* 0x000f220000300800 */
[----:B---3--:R-:W-:-:S02]  /*50170*/  IMAD.MOV.U32 R67, RZ, RZ, R111 ;  /* 0x000000ffff437224 */ /* 0x008fc400078e006f */
[----:B------:R-:W-:Y:S02]  /*50180*/  IMAD.MOV.U32 R66, RZ, RZ, R110 ;  /* 0x000000ffff427224 */ /* 0x000fe400078e006e */
[----:B------:R-:W-:Y:S02]  /*50190*/  IMAD.MOV.U32 R65, RZ, RZ, R107 ;  /* 0x000000ffff417224 */ /* 0x000fe400078e006b */
[----:B------:R-:W-:Y:S02]  /*501a0*/  IMAD.MOV.U32 R64, RZ, RZ, R106 ;  /* 0x000000ffff407224 */ /* 0x000fe400078e006a */
[----:B------:R-:W3:Y:S04]  /*501b0*/  LDL.LU R106, [R1+0x655c] ;  /* 0x00655c00016a7983 */ /* 0x000ee80000300800 */
[----:B------:R-:W3:Y:S04]  /*501c0*/  LDL.LU R107, [R1+0x6558] ;  /* 0x00655800016b7983 */ /* 0x000ee80000300800 */
[----:B------:R-:W3:Y:S01]  /*501d0*/  LDL.LU R110, [R1+0x6554] ;  /* 0x00655400016e7983 */ /* 0x000ee20000300800 */
[----:B------:R-:W-:-:S02]  /*501e0*/  IMAD.MOV.U32 R70, RZ, RZ, R118 ;  /* 0x000000ffff467224 */ /* 0x000fc400078e0076 */
[----:B------:R-:W-:Y:S01]  /*501f0*/  IMAD.MOV.U32 R69, RZ, RZ, R115 ;  /* 0x000000ffff457224 */ /* 0x000fe200078e0073 */
[----:B------:R-:W3:Y:S01]  /*50200*/  LDL.LU R111, [R1+0x6550] ;  /* 0x00655000016f7983 */ /* 0x000ee20000300800 */
[----:B------:R-:W-:-:S03]  /*50210*/  IMAD.MOV.U32 R68, RZ, RZ, R114 ;  /* 0x000000ffff447224 */ /* 0x000fc600078e0072 */
[----:B------:R-:W3:Y:S01]  /*50220*/  LDL.LU R114, [R1+0x654c] ;  /* 0x00654c0001727983 */ /* 0x000ee20000300800 */
[----:B------:R-:W-:-:S03]  /*50230*/  IMAD.MOV.U32 R71, RZ, RZ, R119 ;  /* 0x000000ffff477224 */ /* 0x000fc600078e0077 */
[----:B------:R-:W3:Y:S04]  /*50240*/  LDL.LU R115, [R1+0x6548] ;  /* 0x0065480001737983 */ /* 0x000ee80000300800 */
[----:B------:R-:W3:Y:S01]  /*50250*/  LDL.LU R118, [R1+0x6544] ;  /* 0x0065440001767983 */ /* 0x000ee20000300800 */
[----:B------:R-:W-:Y:S02]  /*50260*/  IMAD.MOV.U32 R74, RZ, RZ, R126 ;  /* 0x000000ffff4a7224 */ /* 0x000fe400078e007e */
[----:B------:R-:W-:Y:S01]  /*50270*/  IMAD.MOV.U32 R73, RZ, RZ, R123 ;  /* 0x000000ffff497224 */ /* 0x000fe200078e007b */
[----:B------:R-:W3:Y:S01]  /*50280*/  LDL.LU R119, [R1+0x6540] ;  /* 0x0065400001777983 */ /* 0x000ee20000300800 */
[----:B------:R-:W-:-:S03]  /*50290*/  IMAD.MOV.U32 R72, RZ, RZ, R122 ;  /* 0x000000ffff487224 */ /* 0x000fc600078e007a */
[----:B------:R-:W3:Y:S01]  /*502a0*/  LDL.LU R122, [R1+0x653c] ;  /* 0x00653c00017a7983 */ /* 0x000ee20000300800 */
[----:B------:R-:W-:-:S03]  /*502b0*/  IMAD.MOV.U32 R75, RZ, RZ, R127 ;  /* 0x000000ffff4b7224 */ /* 0x000fc600078e007f */
[----:B------:R-:W3:Y:S04]  /*502c0*/  LDL.LU R123, [R1+0x6538] ;  /* 0x00653800017b7983 */ /* 0x000ee80000300800 */
[----:B------:R-:W3:Y:S04]  /*502d0*/  LDL.LU R126, [R1+0x6534] ;  /* 0x00653400017e7983 */ /* 0x000ee80000300800 */
[----:B------:R-:W3:Y:S01]  /*502e0*/  LDL.LU R127, [R1+0x6530] ;  /* 0x00653000017f7983 */ /* 0x000ee20000300800 */
[----:B------:R-:W-:Y:S01]  /*502f0*/  HMMA.1688.F32.TF32 R12, R236, R206, R12 ;  /* 0x000000ceec0c723c */ /* 0x000fe2000008100c */
        /* <DEDUP_REMOVED lines=26> */
[----:B--2---:R-:W-:Y:S02]  /*504a0*/  IMAD.MOV.U32 R85, RZ, RZ, R155 ;  /* 0x000000ffff557224 */ /* 0x004fe400078e009b */
[----:B----4-:R-:W-:Y:S02]  /*504b0*/  IMAD.MOV.U32 R91, RZ, RZ, R143 ;  /* 0x000000ffff5b7224 */ /* 0x010fe400078e008f */
[----:B------:R-:W-:Y:S02]  /*504c0*/  IMAD.MOV.U32 R90, RZ, RZ, R142 ;  /* 0x000000ffff5a7224 */ /* 0x000fe400078e008e */
[----:B------:R-:W-:Y:S02]  /*504d0*/  IMAD.MOV.U32 R89, RZ, RZ, R139 ;  /* 0x000000ffff597224 */ /* 0x000fe400078e008b */
[----:B------:R-:W-:-:S02]  /*504e0*/  IMAD.MOV.U32 R88, RZ, RZ, R138 ;  /* 0x000000ffff587224 */ /* 0x000fc400078e008a */
[----:B------:R-:W-:Y:S02]  /*504f0*/  IMAD.MOV.U32 R231, RZ, RZ, R135 ;  /* 0x000000ffffe77224 */ /* 0x000fe400078e0087 */
[----:B------:R-:W-:Y:S02]  /*50500*/  IMAD.MOV.U32 R230, RZ, RZ, R134 ;  /* 0x000000ffffe67224 */ /* 0x000fe400078e0086 */
[----:B------:R-:W-:Y:S02]  /*50510*/  IMAD.MOV.U32 R229, RZ, RZ, R131 ;  /* 0x000000ffffe57224 */ /* 0x000fe400078e0083 */
[----:B------:R-:W-:Y:S02]  /*50520*/  IMAD.MOV.U32 R228, RZ, RZ, R130 ;  /* 0x000000ffffe47224 */ /* 0x000fe400078e0082 */
[----:B------:R-:W2:Y:S04]  /*50530*/  LDL.LU R130, [R1+0x652c] ;  /* 0x00652c0001827983 */ /* 0x000ea80000300800 */
[----:B------:R-:W2:Y:S04]  /*50540*/  LDL.LU R131, [R1+0x6528] ;  /* 0x0065280001837983 */ /* 0x000ea80000300800 */
[----:B------:R-:W4:Y:S04]  /*50550*/  LDL.LU R134, [R1+0x6524] ;  /* 0x0065240001867983 */ /* 0x000f280000300800 */
[----:B------:R-:W4:Y:S04]  /*50560*/  LDL.LU R135, [R1+0x6520] ;  /* 0x0065200001877983 */ /* 0x000f280000300800 */
[----:B------:R-:W2:Y:S04]  /*50570*/  LDL.LU R138, [R1+0x651c] ;  /* 0x00651c00018a7983 */ /* 0x000ea80000300800 */
[----:B------:R-:W2:Y:S04]  /*50580*/  LDL.LU R139, [R1+0x6518] ;  /* 0x00651800018b7983 */ /* 0x000ea80000300800 */
[----:B------:R-:W2:Y:S04]  /*50590*/  LDL.LU R142, [R1+0x6514] ;  /* 0x00651400018e7983 */ /* 0x000ea80000300800 */
[----:B------:R-:W2:Y:S01]  /*505a0*/  LDL.LU R143, [R1+0x6510] ;  /* 0x00651000018f7983 */ /* 0x000ea20000300800 */
[----:B------:R-:W-:-:S03]  /*505b0*/  IMAD.MOV.U32 R84, RZ, RZ, R154 ;  /* 0x000000ffff547224 */ /* 0x000fc600078e009a */
        /* <DEDUP_REMOVED lines=26> */
[----:B------:R-:W-:-:S02]  /*50760*/  IMAD.MOV.U32 R185, RZ, RZ, R14 ;  /* 0x000000ffffb97224 */ /* 0x000fc400078e000e */
[----:B------:R-:W-:Y:S02]  /*50770*/  IMAD.MOV.U32 R184, RZ, RZ, R15 ;  /* 0x000000ffffb87224 */ /* 0x000fe400078e000f */
[----:B------:R-:W-:Y:S02]  /*50780*/  IMAD.MOV.U32 R14, RZ, RZ, R7 ;  /* 0x000000ffff0e7224 */ /* 0x000fe400078e0007 */
[----:B------:R-:W-:Y:S01]  /*50790*/  IMAD.MOV.U32 R15, RZ, RZ, R6 ;  /* 0x000000ffff0f7224 */ /* 0x000fe200078e0006 */
[C---:B---3--:R-:W-:Y:S08]  /*507a0*/  HMMA.1688.F32.TF32 R8, R236.reuse, R110, R8 ;  /* 0x0000006eec08723c */ /* 0x048ff00000081008 */
[----:B--2---:R-:W-:-:S15]  /*507b0*/  HMMA.1688.F32.TF32 R84, R236, R186, R84 ;  /* 0x000000baec54723c */ /* 0x004fde0000081054 */
[----:B------:R-:W-:-:S04]  /*507c0*/  NOP ;  /* 0x0000000000007918 */ /* 0x000fc80000000000 */
[----:B------:R-:W-:Y:S01]  /*507d0*/  IMAD.MOV.U32 R7, RZ, RZ, R86 ;  /* 0x000000ffff077224 */ /* 0x000fe200078e0056 */
[----:B------:R2:W-:Y:S01]  /*507e0*/  STL.64 [R1+0x3240], R84 ;  /* 0x0032405401007387 */ /* 0x0005e20000100a00 */
[----:B------:R-:W-:Y:S02]  /*507f0*/  IMAD.MOV.U32 R6, RZ, RZ, R87 ;  /* 0x000000ffff067224 */ /* 0x000fe400078e0057 */
[C---:B--2---:R-:W-:Y:S08]  /*50800*/  HMMA.1688.F32.TF32 R84, R236.reuse, R182, R80 ;  /* 0x000000b6ec54723c */ /* 0x044ff00000081050 */
[C---:B------:R-:W-:Y:S08]  /*50810*/  HMMA.1688.F32.TF32 R80, R236.reuse, R178, R76 ;  /* 0x000000b2ec50723c */ /* 0x040ff0000008104c */
[C---:B------:R-:W-:Y:S08]  /*50820*/  HMMA.1688.F32.TF32 R76, R236.reuse, R174, R72 ;  /* 0x000000aeec4c723c */ /* 0x040ff00000081048 */
[C---:B------:R-:W-:Y:S08]  /*50830*/  HMMA.1688.F32.TF32 R72, R236.reuse, R170, R68 ;  /* 0x000000aaec48723c */ /* 0x040ff00000081044 */
[C---:B------:R-:W-:Y:S08]  /*50840*/  HMMA.1688.F32.TF32 R68, R236.reuse, R166, R64 ;  /* 0x000000a6ec44723c */ /* 0x040ff00000081040 */
[C---:B------:R-:W-:Y:S01]  /*50850*/  HMMA.1688.F32.TF32 R64, R236.reuse, R162, R60 ;  /* 0x000000a2ec40723c */ /* 0x040fe2000008103c */
[----:B------:R-:W-:Y:S07]  /*50860*/  STL.64 [R1+0x3230], R84 ;  /* 0x0032305401007387 */ /* 0x000fee0000100a00 */
        /* <DEDUP_REMOVED lines=9> */
[----:B------:R-:W-:Y:S04]  /*50900*/  STL.64 [R1+0x3218], R78 ;  /* 0x0032184e01007387 */ /* 0x000fe80000100a00 */
[----:B------:R-:W-:Y:S03]  /*50910*/  STL.64 [R1+0x3200], R72 ;  /* 0x0032004801007387 */ /* 0x000fe60000100a00 */
[C---:B------:R-:W-:Y:S01]  /*50920*/  HMMA.1688.F32.TF32 R40, R236.reuse, R138, R36 ;  /* 0x0000008aec28723c */ /* 0x040fe20000081024 */
[----:B------:R-:W-:Y:S04]  /*50930*/  STL.64 [R1+0x3208], R74 ;  /* 0x0032084a01007387 */ /* 0x000fe80000100a00 */
[----:B------:R-:W-:Y:S03]  /*50940*/  STL.64 [R1+0x31f0], R68 ;  /* 0x0031f04401007387 */ /* 0x000fe60000100a00 */
[C---:B----4-:R-:W-:Y:S01]  /*50950*/  HMMA.1688.F32.TF32 R36, R236.reuse, R134, R32 ;  /* 0x00000086ec24723c */ /* 0x050fe20000081020 */
[----:B------:R-:W-:Y:S04]  /*50960*/  STL.64 [R1+0x31f8], R70 ;  /* 0x0031f84601007387 */ /* 0x000fe80000100a00 */
[----:B------:R-:W-:Y:S03]  /*50970*/  STL.64 [R1+0x31e0], R64 ;  /* 0x0031e04001007387 */ /* 0x000fe60000100a00 */
[C---:B------:R-:W-:Y:S01]  /*50980*/  HMMA.1688.F32.TF32 R32, R236.reuse, R130, R28 ;  /* 0x00000082ec20723c */ /* 0x040fe2000008101c */
        /* <DEDUP_REMOVED lines=22> */
[----:B------:R-:W-:Y:S01]  /*50af0*/  STL.64 [R1+0x3158], R30 ;  /* 0x0031581e01007387 */ /* 0x000fe20000100a00 */
[C---:B------:R-:W-:Y:S03]  /*50b00*/  HMMA.1688.F32.TF32 R12, R236.reuse, R106, R248 ;  /* 0x0000006aec0c723c */ /* 0x040fe600000810f8 */
[----:B------:R-:W-:Y:S04]  /*50b10*/  STL.64 [R1+0x3140], R24 ;  /* 0x0031401801007387 */ /* 0x000fe80000100a00 */
[----:B------:R-:W-:Y:S04]  /*50b20*/  STL.64 [R1+0x3148], R26 ;  /* 0x0031481a01007387 */ /* 0x000fe80000100a00 */
[----:B------:R-:W-:Y:S04]  /*50b30*/  STL.64 [R1+0x3130], R20 ;  /* 0x0031301401007387 */ /* 0x000fe80000100a00 */
[----:B------:R-:W-:Y:S04]  /*50b40*/  STL.64 [R1+0x3138], R22 ;  /* 0x0031381601007387 */ /* 0x000fe80000100a00 */
[----:B------:R-:W-:Y:S04]  /*50b50*/  STL.64 [R1+0x3120], R16 ;  /* 0x0031201001007387 */ /* 0x000fe80000100a00 */
[----:B------:R2:W-:Y:S04]  /*50b60*/  STL.64 [R1+0x3128], R18 ;  /* 0x0031281201007387 */ /* 0x0005e80000100a00 */
[----:B------:R-:W-:Y:S04]  /*50b70*/  STL.64 [R1+0x3110], R8 ;  /* 0x0031100801007387 */ /* 0x000fe80000100a00 */
[----:B------:R1:W-:Y:S01]  /*50b80*/  STL.64 [R1+0x3118], R10 ;  /* 0x0031180a01007387 */ /* 0x0003e20000100a00 */
[----:B--2---:R-:W-:Y:S08]  /*50b90*/  HMMA.1688.F32.TF32 R16, R236, R102, R240 ;  /* 0x00000066ec10723c */ /* 0x004ff000000810f0 */
[----:B-1----:R-:W-:Y:S01]  /*50ba0*/  HMMA.1688.F32.TF32 R8, R232, R218, R244 ;  /* 0x000000dae808723c */ /* 0x002fe200000810f4 */
[----:B------:R1:W-:Y:S04]  /*50bb0*/  STL.64 [R1+0x3100], R12 ;  /* 0x0031000c01007387 */ /* 0x0003e80000100a00 */
[----:B------:R2:W-:Y:S04]  /*50bc0*/  STL.64 [R1+0x3108], R14 ;  /* 0x0031080e01007387 */ /* 0x0005e80000100a00 */
[----:B-1----:R-:W3:Y:S04]  /*50bd0*/  LDL.LU R12, [R1+0x14e0] ;  /* 0x0014e000010c7983 */ /* 0x002ee80000300800 */
[----:B------:R1:W-:Y:S04]  /*50be0*/  STL.64 [R1+0x2500], R16 ;  /* 0x0025001001007387 */ /* 0x0003e80000100a00 */
[----:B------:R4:W-:Y:S04]  /*50bf0*/  STL.64 [R1+0x2508], R18 ;  /* 0x0025081201007387 */ /* 0x0009e80000100a00 */
[----:B------:R1:W-:Y:S04]  /*50c00*/  STL.64 [R1+0x24f0], R8 ;  /* 0x0024f00801007387 */ /* 0x0003e80000100a00 */
[----:B------:R1:W-:Y:S04]  /*50c10*/  STL.64 [R1+0x24f8], R10 ;  /* 0x0024f80a01007387 */ /* 0x0003e80000100a00 */
[----:B------:R-:W3:Y:S04]  /*50c20*/  LDL.LU R13, [R1+0x14e4] ;  /* 0x0014e400010d7983 */ /* 0x000ee80000300800 */
[----:B--2---:R-:W3:Y:S04]  /*50c30*/  LDL.LU R14, [R1+0x14e8] ;  /* 0x0014e800010e7983 */ /* 0x004ee80000300800 */
[----:B------:R-:W3:Y:S04]  /*50c40*/  LDL.LU R15, [R1+0x14ec] ;  /* 0x0014ec00010f7983 */ /* 0x000ee80000300800 */
[----:B-1----:R-:W2:Y:S04]  /*50c50*/  LDL.LU R16, [R1+0x14f0] ;  /* 0x0014f00001107983 */ /* 0x002ea80000300800 */
[----:B------:R-:W2:Y:S04]  /*50c60*/  LDL.LU R17, [R1+0x14f4] ;  /* 0x0014f40001117983 */ /* 0x000ea80000300800 */
[----:B----4-:R-:W2:Y:S04]  /*50c70*/  LDL.LU R18, [R1+0x14f8] ;  /* 0x0014f80001127983 */ /* 0x010ea80000300800 */
[----:B------:R-:W2:Y:S04]  /*50c80*/  LDL.LU R19, [R1+0x14fc] ;  /* 0x0014fc0001137983 */ /* 0x000ea80000300800 */
[----:B------:R-:W4:Y:S04]  /*50c90*/  LDL.LU R20, [R1+0x1500] ;  /* 0x0015000001147983 */ /* 0x000f280000300800 */
[----:B------:R-:W4:Y:S04]  /*50ca0*/  LDL.LU R21, [R1+0x1504] ;  /* 0x0015040001157983 */ /* 0x000f280000300800 */
[----:B------:R-:W4:Y:S04]  /*50cb0*/  LDL.LU R22, [R1+0x1508] ;  /* 0x0015080001167983 */ /* 0x000f280000300800 */
[----:B------:R-:W4:Y:S04]  /*50cc0*/  LDL.LU R23, [R1+0x150c] ;  /* 0x00150c0001177983 */ /* 0x000f280000300800 */
        /* <DEDUP_REMOVED lines=29> */
[----:B------:R-:W-:Y:S03]  /*50ea0*/  HMMA.1688.F32.TF32 R220, R236, R194, R228 ;  /* 0x000000c2ecdc723c */ /* 0x000fe600000810e4 */
        /* <DEDUP_REMOVED lines=20> */
[----:B------:R-:W2:Y:S01]  /*50ff0*/  LDL.LU R228, [R1+0x1630] ;  /* 0x0016300001e47983 */ /* 0x000ea20000300800 */
[----:B------:R-:W-:-:S03]  /*51000*/  IMAD.MOV.U32 R156, RZ, RZ, R221 ;  /* 0x000000ffff9c7224 */ /* 0x000fc600078e00dd */
[----:B------:R-:W2:Y:S01]  /*51010*/  LDL.LU R229, [R1+0x1634] ;  /* 0x0016340001e57983 */ /* 0x000ea20000300800 */
[----:B------:R-:W-:-:S03]  /*51020*/  IMAD.MOV.U32 R153, RZ, RZ, R222 ;  /* 0x000000ffff997224 */ /* 0x000fc600078e00de */
        /* <DEDUP_REMOVED lines=15> */
[----:B------:R-:W3:Y:S04]  /*51120*/  LDL.LU R248, [R1+0x1690] ;  /* 0x0016900001f87983 */ /* 0x000ee80000300800 */
[----:B------:R-:W3:Y:S04]  /*51130*/  LDL.LU R249, [R1+0x1694] ;  /* 0x0016940001f97983 */ /* 0x000ee80000300800 */
[----:B------:R-:W3:Y:S04]  /*51140*/  LDL.LU R250, [R1+0x1698] ;  /* 0x0016980001fa7983 */ /* 0x000ee80000300800 */
[----:B------:R-:W3:Y:S04]  /*51150*/  LDL.LU R251, [R1+0x169c] ;  /* 0x00169c0001fb7983 */ /* 0x000ee80000300800 */
[----:B------:R-:W4:Y:S04]  /*51160*/  LDL.LU R244, [R1+0x1660] ;  /* 0x0016600001f47983 */ /* 0x000f280000300800 */
[----:B------:R-:W4:Y:S04]  /*51170*/  LDL.LU R245, [R1+0x1664] ;  /* 0x0016640001f57983 */ /* 0x000f280000300800 */
[----:B------:R-:W4:Y:S04]  /*51180*/  LDL.LU R246, [R1+0x1668] ;  /* 0x0016680001f67983 */ /* 0x000f280000300800 */
[----:B------:R-:W4:Y:S01]  /*51190*/  LDL.LU R247, [R1+0x166c] ;  /* 0x00166c0001f77983 */ /* 0x000f220000300800 */
[----:B------:R-:W-:Y:S03]  /*511a0*/  HMMA.1688.F32.TF32 R88, R236, R190, R88 ;  /* 0x000000beec58723c */ /* 0x000fe60000081058 */
[----:B------:R-:W-:Y:S04]  /*511b0*/  LDS R236, [R2+UR7+0x4100] ;  /* 0x0041000702ec7984 */ /* 0x000fe80008000800 */
[----:B------:R-:W-:Y:S04]  /*511c0*/  LDS R238, [R2+UR7+0x6100] ;  /* 0x0061000702ee7984 */ /* 0x000fe80008000800 */
[----:B------:R-:W-:Y:S04]  /*511d0*/  LDS R237, [R5+UR7+0x4100] ;  /* 0x0041000705ed7984 */ /* 0x000fe80008000800 */
[----:B------:R-:W1:Y:S04]  /*511e0*/  LDS R239, [R5+UR7+0x6100] ;  /* 0x0061000705ef7984 */ /* 0x000e680008000800 */
[----:B------:R-:W-:-:S02]  /*511f0*/  IMAD.MOV.U32 R165, RZ, RZ, R88 ;  /* 0x000000ffffa57224 */ /* 0x000fc400078e0058 */
[----:B------:R-:W-:Y:S01]  /*51200*/  IMAD.MOV.U32 R164, RZ, RZ, R89 ;  /* 0x000000ffffa47224 */ /* 0x000fe200078e0059 */
[----:B------:R-:W4:Y:S01]  /*51210*/  LDL.LU R88, [R1+0x1620] ;  /* 0x0016200001587983 */ /* 0x000f220000300800 */
[----:B------:R-:W-:Y:S02]  /*51220*/  IMAD.MOV.U32 R161, RZ, RZ, R90 ;  /* 0x000000ffffa17224 */ /* 0x000fe400078e005a */
[----:B------:R-:W-:Y:S01]  /*51230*/  IMAD.MOV.U32 R160, RZ, RZ, R91 ;  /* 0x000000ffffa07224 */ /* 0x000fe200078e005b */
[----:B------:R-:W4:Y:S04]  /*51240*/  LDL.LU R89, [R1+0x1624] ;  /* 0x0016240001597983 */ /* 0x000f280000300800 */
        /* <DEDUP_REMOVED lines=21> */
[----:B------:R-:W4:Y:S01]  /*513a0*/  LDL.LU R11, [R1+0x14dc] ;  /* 0x0014dc00010b7983 */ /* 0x000f220000300800 */
[C---:B--2---:R-:W-:Y:S08]  /*513b0*/  HMMA.1688.F32.TF32 R240, R232.reuse, R210, R240 ;  /* 0x000000d2e8f0723c */ /* 0x044ff000000810f0 */
[C---:B---3--:R-:W-:Y:S08]  /*513c0*/  HMMA.1688.F32.TF32 R248, R232.reuse, R214, R248 ;  /* 0x000000d6e8f8723c */ /* 0x048ff000000810f8 */
[C---:B----4-:R-:W-:Y:S11]  /*513d0*/  HMMA.1688.F32.TF32 R244, R232.reuse, R206, R244 ;  /* 0x000000cee8f4723c */ /* 0x050ff600000810f4 */
[----:B------:R-:W-:Y:S04]  /*513e0*/  STL.64 [R1+0x30f0], R248 ;  /* 0x0030f0f801007387 */ /* 0x000fe80000100a00 */
[----:B------:R2:W-:Y:S04]  /*513f0*/  STL.64 [R1+0x30f8], R250 ;  /* 0x0030f8fa01007387 */ /* 0x0005e80000100a00 */
[----:B--2---:R-:W2:Y:S04]  /*51400*/  LDL.LU.64 R250, [R1+0x64a0] ;  /* 0x0064a00001fa7983 */ /* 0x004ea80000300a00 */
[----:B------:R-:W3:Y:S04]  /*51410*/  LDL.LU.64 R248, [R1+0x6498] ;  /* 0x0064980001f87983 */ /* 0x000ee80000300a00 */
[----:B------:R-:W-:Y:S04]  /*51420*/  STL.64 [R1+0x30e0], R240 ;  /* 0x0030e0f001007387 */ /* 0x000fe80000100a00 */
[----:B------:R4:W-:Y:S04]  /*51430*/  STL.64 [R1+0x30e8], R242 ;  /* 0x0030e8f201007387 */ /* 0x0009e80000100a00 */
[----:B----4-:R-:W4:Y:S04]  /*51440*/  LDL.LU.64 R242, [R1+0x6490] ;  /* 0x0064900001f27983 */ /* 0x010f280000300a00 */
[----:B------:R-:W2:Y:S04]  /*51450*/  LDL.LU.64 R240, [R1+0x6488] ;  /* 0x0064880001f07983 */ /* 0x000ea80000300a00 */
[----:B------:R-:W-:Y:S04]  /*51460*/  STL.64 [R1+0x30d0], R244 ;  /* 0x0030d0f401007387 */ /* 0x000fe80000100a00 */
[----:B------:R1:W-:Y:S04]  /*51470*/  STL.64 [R1+0x30d8], R246 ;  /* 0x0030d8f601007387 */ /* 0x0003e80000100a00 */
[----:B-1----:R-:W2:Y:S04]  /*51480*/  LDL.LU.64 R246, [R1+0x6480] ;  /* 0x0064800001f67983 */ /* 0x002ea80000300a00 */
[----:B------:R-:W3:Y:S01]  /*51490*/  LDL.LU.64 R244, [R1+0x6478] ;  /* 0x0064780001f47983 */ /* 0x000ee20000300a00 */
[C---:B------:R-:W-:Y:S08]  /*514a0*/  HMMA.1688.F32.TF32 R224, R232.reuse, R202, R224 ;  /* 0x000000cae8e0723c */ /* 0x040ff000000810e0 */
[C---:B------:R-:W-:Y:S11]  /*514b0*/  HMMA.1688.F32.TF32 R220, R232.reuse, R198, R220 ;  /* 0x000000c6e8dc723c */ /* 0x040ff600000810dc */
[----:B------:R-:W-:Y:S04]  /*514c0*/  STL.64 [R1+0x30c0], R224 ;  /* 0x0030c0e001007387 */ /* 0x000fe80000100a00 */
[----:B------:R1:W-:Y:S04]  /*514d0*/  STL.64 [R1+0x30c8], R226 ;  /* 0x0030c8e201007387 */ /* 0x0003e80000100a00 */
[----:B------:R-:W-:Y:S04]  /*514e0*/  STL.64 [R1+0x30b0], R220 ;  /* 0x0030b0dc01007387 */ /* 0x000fe80000100a00 */
[----:B------:R1:W-:Y:S02]  /*514f0*/  STL.64 [R1+0x30b8], R222 ;  /* 0x0030b8de01007387 */ /* 0x0003e40000100a00 */
[C---:B-1----:R-:W-:Y:S08]  /*51500*/  HMMA.1688.F32.TF32 R224, R232.reuse, R98, R228 ;  /* 0x00000062e8e0723c */ /* 0x042ff000000810e4 */
        /* <DEDUP_REMOVED lines=47> */
[----:B------:R-:W-:Y:S01]  /*51800*/  HMMA.1688.F32.TF32 R8, R232, R118, R8 ;  /* 0x00000076e808723c */ /* 0x000fe20000081008 */
        /* <DEDUP_REMOVED lines=13> */
[----:B------:R1:W-:Y:S04]  /*518e0*/  STL.64 [R1+0x2f60], R16 ;  /* 0x002f601001007387 */ /* 0x0003e80000100a00 */
[----:B------:R1:W-:Y:S01]  /*518f0*/  STL.64 [R1+0x2f68], R18 ;  /* 0x002f681201007387 */ /* 0x0003e20000100a00 */
[----:B--2---:R-:W-:-:S02]  /*51900*/  IMAD.MOV.U32 R13, RZ, RZ, R246 ;  /* 0x000000ffff0d7224 */ /* 0x004fc400078e00f6 */
[----:B---3--:R-:W-:Y:S02]  /*51910*/  IMAD.MOV.U32 R12, RZ, RZ, R244 ;  /* 0x000000ffff0c7224 */ /* 0x008fe400078e00f4 */
[----:B------:R-:W2:Y:S01]  /*51920*/  LDL.LU R244, [R1+0x6474] ;  /* 0x0064740001f47983 */ /* 0x000ea20000300800 */
[----:B------:R-:W-:-:S03]  /*51930*/  IMAD.MOV.U32 R14, RZ, RZ, R247 ;  /* 0x000000ffff0e7224 */ /* 0x000fc600078e00f7 */
[----:B------:R3:W-:Y:S01]  /*51940*/  STL.64 [R1+0x2f50], R8 ;  /* 0x002f500801007387 */ /* 0x0007e20000100a00 */
[----:B------:R-:W-:-:S03]  /*51950*/  IMAD.MOV.U32 R15, RZ, RZ, R245 ;  /* 0x000000ffff0f7224 */ /* 0x000fc600078e00f5 */
[----:B------:R4:W-:Y:S04]  /*51960*/  STL.64 [R1+0x2f58], R10 ;  /* 0x002f580a01007387 */ /* 0x0009e80000100a00 */
[----:B------:R-:W2:Y:S04]  /*51970*/  LDL.LU R246, [R1+0x6470] ;  /* 0x0064700001f67983 */ /* 0x000ea80000300800 */
[----:B------:R-:W2:Y:S04]  /*51980*/  LDL.LU R247, [R1+0x646c] ;  /* 0x00646c0001f77983 */ /* 0x000ea80000300800 */
[----:B------:R-:W3:Y:S04]  /*51990*/  LDL.LU R245, [R1+0x6468] ;  /* 0x0064680001f57983 */ /* 0x000ee80000300800 */
[----:B-1----:R-:W4:Y:S04]  /*519a0*/  LDL.LU R16, [R1+0x1360] ;  /* 0x0013600001107983 */ /* 0x002f280000300800 */
[----:B------:R-:W4:Y:S04]  /*519b0*/  LDL.LU R17, [R1+0x1364] ;  /* 0x0013640001117983 */ /* 0x000f280000300800 */
[----:B------:R-:W4:Y:S04]  /*519c0*/  LDL.LU R18, [R1+0x1368] ;  /* 0x0013680001127983 */ /* 0x000f280000300800 */
[----:B------:R-:W4:Y:S01]  /*519d0*/  LDL.LU R19, [R1+0x136c] ;  /* 0x00136c0001137983 */ /* 0x000f220000300800 */
[----:B--2---:R-:W-:-:S03]  /*519e0*/  IMAD.MOV.U32 R20, RZ, RZ, R247 ;  /* 0x000000ffff147224 */ /* 0x004fc600078e00f7 */
[----:B------:R-:W2:Y:S01]  /*519f0*/  LDL.LU R247, [R1+0x6464] ;  /* 0x0064640001f77983 */ /* 0x000ea20000300800 */
[----:B---3--:R-:W-:-:S03]  /*51a00*/  IMAD.MOV.U32 R21, RZ, RZ, R245 ;  /* 0x000000ffff157224 */ /* 0x008fc600078e00f5 */
[----:B------:R-:W3:Y:S01]  /*51a10*/  LDL.LU R245, [R1+0x6460] ;  /* 0x0064600001f57983 */ /* 0x000ee20000300800 */
[----:B------:R-:W-:Y:S02]  /*51a20*/  IMAD.MOV.U32 R22, RZ, RZ, R246 ;  /* 0x000000ffff167224 */ /* 0x000fe400078e00f6 */
[----:B------:R-:W-:Y:S01]  /*51a30*/  IMAD.MOV.U32 R23, RZ, RZ, R244 ;  /* 0x000000ffff177224 */ /* 0x000fe200078e00f4 */
[----:B------:R-:W4:Y:S04]  /*51a40*/  LDL.LU R246, [R1+0x645c] ;  /* 0x00645c0001f67983 */ /* 0x000f280000300800 */
[----:B------:R-:W4:Y:S04]  /*51a50*/  LDL.LU R244, [R1+0x6458] ;  /* 0x0064580001f47983 */ /* 0x000f280000300800 */
[----:B------:R-:W4:Y:S04]  /*51a60*/  LDL.LU R28, [R1+0x1390] ;  /* 0x00139000011c7983 */ /* 0x000f280000300800 */
[----:B------:R-:W4:Y:S01]  /*51a70*/  LDL.LU R29, [R1+0x1394] ;  /* 0x00139400011d7983 */ /* 0x000f220000300800 */
[----:B--2---:R-:W-:-:S03]  /*51a80*/  IMAD.MOV.U32 R30, RZ, RZ, R247 ;  /* 0x000000ffff1e7224 */ /* 0x004fc600078e00f7 */
[----:B------:R-:W2:Y:S01]  /*51a90*/  LDL.LU R247, [R1+0x6454] ;  /* 0x0064540001f77983 */ /* 0x000ea20000300800 */
[----:B---3--:R-:W-:-:S03]  /*51aa0*/  IMAD.MOV.U32 R31, RZ, RZ, R245 ;  /* 0x000000ffff1f7224 */ /* 0x008fc600078e00f5 */
[----:B------:R-:W3:Y:S01]  /*51ab0*/  LDL.LU R245, [R1+0x6450] ;  /* 0x0064500001f57983 */ /* 0x000ee20000300800 */
[----:B----4-:R-:W-:-:S03]  /*51ac0*/  IMAD.MOV.U32 R35, RZ, RZ, R246 ;  /* 0x000000ffff237224 */ /* 0x010fc600078e00f6 */
[----:B------:R-:W4:Y:S01]  /*51ad0*/  LDL.LU R32, [R1+0x13a0] ;  /* 0x0013a00001207983 */ /* 0x000f220000300800 */
[----:B------:R-:W-:-:S03]  /*51ae0*/  IMAD.MOV.U32 R34, RZ, RZ, R244 ;  /* 0x000000ffff227224 */ /* 0x000fc600078e00f4 */
[----:B------:R-:W4:Y:S04]  /*51af0*/  LDL.LU R33, [R1+0x13a4] ;  /* 0x0013a40001217983 */ /* 0x000f280000300800 */
[----:B------:R-:W4:Y:S04]  /*51b00*/  LDL.LU R244, [R1+0x644c] ;  /* 0x00644c0001f47983 */ /* 0x000f280000300800 */
[----:B------:R-:W4:Y:S01]  /*51b10*/  LDL.LU R246, [R1+0x6448] ;  /* 0x0064480001f67983 */ /* 0x000f220000300800 */
[----:B--2---:R-:W-:-:S03]  /*51b20*/  IMAD.MOV.U32 R36, RZ, RZ, R247 ;  /* 0x000000ffff247224 */ /* 0x004fc600078e00f7 */
[----:B------:R-:W2:Y:S01]  /*51b30*/  LDL.LU R247, [R1+0x6444] ;  /* 0x0064440001f77983 */ /* 0x000ea20000300800 */
[----:B---3--:R-:W-:-:S03]  /*51b40*/  IMAD.MOV.U32 R37, RZ, RZ, R245 ;  /* 0x000000ffff257224 */ /* 0x008fc600078e00f5 */
[----:B------:R-:W3:Y:S04]  /*51b50*/  LDL.LU R245, [R1+0x6440] ;  /* 0x0064400001f57983 */ /* 0x000ee80000300800 */
[----:B------:R-:W3:Y:S04]  /*51b60*/  LDL.LU R38, [R1+0x13b8] ;  /* 0x0013b80001267983 */ /* 0x000ee80000300800 */
[----:B------:R-:W3:Y:S01]  /*51b70*/  LDL.LU R39, [R1+0x13bc] ;  /* 0x0013bc0001277983 */ /* 0x000ee20000300800 */
[----:B----4-:R-:W-:-:S03]  /*51b80*/  IMAD.MOV.U32 R44, RZ, RZ, R244 ;  /* 0x000000ffff2c7224 */ /* 0x010fc600078e00f4 */
[----:B------:R-:W4:Y:S01]  /*51b90*/  LDL.LU R244, [R1+0x643c] ;  /* 0x00643c0001f47983 */ /* 0x000f220000300800 */
[----:B------:R-:W-:-:S03]  /*51ba0*/  IMAD.MOV.U32 R45, RZ, RZ, R246 ;  /* 0x000000ffff2d7224 */ /* 0x000fc600078e00f6 */
[----:B------:R-:W4:Y:S01]  /*51bb0*/  LDL.LU R246, [R1+0x6438] ;  /* 0x0064380001f67983 */ /* 0x000f220000300800 */
[----:B--2---:R-:W-:-:S03]  /*51bc0*/  IMAD.MOV.U32 R46, RZ, RZ, R247 ;  /* 0x000000ffff2e7224 */ /* 0x004fc600078e00f7 */
[----:B------:R-:W2:Y:S01]  /*51bd0*/  LDL.LU R247, [R1+0x6434] ;  /* 0x0064340001f77983 */ /* 0x000ea20000300800 */
[----:B---3--:R-:W-:-:S03]  /*51be0*/  IMAD.MOV.U32 R47, RZ, RZ, R245 ;  /* 0x000000ffff2f7224 */ /* 0x008fc600078e00f5 */
[----:B------:R-:W3:Y:S04]  /*51bf0*/  LDL.LU R245, [R1+0x6430] ;  /* 0x0064300001f57983 */ /* 0x000ee80000300800 */
        /* <DEDUP_REMOVED lines=8> */
[----:B----4-:R-:W-:Y:S02]  /*51c80*/  IMAD.MOV.U32 R54, RZ, RZ, R246 ;  /* 0x000000ffff367224 */ /* 0x010fe400078e00f6 */
        /* <DEDUP_REMOVED lines=29> */
[----:B------:R-:W3:Y:S04]  /*51e60*/  LDL.LU R80, [R1+0x1460] ;  /* 0x0014600001507983 */ /* 0x000ee80000300800 */
[----:B------:R-:W3:Y:S04]  /*51e70*/  LDL.LU R81, [R1+0x1464] ;  /* 0x0014640001517983 */ /* 0x000ee80000300800 */
[----:B------:R-:W3:Y:S04]  /*51e80*/  LDL.LU R82, [R1+0x1468] ;  /* 0x0014680001527983 */ /* 0x000ee80000300800 */
[----:B------:R-:W3:Y:S01]  /*51e90*/  LDL.LU R83, [R1+0x146c] ;  /* 0x00146c0001537983 */ /* 0x000ee20000300800 */
[----:B----4-:R-:W-:-:S03]  /*51ea0*/  IMAD.MOV.U32 R87, RZ, RZ, R244 ;  /* 0x000000ffff577224 */ /* 0x010fc600078e00f4 */
[----:B------:R-:W4:Y:S04]  /*51eb0*/  LDL.LU R224, [R1+0x14b0] ;  /* 0x0014b00001e07983 */ /* 0x000f280000300800 */
[----:B------:R-:W4:Y:S01]  /*51ec0*/  LDL.LU R225, [R1+0x14b4] ;  /* 0x0014b40001e17983 */ /* 0x000f220000300800 */
[----:B------:R-:W-:-:S03]  /*51ed0*/  IMAD.MOV.U32 R85, RZ, RZ, R246 ;  /* 0x000000ffff557224 */ /* 0x000fc600078e00f6 */
[----:B------:R-:W4:Y:S04]  /*51ee0*/  LDL.LU R226, [R1+0x14b8] ;  /* 0x0014b80001e27983 */ /* 0x000f280000300800 */
[----:B------:R-:W4:Y:S04]  /*51ef0*/  LDL.LU R227, [R1+0x14bc] ;  /* 0x0014bc0001e37983 */ /* 0x000f280000300800 */
[----:B------:R-:W4:Y:S01]  /*51f00*/  LDL.LU R244, [R1+0x14c0] ;  /* 0x0014c00001f47983 */ /* 0x000f220000300800 */
[----:B--2---:R-:W-:Y:S02]  /*51f10*/  IMAD.MOV.U32 R84, RZ, RZ, R247 ;  /* 0x000000ffff547224 */ /* 0x004fe400078e00f7 */
[----:B---3--:R-:W-:-:S02]  /*51f20*/  IMAD.MOV.U32 R86, RZ, RZ, R245 ;  /* 0x000000ffff567224 */ /* 0x008fc400078e00f5 */
[----:B------:R-:W4:Y:S04]  /*51f30*/  LDL.LU R245, [R1+0x14c4] ;  /* 0x0014c40001f57983 */ /* 0x000f280000300800 */
[----:B------:R-:W4:Y:S04]  /*51f40*/  LDL.LU R246, [R1+0x14c8] ;  /* 0x0014c80001f67983 */ /* 0x000f280000300800 */
[----:B------:R-:W4:Y:S04]  /*51f50*/  LDL.LU R247, [R1+0x14cc] ;  /* 0x0014cc0001f77983 */ /* 0x000f280000300800 */
        /* <DEDUP_REMOVED lines=33> */
[----:B------:R-:W3:Y:S04]  /*52170*/  LDL.LU R241, [R1+0x63f0] ;  /* 0x0063f00001f17983 */ /* 0x000ee80000300800 */
[----:B------:R-:W3:Y:S04]  /*52180*/  LDL.LU R242, [R1+0x63ec] ;  /* 0x0063ec0001f27983 */ /* 0x000ee80000300800 */
[----:B------:R-:W3:Y:S01]  /*52190*/  LDL.LU R243, [R1+0x63e8] ;  /* 0x0063e80001f37983 */ /* 0x000ee20000300800 */
[----:B----4-:R-:W-:-:S15]  /*521a0*/  HMMA.1688.F32.TF32 R244, R232, R114, R244 ;  /* 0x00000072e8f4723c */ /* 0x010fde00000810f4 */
[----:B------:R-:W-:-:S04]  /*521b0*/  NOP ;  /* 0x0000000000007918 */ /* 0x000fc80000000000 */
[----:B------:R-:W-:Y:S04]  /*521c0*/  STL.64 [R1+0x2f40], R244 ;  /* 0x002f40f401007387 */ /* 0x000fe80000100a00 */
[----:B------:R1:W-:Y:S04]  /*521d0*/  STL.64 [R1+0x2f48], R246 ;  /* 0x002f48f601007387 */ /* 0x0003e80000100a00 */
[----:B-1----:R-:W4:Y:S04]  /*521e0*/  LDL.LU.64 R246, [R1+0x63e0] ;  /* 0x0063e00001f67983 */ /* 0x002f280000300a00 */
[----:B------:R-:W4:Y:S01]  /*521f0*/  LDL.LU.64 R244, [R1+0x63d8] ;  /* 0x0063d80001f47983 */ /* 0x000f220000300a00 */
[C---:B------:R-:W-:Y:S08]  /*52200*/  HMMA.1688.F32.TF32 R224, R232.reuse, R110, R224 ;  /* 0x0000006ee8e0723c */ /* 0x040ff000000810e0 */
[----:B--2---:R-:W-:Y:S11]  /*52210*/  HMMA.1688.F32.TF32 R220, R232, R106, R220 ;  /* 0x0000006ae8dc723c */ /* 0x004ff600000810dc */
[----:B------:R-:W-:Y:S04]  /*52220*/  STL.64 [R1+0x2f30], R224 ;  /* 0x002f30e001007387 */ /* 0x000fe80000100a00 */
[----:B------:R-:W-:Y:S04]  /*52230*/  STL.64 [R1+0x2f38], R226 ;  /* 0x002f38e201007387 */ /* 0x000fe80000100a00 */
[----:B------:R-:W-:Y:S04]  /*52240*/  STL.64 [R1+0x2f20], R220 ;  /* 0x002f20dc01007387 */ /* 0x000fe80000100a00 */
[----:B------:R3:W-:Y:S02]  /*52250*/  STL.64 [R1+0x2f28], R222 ;  /* 0x002f28de01007387 */ /* 0x0007e40000100a00 */
[C---:B---3--:R-:W-:Y:S08]  /*52260*/  HMMA.1688.F32.TF32 R220, R236.reuse, R218, R240 ;  /* 0x000000daecdc723c */ /* 0x048ff000000810f0 */
[----:B------:R-:W-:Y:S08]  /*52270*/  HMMA.1688.F32.TF32 R8, R236, R138, R8 ;  /* 0x0000008aec08723c */ /* 0x000ff00000081008 */
[----:B----4-:R-:W-:Y:S01]  /*52280*/  HMMA.1688.F32.TF32 R224, R232, R102, R244 ;  /* 0x00000066e8e0723c */ /* 0x010fe200000810f4 */
[----:B------:R-:W-:Y:S04]  /*52290*/  LDS R232, [R2+UR7+0x4180] ;  /* 0x0041800702e87984 */ /* 0x000fe80008000800 */
[----:B------:R-:W-:Y:S04]  /*522a0*/  LDS R234, [R2+UR7+0x6180] ;  /* 0x0061800702ea7984 */ /* 0x000fe80008000800 */
[----:B------:R-:W-:Y:S04]  /*522b0*/  LDS R233, [R5+UR7+0x4180] ;  /* 0x0041800705e97984 */ /* 0x000fe80008000800 */
[----:B------:R-:W1:Y:S06]  /*522c0*/  LDS R235, [R5+UR7+0x6180] ;  /* 0x0061800705eb7984 */ /* 0x000e6c0008000800 */
[----:B------:R-:W-:Y:S04]  /*522d0*/  STL.64 [R1+0x24e0], R224 ;  /* 0x0024e0e001007387 */ /* 0x000fe80000100a00 */
[----:B------:R2:W-:Y:S04]  /*522e0*/  STL.64 [R1+0x24e8], R226 ;  /* 0x0024e8e201007387 */ /* 0x0005e80000100a00 */
[----:B------:R-:W-:Y:S04]  /*522f0*/  STL.64 [R1+0x24d0], R220 ;  /* 0x0024d0dc01007387 */ /* 0x000fe80000100a00 */
[----:B------:R3:W-:Y:S01]  /*52300*/  STL.64 [R1+0x24d8], R222 ;  /* 0x0024d8de01007387 */ /* 0x0007e20000100a00 */
[C---:B--2---:R-:W-:Y:S08]  /*52310*/  HMMA.1688.F32.TF32 R224, R236.reuse, R214, R228 ;  /* 0x000000d6ece0723c */ /* 0x044ff000000810e4 */
[C---:B---3--:R-:W-:Y:S08]  /*52320*/  HMMA.1688.F32.TF32 R220, R236.reuse, R210, R88 ;  /* 0x000000d2ecdc723c */ /* 0x048ff00000081058 */
        /* <DEDUP_REMOVED lines=59> */
[----:B------:R-:W2:Y:S04]  /*526e0*/  LDL.LU R12, [R1+0x110] ;  /* 0x00011000010c7983 */ /* 0x000ea80000300800 */
[----:B------:R3:W-:Y:S04]  /*526f0*/  STL.64 [R1+0x2dd0], R16 ;  /* 0x002dd01001007387 */ /* 0x0007e80000100a00 */
[----:B------:R4:W-:Y:S04]  /*52700*/  STL.64 [R1+0x2dd8], R18 ;  /* 0x002dd81201007387 */ /* 0x0009e80000100a00 */
[----:B------:R1:W-:Y:S04]  /*52710*/  STL.64 [R1+0x2dc0], R8 ;  /* 0x002dc00801007387 */ /* 0x0003e80000100a00 */
[----:B------:R1:W-:Y:S04]  /*52720*/  STL.64 [R1+0x2dc8], R10 ;  /* 0x002dc80a01007387 */ /* 0x0003e80000100a00 */
[----:B------:R-:W2:Y:S04]  /*52730*/  LDL.LU R13, [R1+0x114] ;  /* 0x00011400010d7983 */ /* 0x000ea80000300800 */
[----:B------:R-:W2:Y:S04]  /*52740*/  LDL.LU R14, [R1+0x118] ;  /* 0x00011800010e7983 */ /* 0x000ea80000300800 */
[----:B------:R-:W2:Y:S04]  /*52750*/  LDL.LU R15, [R1+0x11c] ;  /* 0x00011c00010f7983 */ /* 0x000ea80000300800 */
[----:B---3--:R-:W3:Y:S04]  /*52760*/  LDL.LU R16, [R1+0x120] ;  /* 0x0001200001107983 */ /* 0x008ee80000300800 */
[----:B------:R-:W3:Y:S04]  /*52770*/  LDL.LU R17, [R1+0x124] ;  /* 0x0001240001117983 */ /* 0x000ee80000300800 */
[----:B----4-:R-:W3:Y:S04]  /*52780*/  LDL.LU R18, [R1+0x128] ;  /* 0x0001280001127983 */ /* 0x010ee80000300800 */
[----:B------:R-:W3:Y:S04]  /*52790*/  LDL.LU R19, [R1+0x12c] ;  /* 0x00012c0001137983 */ /* 0x000ee80000300800 */
        /* <DEDUP_REMOVED lines=36> */
[----:B------:R-:W2:Y:S04]  /*529e0*/  LDL.LU R76, [R1] ;  /* 0x00000000014c7983 */ /* 0x000ea80000300800 */
        /* <DEDUP_REMOVED lines=51> */
[----:B-1----:R-:W-:-:S03]  /*52d20*/  IMAD.MOV.U32 R8, RZ, RZ, R248 ;  /* 0x000000ffff087224 */ /* 0x002fc600078e00f8 */
[----:B------:R-:W4:Y:S01]  /*52d30*/  LDL.LU R24, [R1+0x140] ;  /* 0x0001400001187983 */ /* 0x000f220000300800 */
[----:B------:R-:W-:-:S03]  /*52d40*/  IMAD.MOV.U32 R9, RZ, RZ, R249 ;  /* 0x000000ffff097224 */ /* 0x000fc600078e00f9 */
[----:B------:R-:W4:Y:S01]  /*52d50*/  LDL.LU R25, [R1+0x144] ;  /* 0x0001440001197983 */ /* 0x000f220000300800 */
[----:B------:R-:W-:-:S03]  /*52d60*/  IMAD.MOV.U32 R10, RZ, RZ, R250 ;  /* 0x000000ffff0a7224 */ /* 0x000fc600078e00fa */
[----:B------:R-:W4:Y:S01]  /*52d70*/  LDL.LU R26, [R1+0x148] ;  /* 0x00014800011a7983 */ /* 0x000f220000300800 */
[----:B------:R-:W-:-:S03]  /*52d80*/  IMAD.MOV.U32 R11, RZ, RZ, R251 ;  /* 0x000000ffff0b7224 */ /* 0x000fc600078e00fb */
[----:B------:R-:W4:Y:S04]  /*52d90*/  LDL.LU R27, [R1+0x14c] ;  /* 0x00014c00011b7983 */ /* 0x000f280000300800 */
[----:B------:R-:W4:Y:S04]  /*52da0*/  LDL.LU R248, [R1+0x63d4] ;  /* 0x0063d40001f87983 */ /* 0x000f280000300800 */
[----:B------:R-:W4:Y:S04]  /*52db0*/  LDL.LU R249, [R1+0x63d0] ;  /* 0x0063d00001f97983 */ /* 0x000f280000300800 */
[----:B------:R-:W4:Y:S04]  /*52dc0*/  LDL.LU R250, [R1+0x63cc] ;  /* 0x0063cc0001fa7983 */ /* 0x000f280000300800 */
[----:B------:R-:W4:Y:S01]  /*52dd0*/  LDL.LU R251, [R1+0x63c8] ;  /* 0x0063c80001fb7983 */ /* 0x000f220000300800 */
[----:B------:R-:W-:Y:S08]  /*52de0*/  HMMA.1688.F32.TF32 R8, R232, R158, R8 ;  /* 0x0000009ee808723c */ /* 0x000ff00000081008 */
[----:B--2---:R-:W-:-:S15]  /*52df0*/  HMMA.1688.F32.TF32 R240, R236, R134, R240 ;  /* 0x00000086ecf0723c */ /* 0x004fde00000810f0 */
[----:B------:R-:W-:-:S04]  /*52e00*/  NOP ;  /* 0x0000000000007918 */ /* 0x000fc80000000000 */
[----:B------:R-:W-:Y:S04]  /*52e10*/  STL.64 [R1+0x2db0], R240 ;  /* 0x002db0f001007387 */ /* 0x000fe80000100a00 */
[----:B------:R1:W-:Y:S02]  /*52e20*/  STL.64 [R1+0x2db8], R242 ;  /* 0x002db8f201007387 */ /* 0x0003e40000100a00 */
[C---:B-1----:R-:W-:Y:S08]  /*52e30*/  HMMA.1688.F32.TF32 R240, R236.reuse, R130, R244 ;  /* 0x00000082ecf0723c */ /* 0x042ff000000810f4 */
[C---:B---3--:R-:W-:Y:S11]  /*52e40*/  HMMA.1688.F32.TF32 R244, R236.reuse, R126, R224 ;  /* 0x0000007eecf4723c */ /* 0x048ff600000810e0 */
[----:B------:R-:W-:Y:S01]  /*52e50*/  STL.64 [R1+0x2da0], R240 ;  /* 0x002da0f001007387 */ /* 0x000fe20000100a00 */
[C---:B------:R-:W-:Y:S03]  /*52e60*/  HMMA.1688.F32.TF32 R224, R236.reuse, R118, R228 ;  /* 0x00000076ece0723c */ /* 0x040fe600000810e4 */
[----:B------:R1:W-:Y:S05]  /*52e70*/  STL.64 [R1+0x2da8], R242 ;  /* 0x002da8f201007387 */ /* 0x0003ea0000100a00 */
[C---:B-1----:R-:W-:Y:S08]  /*52e80*/  HMMA.1688.F32.TF32 R240, R236.reuse, R122, R220 ;  /* 0x0000007aecf0723c */ /* 0x042ff000000810dc */
[C---:B------:R-:W-:Y:S08]  /*52e90*/  HMMA.1688.F32.TF32 R220, R236.reuse, R114, R88 ;  /* 0x00000072ecdc723c */ /* 0x040ff00000081058 */
[C---:B------:R-:W-:Y:S08]  /*52ea0*/  HMMA.1688.F32.TF32 R88, R236.reuse, R110, R84 ;  /* 0x0000006eec58723c */ /* 0x040ff00000081054 */
[C---:B------:R-:W-:Y:S01]  /*52eb0*/  HMMA.1688.F32.TF32 R84, R236.reuse, R106, R80 ;  /* 0x0000006aec54723c */ /* 0x040fe20000081050 */
[----:B------:R-:W-:Y:S07]  /*52ec0*/  STL.64 [R1+0x2d90], R244 ;  /* 0x002d90f401007387 */ /* 0x000fee0000100a00 */
[----:B------:R-:W-:Y:S01]  /*52ed0*/  HMMA.1688.F32.TF32 R80, R236, R102, R76 ;  /* 0x00000066ec50723c */ /* 0x000fe2000008104c */
[----:B------:R-:W-:Y:S04]  /*52ee0*/  STL.64 [R1+0x2d98], R246 ;  /* 0x002d98f601007387 */ /* 0x000fe80000100a00 */
[----:B------:R-:W-:Y:S04]  /*52ef0*/  STL.64 [R1+0x2d80], R240 ;  /* 0x002d80f001007387 */ /* 0x000fe80000100a00 */
[----:B------:R-:W-:Y:S04]  /*52f00*/  STL.64 [R1+0x2d88], R242 ;  /* 0x002d88f201007387 */ /* 0x000fe80000100a00 */
[----:B------:R-:W-:Y:S04]  /*52f10*/  STL.64 [R1+0x2d70], R224 ;  /* 0x002d70e001007387 */ /* 0x000fe80000100a00 */
[----:B------:R-:W-:Y:S04]  /*52f20*/  LDS R236, [R2+UR7+0x4200] ;  /* 0x0042000702ec7984 */ /* 0x000fe80008000800 */
[----:B------:R-:W-:Y:S04]  /*52f30*/  LDS R238, [R2+UR7+0x6200] ;  /* 0x0062000702ee7984 */ /* 0x000fe80008000800 */
[----:B------:R-:W-:Y:S01]  /*52f40*/  LDS R237, [R5+UR7+0x4200] ;  /* 0x0042000705ed7984 */ /* 0x000fe20008000800 */
[C---:B----4-:R-:W-:Y:S03]  /*52f50*/  HMMA.1688.F32.TF32 R76, R232.reuse, R218, R248 ;  /* 0x000000dae84c723c */ /* 0x050fe600000810f8 */
        /* <DEDUP_REMOVED lines=11> */
[----:B------:R-:W2:Y:S01]  /*53010*/  LDS R239, [R5+UR7+0x6200] ;  /* 0x0062000705ef7984 */ /* 0x000ea20008000800 */
        /* <DEDUP_REMOVED lines=46> */
[----:B------:R-:W3:Y:S04]  /*53300*/  LDL.LU R12, [R1+0x1160] ;  /* 0x00116000010c7983 */ /* 0x000ee80000300800 */
[----:B------:R1:W-:Y:S04]  /*53310*/  STL.64 [R1+0x2c40], R16 ;  /* 0x002c401001007387 */ /* 0x0003e80000100a00 */
[----:B------:R4:W-:Y:S04]  /*53320*/  STL.64 [R1+0x2c48], R18 ;  /* 0x002c481201007387 */ /* 0x0009e80000100a00 */
[----:B------:R1:W-:Y:S04]  /*53330*/  STL.64 [R1+0x2c30], R8 ;  /* 0x002c300801007387 */ /* 0x0003e80000100a00 */
[----:B------:R1:W-:Y:S04]  /*53340*/  STL.64 [R1+0x2c38], R10 ;  /* 0x002c380a01007387 */ /* 0x0003e80000100a00 */
[----:B------:R-:W3:Y:S04]  /*53350*/  LDL.LU R13, [R1+0x1164] ;  /* 0x00116400010d7983 */ /* 0x000ee80000300800 */
[----:B------:R-:W3:Y:S04]  /*53360*/  LDL.LU R14, [R1+0x1168] ;  /* 0x00116800010e7983 */ /* 0x000ee80000300800 */
[----:B------:R-:W3:Y:S04]  /*53370*/  LDL.LU R15, [R1+0x116c] ;  /* 0x00116c00010f7983 */ /* 0x000ee80000300800 */
[----:B-1----:R-:W2:Y:S04]  /*53380*/  LDL.LU R16, [R1+0x1170] ;  /* 0x0011700001107983 */ /* 0x002ea80000300800 */
[----:B------:R-:W2:Y:S04]  /*53390*/  LDL.LU R17, [R1+0x1174] ;  /* 0x0011740001117983 */ /* 0x000ea80000300800 */
[----:B----4-:R-:W4:Y:S04]  /*533a0*/  LDL.LU R18, [R1+0x1178] ;  /* 0x0011780001127983 */ /* 0x010f280000300800 */
        /* <DEDUP_REMOVED lines=103> */
[C---:B----4-:R-:W-:Y:S08]  /*53a20*/  HMMA.1688.F32.TF32 R68, R232.reuse, R110, R68 ;  /* 0x0000006ee844723c */ /* 0x050ff00000081044 */
[C---:B------:R-:W-:Y:S08]  /*53a30*/  HMMA.1688.F32.TF32 R76, R232.reuse, R118, R76 ;  /* 0x00000076e84c723c */ /* 0x040ff0000008104c */
[C---:B------:R-:W-:Y:S08]  /*53a40*/  HMMA.1688.F32.TF32 R80, R232.reuse, R122, R80 ;  /* 0x0000007ae850723c */ /* 0x040ff00000081050 */
[C---:B------:R-:W-:Y:S08]  /*53a50*/  HMMA.1688.F32.TF32 R84, R232.reuse, R126, R84 ;  /* 0x0000007ee854723c */ /* 0x040ff00000081054 */
[----:B------:R-:W-:-:S15]  /*53a60*/  HMMA.1688.F32.TF32 R248, R232, R154, R248 ;  /* 0x0000009ae8f8723c */ /* 0x000fde00000810f8 */
[----:B------:R-:W-:-:S04]  /*53a70*/  NOP ;  /* 0x0000000000007918 */ /* 0x000fc80000000000 */
[----:B------:R-:W-:Y:S01]  /*53a80*/  STL.64 [R1+0x2c20], R248 ;  /* 0x002c20f801007387 */ /* 0x000fe20000100a00 */
[C---:B------:R-:W-:Y:S03]  /*53a90*/  HMMA.1688.F32.TF32 R244, R232.reuse, R146, R244 ;  /* 0x00000092e8f4723c */ /* 0x040fe600000810f4 */
[----:B------:R1:W-:Y:S05]  /*53aa0*/  STL.64 [R1+0x2c28], R250 ;  /* 0x002c28fa01007387 */ /* 0x0003ea0000100a00 */
[C---:B-1----:R-:W-:Y:S08]  /*53ab0*/  HMMA.1688.F32.TF32 R248, R232.reuse, R150, R240 ;  /* 0x00000096e8f8723c */ /* 0x042ff000000810f0 */
[C---:B------:R-:W-:Y:S08]  /*53ac0*/  HMMA.1688.F32.TF32 R240, R232.reuse, R142, R224 ;  /* 0x0000008ee8f0723c */ /* 0x040ff000000810e0 */
[C---:B------:R-:W-:Y:S08]  /*53ad0*/  HMMA.1688.F32.TF32 R224, R232.reuse, R138, R220 ;  /* 0x0000008ae8e0723c */ /* 0x040ff000000810dc */
[C---:B------:R-:W-:Y:S08]  /*53ae0*/  HMMA.1688.F32.TF32 R220, R232.reuse, R134, R228 ;  /* 0x00000086e8dc723c */ /* 0x040ff000000810e4 */
[C---:B------:R-:W-:Y:S01]  /*53af0*/  HMMA.1688.F32.TF32 R88, R232.reuse, R130, R88 ;  /* 0x00000082e858723c */ /* 0x040fe20000081058 */
[----:B------:R-:W-:Y:S04]  /*53b00*/  STL.64 [R1+0x2c10], R248 ;  /* 0x002c10f801007387 */ /* 0x000fe80000100a00 */
[----:B------:R-:W-:Y:S03]  /*53b10*/  STL.64 [R1+0x2c18], R250 ;  /* 0x002c18fa01007387 */ /* 0x000fe60000100a00 */
[----:B------:R-:W-:Y:S01]  /*53b20*/  HMMA.1688.F32.TF32 R72, R232, R114, R72 ;  /* 0x00000072e848723c */ /* 0x000fe20000081048 */
        /* <DEDUP_REMOVED lines=26> */
[----:B------:R1:W-:Y:S01]  /*53cd0*/  STL.64 [R1+0x258], R58 ;  /* 0x0002583a01007387 */ /* 0x0003e20000100a00 */
[C---:B------:R-:W-:Y:S03]  /*53ce0*/  HMMA.1688.F32.TF32 R8, R236.reuse, R178, R8 ;  /* 0x000000b2ec08723c */ /* 0x040fe60000081008 */
[----:B------:R-:W-:Y:S04]  /*53cf0*/  LDS R232, [R2+UR7+0x4280] ;  /* 0x0042800702e87984 */ /* 0x000fe80008000800 */
[----:B------:R-:W-:Y:S01]  /*53d00*/  LDS R234, [R2+UR7+0x6280] ;  /* 0x0062800702ea7984 */ /* 0x000fe20008000800 */
[C---:B-1----:R-:W-:Y:S03]  /*53d10*/  HMMA.1688.F32.TF32 R56, R236.reuse, R214, R52 ;  /* 0x000000d6ec38723c */ /* 0x042fe60000081034 */
[----:B------:R-:W-:Y:S04]  /*53d20*/  LDS R233, [R5+UR7+0x4280] ;  /* 0x0042800705e97984 */ /* 0x000fe80008000800 */
[----:B------:R-:W1:Y:S01]  /*53d30*/  LDS R235, [R5+UR7+0x6280] ;  /* 0x0062800705eb7984 */ /* 0x000e620008000800 */
        /* <DEDUP_REMOVED lines=138> */
[----:B-1----:R-:W4:Y:S04]  /*545e0*/  LDL.LU R8, [R1+0xfc0] ;  /* 0x000fc00001087983 */ /* 0x002f280000300800 */
[----:B------:R-:W4:Y:S04]  /*545f0*/  LDL.LU R9, [R1+0xfc4] ;  /* 0x000fc40001097983 */ /* 0x000f280000300800 */
[----:B------:R-:W4:Y:S04]  /*54600*/  LDL.LU R10, [R1+0xfc8] ;  /* 0x000fc800010a7983 */ /* 0x000f280000300800 */
[----:B------:R-:W4:Y:S01]  /*54610*/  LDL.LU R11, [R1+0xfcc] ;  /* 0x000fcc00010b7983 */ /* 0x000f220000300800 */
[C---:B--2---:R-:W-:Y:S08]  /*54620*/  HMMA.1688.F32.TF32 R52, R236.reuse, R114, R52 ;  /* 0x00000072ec34723c */ /* 0x044ff00000081034 */
[C---:B---3--:R-:W-:Y:S08]  /*54630*/  HMMA.1688.F32.TF32 R60, R236.reuse, R122, R60 ;  /* 0x0000007aec3c723c */ /* 0x048ff0000008103c */
[C---:B------:R-:W-:Y:S08]  /*54640*/  HMMA.1688.F32.TF32 R48, R236.reuse, R110, R48 ;  /* 0x0000006eec30723c */ /* 0x040ff00000081030 */
[C---:B----4-:R-:W-:Y:S08]  /*54650*/  HMMA.1688.F32.TF32 R64, R236.reuse, R126, R64 ;  /* 0x0000007eec40723c */ /* 0x050ff00000081040 */
[C---:B------:R-:W-:Y:S08]  /*54660*/  HMMA.1688.F32.TF32 R68, R236.reuse, R130, R68 ;  /* 0x00000082ec44723c */ /* 0x040ff00000081044 */
[C---:B------:R-:W-:Y:S08]  /*54670*/  HMMA.1688.F32.TF32 R76, R236.reuse, R138, R76 ;  /* 0x0000008aec4c723c */ /* 0x040ff0000008104c */
[C---:B------:R-:W-:Y:S08]  /*54680*/  HMMA.1688.F32.TF32 R80, R236.reuse, R142, R80 ;  /* 0x0000008eec50723c */ /* 0x040ff00000081050 */
[C---:B------:R-:W-:Y:S08]  /*54690*/  HMMA.1688.F32.TF32 R84, R236.reuse, R146, R84 ;  /* 0x00000092ec54723c */ /* 0x040ff00000081054 */
[----:B------:R-:W-:Y:S08]  /*546a0*/  HMMA.1688.F32.TF32 R44, R236, R106, R44 ;  /* 0x0000006aec2c723c */ /* 0x000ff0000008102c */
[----:B------:R-:W-:Y:S08]  /*546b0*/  HMMA.1688.F32.TF32 R36, R232, R218, R36 ;  /* 0x000000dae824723c */ /* 0x000ff00000081024 */
        /* <DEDUP_REMOVED lines=12> */
[C---:B------:R-:W-:Y:S01]  /*54780*/  HMMA.1688.F32.TF32 R72, R236.reuse, R134, R72 ;  /* 0x00000086ec48723c */ /* 0x040fe20000081048 */
        /* <DEDUP_REMOVED lines=10> */
[----:B------:R-:W-:Y:S01]  /*54830*/  STL.64 [R1+0x2a38], R90 ;  /* 0x002a385a01007387 */ /* 0x000fe20000100a00 */
[----:B------:R-:W-:Y:S03]  /*54840*/  HMMA.1688.F32.TF32 R40, R236, R102, R40 ;  /* 0x00000066ec28723c */ /* 0x000fe60000081028 */
[----:B------:R-:W-:Y:S04]  /*54850*/  STL.64 [R1+0x2a20], R84 ;  /* 0x002a205401007387 */ /* 0x000fe80000100a00 */
[----:B------:R-:W-:Y:S04]  /*54860*/  STL.64 [R1+0x2a28], R86 ;  /* 0x002a285601007387 */ /* 0x000fe80000100a00 */
[----:B------:R-:W-:Y:S04]  /*54870*/  STL.64 [R1+0x2a10], R80 ;  /* 0x002a105001007387 */ /* 0x000fe80000100a00 */
[----:B------:R-:W-:Y:S01]  /*54880*/  STL.64 [R1+0x2a18], R82 ;  /* 0x002a185201007387 */ /* 0x000fe20000100a00 */
[C---:B------:R-:W-:Y:S03]  /*54890*/  HMMA.1688.F32.TF32 R32, R232.reuse, R214, R32 ;  /* 0x000000d6e820723c */ /* 0x040fe60000081020 */
        /* <DEDUP_REMOVED lines=37> */
[----:B------:R2:W-:Y:S04]  /*54af0*/  STL.64 [R1+0x2938], R18 ;  /* 0x0029381201007387 */ /* 0x0005e80000100a00 */
[----:B------:R-:W-:Y:S04]  /*54b00*/  LDS R236, [R2+UR7+0x4300] ;  /* 0x0043000702ec7984 */ /* 0x000fe80008000800 */
        /* <DEDUP_REMOVED lines=104> */
[----:B-1----:R-:W3:Y:S04]  /*55190*/  LDL.LU R12, [R1+0xe40] ;  /* 0x000e4000010c7983 */ /* 0x002ee80000300800 */
[----:B------:R-:W3:Y:S04]  /*551a0*/  LDL.LU R13, [R1+0xe44] ;  /* 0x000e4400010d7983 */ /* 0x000ee80000300800 */
[----:B----4-:R-:W4:Y:S04]  /*551b0*/  LDL.LU R14, [R1+0xe48] ;  /* 0x000e4800010e7983 */ /* 0x010f280000300800 */
[----:B------:R-:W4:Y:S04]  /*551c0*/  LDL.LU R15, [R1+0xe4c] ;  /* 0x000e4c00010f7983 */ /* 0x000f280000300800 */
[----:B------:R-:W4:Y:S04]  /*551d0*/  LDL.LU R8, [R1+0xe30] ;  /* 0x000e300001087983 */ /* 0x000f280000300800 */
[----:B------:R-:W4:Y:S04]  /*551e0*/  LDL.LU R9, [R1+0xe34] ;  /* 0x000e340001097983 */ /* 0x000f280000300800 */
[----:B------:R-:W4:Y:S04]  /*551f0*/  LDL.LU R10, [R1+0xe38] ;  /* 0x000e3800010a7983 */ /* 0x000f280000300800 */
[----:B------:R-:W4:Y:S04]  /*55200*/  LDL.LU R11, [R1+0xe3c] ;  /* 0x000e3c00010b7983 */ /* 0x000f280000300800 */
[----:B------:R-:W-:Y:S04]  /*55210*/  LDS R238, [R2+UR7+0x6300] ;  /* 0x0063000702ee7984 */ /* 0x000fe80008000800 */
[----:B------:R-:W-:Y:S04]  /*55220*/  LDS R237, [R5+UR7+0x4300] ;  /* 0x0043000705ed7984 */ /* 0x000fe80008000800 */
[----:B------:R-:W1:Y:S01]  /*55230*/  LDS R239, [R5+UR7+0x6300] ;  /* 0x0063000705ef7984 */ /* 0x000e620008000800 */
[C---:B--2---:R-:W-:Y:S08]  /*55240*/  HMMA.1688.F32.TF32 R60, R232.reuse, R142, R60 ;  /* 0x0000008ee83c723c */ /* 0x044ff0000008103c */
[C---:B------:R-:W-:Y:S08]  /*55250*/  HMMA.1688.F32.TF32 R52, R232.reuse, R134, R52 ;  /* 0x00000086e834723c */ /* 0x040ff00000081034 */
[C---:B---3--:R-:W-:Y:S08]  /*55260*/  HMMA.1688.F32.TF32 R64, R232.reuse, R146, R64 ;  /* 0x00000092e840723c */ /* 0x048ff00000081040 */
[C---:B------:R-:W-:Y:S08]  /*55270*/  HMMA.1688.F32.TF32 R68, R232.reuse, R150, R68 ;  /* 0x00000096e844723c */ /* 0x040ff00000081044 */
[C---:B------:R-:W-:Y:S08]  /*55280*/  HMMA.1688.F32.TF32 R76, R232.reuse, R158, R76 ;  /* 0x0000009ee84c723c */ /* 0x040ff0000008104c */
[C---:B------:R-:W-:Y:S08]  /*55290*/  HMMA.1688.F32.TF32 R80, R232.reuse, R162, R80 ;  /* 0x000000a2e850723c */ /* 0x040ff00000081050 */
        /* <DEDUP_REMOVED lines=8> */
[C---:B--2---:R-:W-:Y:S08]  /*55320*/  HMMA.1688.F32.TF32 R248, R232.reuse, R190, R240 ;  /* 0x000000bee8f8723c */ /* 0x044ff000000810f0 */
        /* <DEDUP_REMOVED lines=33> */
[----:B------:R-:W-:Y:S03]  /*55540*/  HMMA.1688.F32.TF32 R20, R232, R102, R20 ;  /* 0x00000066e814723c */ /* 0x000fe60000081014 */
[----:B------:R-:W-:Y:S04]  /*55550*/  STL.64 [R1+0x2840], R64 ;  /* 0x0028404001007387 */ /* 0x000fe80000100a00 */
[----:B------:R-:W-:Y:S01]  /*55560*/  STL.64 [R1+0x2848], R66 ;  /* 0x0028484201007387 */ /* 0x000fe20000100a00 */
[C---:B-1----:R-:W-:Y:S03]  /*55570*/  HMMA.1688.F32.TF32 R16, R236.reuse, R218, R16 ;  /* 0x000000daec10723c */ /* 0x042fe60000081010 */
[----:B------:R-:W-:Y:S04]  /*55580*/  STL.64 [R1+0x2830], R60 ;  /* 0x0028303c01007387 */ /* 0x000fe80000100a00 */
[----:B------:R-:W-:Y:S04]  /*55590*/  STL.64 [R1+0x2838], R62 ;  /* 0x0028383e01007387 */ /* 0x000fe80000100a00 */
[----:B------:R-:W-:Y:S01]  /*555a0*/  STL.64 [R1+0x2820], R56 ;  /* 0x0028203801007387 */ /* 0x000fe20000100a00 */
[C---:B----4-:R-:W-:Y:S03]  /*555b0*/  HMMA.1688.F32.TF32 R12, R236.reuse, R214, R12 ;  /* 0x000000d6ec0c723c */ /* 0x050fe6000008100c */
        /* <DEDUP_REMOVED lines=24> */
[----:B------:R-:W-:Y:S04]  /*55740*/  STL.64 [R1+0x2790], R12 ;  /* 0x0027900c01007387 */ /* 0x000fe80000100a00 */
[----:B------:R-:W-:Y:S04]  /*55750*/  STL.64 [R1+0x2798], R14 ;  /* 0x0027980e01007387 */ /* 0x000fe80000100a00 */
        /* <DEDUP_REMOVED lines=158> */
[----:B------:R-:W-:Y:S04]  /*56140*/  STL.64 [R1+0x2660], R40 ;  /* 0x0026602801007387 */ /* 0x000fe80000100a00 */
[----:B------:R-:W-:Y:S04]  /*56150*/  STL.64 [R1+0x2668], R42 ;  /* 0x0026682a01007387 */ /* 0x000fe80000100a00 */
[----:B------:R3:W-:Y:S04]  /*56160*/  STL.64 [R1+0x2650], R36 ;  /* 0x0026502401007387 */ /* 0x0007e80000100a00 */
[----:B------:R4:W-:Y:S04]  /*56170*/  STL.64 [R1+0x2658], R38 ;  /* 0x0026582601007387 */ /* 0x0009e80000100a00 */
[----:B------:R-:W2:Y:S04]  /*56180*/  LDL.LU R9, [R1+0xc94] ;  /* 0x000c940001097983 */ /* 0x000ea80000300800 */
[----:B------:R-:W2:Y:S04]  /*56190*/  LDL.LU R10, [R1+0xc98] ;  /* 0x000c9800010a7983 */ /* 0x000ea80000300800 */
[----:B------:R-:W2:Y:S01]  /*561a0*/  LDL.LU R11, [R1+0xc9c] ;  /* 0x000c9c00010b7983 */ /* 0x000ea20000300800 */
[C---:B------:R-:W-:Y:S08]  /*561b0*/  HMMA.1688.F32.TF32 R32, R236.reuse, R138, R32 ;  /* 0x0000008aec20723c */ /* 0x040ff00000081020 */
[C---:B------:R-:W-:Y:S08]  /*561c0*/  HMMA.1688.F32.TF32 R28, R236.reuse, R134, R28 ;  /* 0x00000086ec1c723c */ /* 0x040ff0000008101c */
[C---:B------:R-:W-:Y:S08]  /*561d0*/  HMMA.1688.F32.TF32 R24, R236.reuse, R130, R24 ;  /* 0x00000082ec18723c */ /* 0x040ff00000081018 */
[C---:B------:R-:W-:Y:S08]  /*561e0*/  HMMA.1688.F32.TF32 R20, R236.reuse, R126, R20 ;  /* 0x0000007eec14723c */ /* 0x040ff00000081014 */
[C---:B------:R-:W-:Y:S08]  /*561f0*/  HMMA.1688.F32.TF32 R16, R236.reuse, R122, R16 ;  /* 0x0000007aec10723c */ /* 0x040ff00000081010 */
[----:B------:R-:W-:Y:S01]  /*56200*/  HMMA.1688.F32.TF32 R12, R236, R118, R12 ;  /* 0x00000076ec0c723c */ /* 0x000fe2000008100c */
[----:B------:R1:W-:Y:S04]  /*56210*/  STL.64 [R1+0x2640], R32 ;  /* 0x0026402001007387 */ /* 0x0003e80000100a00 */
[----:B------:R1:W-:Y:S04]  /*56220*/  STL.64 [R1+0x2630], R28 ;  /* 0x0026301c01007387 */ /* 0x0003e80000100a00 */
[----:B------:R1:W-:Y:S04]  /*56230*/  STL.64 [R1+0x2638], R30 ;  /* 0x0026381e01007387 */ /* 0x0003e80000100a00 */
[----:B------:R1:W-:Y:S04]  /*56240*/  STL.64 [R1+0x2620], R24 ;  /* 0x0026201801007387 */ /* 0x0003e80000100a00 */
[----:B------:R1:W-:Y:S04]  /*56250*/  STL.64 [R1+0x2628], R26 ;  /* 0x0026281a01007387 */ /* 0x0003e80000100a00 */
[----:B------:R1:W-:Y:S04]  /*56260*/  STL.64 [R1+0x2610], R20 ;  /* 0x0026101401007387 */ /* 0x0003e80000100a00 */
[----:B------:R1:W-:Y:S04]  /*56270*/  STL.64 [R1+0x2618], R22 ;  /* 0x0026181601007387 */ /* 0x0003e80000100a00 */
[----:B---3--:R-:W3:Y:S04]  /*56280*/  LDL.LU R36, [R1+0x1f0] ;  /* 0x0001f00001247983 */ /* 0x008ee80000300800 */
[----:B------:R1:W-:Y:S04]  /*56290*/  STL.64 [R1+0x2600], R16 ;  /* 0x0026001001007387 */ /* 0x0003e80000100a00 */
[----:B------:R1:W-:Y:S04]  /*562a0*/  STL.64 [R1+0x2608], R18 ;  /* 0x0026081201007387 */ /* 0x0003e80000100a00 */
[----:B------:R1:W-:Y:S04]  /*562b0*/  STL.64 [R1+0x25f0], R12 ;  /* 0x0025f00c01007387 */ /* 0x0003e80000100a00 */
[----:B------:R1:W-:Y:S04]  /*562c0*/  STL.64 [R1+0x25f8], R14 ;  /* 0x0025f80e01007387 */ /* 0x0003e80000100a00 */
[----:B------:R-:W3:Y:S04]  /*562d0*/  LDL.LU R37, [R1+0x1f4] ;  /* 0x0001f40001257983 */ /* 0x000ee80000300800 */
[----:B----4-:R-:W3:Y:S04]  /*562e0*/  LDL.LU R38, [R1+0x1f8] ;  /* 0x0001f80001267983 */ /* 0x010ee80000300800 */
        /* <DEDUP_REMOVED lines=11> */
[----:B------:R-:W-:-:S03]  /*563a0*/  IMAD.MOV.U32 R113, RZ, RZ, R34 ;  /* 0x000000ffff717224 */ /* 0x000fc600078e0022 */
[----:B------:R-:W4:Y:S01]  /*563b0*/  LDL.LU R46, [R1+0xc78] ;  /* 0x000c7800012e7983 */ /* 0x000f220000300800 */
[----:B------:R-:W-:-:S03]  /*563c0*/  IMAD.MOV.U32 R112, RZ, RZ, R35 ;  /* 0x000000ffff707224 */ /* 0x000fc600078e0023 */
[----:B------:R-:W4:Y:S04]  /*563d0*/  LDL.LU R47, [R1+0xc7c] ;  /* 0x000c7c00012f7983 */ /* 0x000f280000300800 */
[----:B-1----:R-:W4:Y:S04]  /*563e0*/  LDL.LU R32, [R1+0xc60] ;  /* 0x000c600001207983 */ /* 0x002f280000300800 */
        /* <DEDUP_REMOVED lines=8> */
[----:B--2---:R-:W-:-:S15]  /*56470*/  HMMA.1688.F32.TF32 R8, R236, R114, R8 ;  /* 0x00000072ec08723c */ /* 0x004fde0000081008 */
[----:B------:R-:W-:-:S04]  /*56480*/  NOP ;  /* 0x0000000000007918 */ /* 0x000fc80000000000 */
[----:B------:R1:W-:Y:S04]  /*56490*/  STL.64 [R1+0x25e0], R8 ;  /* 0x0025e00801007387 */ /* 0x0003e80000100a00 */
[----:B------:R2:W-:Y:S04]  /*564a0*/  STL.64 [R1+0x25e8], R10 ;  /* 0x0025e80a01007387 */ /* 0x0005e80000100a00 */
        /* <DEDUP_REMOVED lines=17> */
[----:B--2---:R-:W2:Y:S04]  /*565c0*/  LDL.LU R10, [R1+0xc08] ;  /* 0x000c0800010a7983 */ /* 0x004ea80000300800 */
[----:B------:R-:W2:Y:S01]  /*565d0*/  LDL.LU R11, [R1+0xc0c] ;  /* 0x000c0c00010b7983 */ /* 0x000ea20000300800 */
[----:B---3--:R-:W-:Y:S08]  /*565e0*/  HMMA.1688.F32.TF32 R36, R232, R218, R36 ;  /* 0x000000dae824723c */ /* 0x008ff00000081024 */
[C---:B----4-:R-:W-:Y:S08]  /*565f0*/  HMMA.1688.F32.TF32 R40, R236.reuse, R102, R40 ;  /* 0x00000066ec28723c */ /* 0x050ff00000081028 */
[C---:B------:R-:W-:Y:S08]  /*56600*/  HMMA.1688.F32.TF32 R48, R236.reuse, R110, R48 ;  /* 0x0000006eec30723c */ /* 0x040ff00000081030 */
[----:B------:R-:W-:Y:S01]  /*56610*/  HMMA.1688.F32.TF32 R44, R236, R106, R44 ;  /* 0x0000006aec2c723c */ /* 0x000fe2000008102c */
[----:B------:R-:W-:Y:S10]  /*56620*/  LDS R236, [R2+UR7+0x4400] ;  /* 0x0044000702ec7984 */ /* 0x000ff40008000800 */
[----:B------:R-:W-:Y:S01]  /*56630*/  STL.64 [R1+0x25d0], R48 ;  /* 0x0025d03001007387 */ /* 0x000fe20000100a00 */
[C---:B------:R-:W-:Y:S03]  /*56640*/  HMMA.1688.F32.TF32 R32, R232.reuse, R214, R32 ;  /* 0x000000d6e820723c */ /* 0x040fe60000081020 */
[----:B------:R-:W-:Y:S04]  /*56650*/  STL.64 [R1+0x25d8], R50 ;  /* 0x0025d83201007387 */ /* 0x000fe80000100a00 */
[----:B------:R-:W-:Y:S01]  /*56660*/  STL.64 [R1+0x25c0], R44 ;  /* 0x0025c02c01007387 */ /* 0x000fe20000100a00 */
[----:B------:R-:W-:Y:S03]  /*56670*/  HMMA.1688.F32.TF32 R28, R232, R210, R28 ;  /* 0x000000d2e81c723c */ /* 0x000fe6000008101c */
        /* <DEDUP_REMOVED lines=10> */
[----:B------:R-:W-:-:S02]  /*56720*/  IMAD.MOV.U32 R124, RZ, RZ, R28 ;  /* 0x000000ffff7c7224 */ /* 0x000fc400078e001c */
[----:B------:R-:W-:Y:S01]  /*56730*/  IMAD.MOV.U32 R125, RZ, RZ, R29 ;  /* 0x000000ffff7d7224 */ /* 0x000fe200078e001d */
[----:B------:R-:W-:Y:S04]  /*56740*/  LDS R238, [R2+UR7+0x6400] ;  /* 0x0064000702ee7984 */ /* 0x000fe80008000800 */
[----:B------:R-:W-:Y:S04]  /*56750*/  LDS R237, [R5+UR7+0x4400] ;  /* 0x0044000705ed7984 */ /* 0x000fe80008000800 */
[----:B------:R-:W1:Y:S01]  /*56760*/  LDS R239, [R5+UR7+0x6400] ;  /* 0x0064000705ef7984 */ /* 0x000e620008000800 */
[C---:B------:R-:W-:Y:S08]  /*56770*/  HMMA.1688.F32.TF32 R24, R232.reuse, R206, R24 ;  /* 0x000000cee818723c */ /* 0x040ff00000081018 */
[C---:B------:R-:W-:Y:S11]  /*56780*/  HMMA.1688.F32.TF32 R20, R232.reuse, R202, R20 ;  /* 0x000000cae814723c */ /* 0x040ff60000081014 */
[----:B------:R-:W-:Y:S01]  /*56790*/  STL.64 [R1+0x2598], R26 ;  /* 0x0025981a01007387 */ /* 0x000fe20000100a00 */
[C---:B------:R-:W-:Y:S03]  /*567a0*/  HMMA.1688.F32.TF32 R16, R232.reuse, R198, R16 ;  /* 0x000000c6e810723c */ /* 0x040fe60000081010 */
[----:B------:R-:W-:Y:S05]  /*567b0*/  STL.64 [R1+0x63b0], R206 ;  /* 0x0063b0ce01007387 */ /* 0x000fea0000100a00 */
[C---:B------:R-:W-:Y:S01]  /*567c0*/  HMMA.1688.F32.TF32 R12, R232.reuse, R98, R12 ;  /* 0x00000062e80c723c */ /* 0x040fe2000008100c */
[----:B------:R-:W-:Y:S04]  /*567d0*/  STL.64 [R1+0x63a8], R204 ;  /* 0x0063a8cc01007387 */ /* 0x000fe80000100a00 */
[----:B------:R-:W-:Y:S03]  /*567e0*/  STL.64 [R1+0x2588], R22 ;  /* 0x0025881601007387 */ /* 0x000fe60000100a00 */
[----:B--2---:R-:W-:Y:S01]  /*567f0*/  HMMA.1688.F32.TF32 R8, R232, R94, R8 ;  /* 0x0000005ee808723c */ /* 0x004fe20000081008 */
[----:B------:R-:W-:Y:S04]  /*56800*/  STL.64 [R1+0x63a0], R202 ;  /* 0x0063a0ca01007387 */ /* 0x000fe80000100a00 */
[----:B------:R-:W-:Y:S04]  /*56810*/  STL.64 [R1+0x6398], R200 ;  /* 0x006398c801007387 */ /* 0x000fe80000100a00 */
[----:B------:R-:W-:Y:S04]  /*56820*/  STL.64 [R1+0x2570], R16 ;  /* 0x0025701001007387 */ /* 0x000fe80000100a00 */
[----:B------:R-:W-:Y:S04]  /*56830*/  STL.64 [R1+0x6390], R198 ;  /* 0x006390c601007387 */ /* 0x000fe80000100a00 */
[----:B------:R-:W-:Y:S02]  /*56840*/  STL.64 [R1+0x6388], R196 ;  /* 0x006388c401007387 */ /* 0x000fe40000100a00 */
[----:B------:R-:W-:-:S02]  /*56850*/  IMAD.MOV.U32 R96, RZ, RZ, R8 ;  /* 0x000000ffff607224 */ /* 0x000fc400078e0008 */
[----:B------:R-:W-:Y:S01]  /*56860*/  STL.64 [R1+0x2560], R12 ;  /* 0x0025600c01007387 */ /* 0x000fe20000100a00 */
[----:B------:R-:W-:-:S03]  /*56870*/  IMAD.MOV.U32 R97, RZ, RZ, R9 ;  /* 0x000000ffff617224 */ /* 0x000fc600078e0009 */
[----:B------:R-:W-:Y:S04]  /*56880*/  STL.64 [R1+0x2568], R14 ;  /* 0x0025680e01007387 */ /* 0x000fe80000100a00 */
[----:B------:R2:W-:Y:S04]  /*56890*/  STL.64 [R1+0x2558], R10 ;  /* 0x0025580a01007387 */ /* 0x0005e80000100a00 */
[----:B------:R-:W1:Y:S04]  /*568a0*/  LDL.LU R8, [R1+0x1d0] ;  /* 0x0001d00001087983 */ /* 0x000e680000300800 */
[----:B------:R-:W1:Y:S04]  /*568b0*/  LDL.LU R9, [R1+0x1d4] ;  /* 0x0001d40001097983 */ /* 0x000e680000300800 */
[----:B--2---:R-:W1:Y:S04]  /*568c0*/  LDL.LU R10, [R1+0x1d8] ;  /* 0x0001d800010a7983 */ /* 0x004e680000300800 */
[----:B------:R-:W1:Y:S01]  /*568d0*/  LDL.LU R11, [R1+0x1dc] ;  /* 0x0001dc00010b7983 */ /* 0x000e620000300800 */
[----:B------:R-:W-:-:S03]  /*568e0*/  IMAD.MOV.U32 R132, RZ, RZ, R20 ;  /* 0x000000ffff847224 */ /* 0x000fc600078e0014 */
[----:B------:R-:W2:Y:S01]  /*568f0*/  LDL.LU R12, [R1+0x1e0] ;  /* 0x0001e000010c7983 */ /* 0x000ea20000300800 */
[----:B------:R-:W-:-:S03]  /*56900*/  IMAD.MOV.U32 R133, RZ, RZ, R21 ;  /* 0x000000ffff857224 */ /* 0x000fc600078e0015 */
[----:B------:R-:W2:Y:S04]  /*56910*/  LDL.LU R13, [R1+0x1e4] ;  /* 0x0001e400010d7983 */ /* 0x000ea80000300800 */
[----:B------:R-:W2:Y:S04]  /*56920*/  LDL.LU R14, [R1+0x1e8] ;  /* 0x0001e800010e7983 */ /* 0x000ea80000300800 */
[----:B------:R-:W2:Y:S01]  /*56930*/  LDL.LU R15, [R1+0x1ec] ;  /* 0x0001ec00010f7983 */ /* 0x000ea20000300800 */
[----:B------:R-:W-:-:S03]  /*56940*/  IMAD.MOV.U32 R128, RZ, RZ, R24 ;  /* 0x000000ffff807224 */ /* 0x000fc600078e0018 */
[----:B------:R-:W3:Y:S01]  /*56950*/  LDL.LU R20, [R1+0xaa0] ;  /* 0x000aa00001147983 */ /* 0x000ee20000300800 */
[----:B------:R-:W-:-:S03]  /*56960*/  IMAD.MOV.U32 R129, RZ, RZ, R25 ;  /* 0x000000ffff817224 */ /* 0x000fc600078e0019 */
[----:B------:R-:W3:Y:S04]  /*56970*/  LDL.LU R21, [R1+0xaa4] ;  /* 0x000aa40001157983 */ /* 0x000ee80000300800 */
[----:B------:R-:W3:Y:S04]  /*56980*/  LDL.LU R22, [R1+0xaa8] ;  /* 0x000aa80001167983 */ /* 0x000ee80000300800 */
        /* <DEDUP_REMOVED lines=99> */
[----:B------:R-:W-:-:S15]  /*56fc0*/  HMMA.1688.F32.TF32 R196, R232, R194, R244 ;  /* 0x000000c2e8c4723c */ /* 0x000fde00000810f4 */
[----:B------:R-:W-:-:S04]  /*56fd0*/  NOP ;  /* 0x0000000000007918 */ /* 0x000fc80000000000 */
[----:B------:R-:W-:Y:S02]  /*56fe0*/  IMAD.MOV.U32 R100, RZ, RZ, R196 ;  /* 0x000000ffff647224 */ /* 0x000fe400078e00c4 */
[----:B------:R-:W-:Y:S02]  /*56ff0*/  IMAD.MOV.U32 R101, RZ, RZ, R197 ;  /* 0x000000ffff657224 */ /* 0x000fe400078e00c5 */
[----:B------:R-:W-:Y:S02]  /*57000*/  IMAD.MOV.U32 R93, RZ, RZ, R198 ;  /* 0x000000ffff5d7224 */ /* 0x000fe400078e00c6 */
[----:B------:R-:W-:Y:S02]  /*57010*/  IMAD.MOV.U32 R92, RZ, RZ, R199 ;  /* 0x000000ffff5c7224 */ /* 0x000fe400078e00c7 */
[----:B------:R-:W-:-:S15]  /*57020*/  HMMA.1688.F32.TF32 R196, R232, R190, R224 ;  /* 0x000000bee8c4723c */ /* 0x000fde00000810e0 */
[----:B------:R-:W-:-:S04]  /*57030*/  NOP ;  /* 0x0000000000007918 */ /* 0x000fc80000000000 */
[----:B------:R-:W-:Y:S01]  /*57040*/  IMAD.MOV.U32 R104, RZ, RZ, R196 ;  /* 0x000000ffff687224 */ /* 0x000fe200078e00c4 */
[----:B------:R2:W-:Y:S01]  /*57050*/  STL.64 [R1+0x2538], R198 ;  /* 0x002538c601007387 */ /* 0x0005e20000100a00 */
[----:B------:R-:W-:Y:S02]  /*57060*/  IMAD.MOV.U32 R105, RZ, RZ, R197 ;  /* 0x000000ffff697224 */ /* 0x000fe400078e00c5 */
[C---:B--2---:R-:W-:Y:S08]  /*57070*/  HMMA.1688.F32.TF32 R196, R232.reuse, R186, R220 ;  /* 0x000000bae8c4723c */ /* 0x044ff000000810dc */
[C---:B------:R-:W-:Y:S11]  /*57080*/  HMMA.1688.F32.TF32 R88, R232.reuse, R178, R88 ;  /* 0x000000b2e858723c */ /* 0x040ff60000081058 */
[----:B------:R-:W-:Y:S01]  /*57090*/  IMAD.MOV.U32 R108, RZ, RZ, R196 ;  /* 0x000000ffff6c7224 */ /* 0x000fe200078e00c4 */
[----:B------:R2:W-:Y:S01]  /*570a0*/  STL.64 [R1+0x2528], R198 ;  /* 0x002528c601007387 */ /* 0x0005e20000100a00 */
[----:B------:R-:W-:Y:S01]  /*570b0*/  IMAD.MOV.U32 R109, RZ, RZ, R197 ;  /* 0x000000ffff6d7224 */ /* 0x000fe200078e00c5 */
[C---:B------:R-:W-:Y:S08]  /*570c0*/  HMMA.1688.F32.TF32 R84, R232.reuse, R174, R84 ;  /* 0x000000aee854723c */ /* 0x040ff00000081054 */
[C---:B--2---:R-:W-:Y:S08]  /*570d0*/  HMMA.1688.F32.TF32 R196, R232.reuse, R182, R228 ;  /* 0x000000b6e8c4723c */ /* 0x044ff000000810e4 */
[C---:B------:R-:W-:Y:S08]  /*570e0*/  HMMA.1688.F32.TF32 R80, R232.reuse, R170, R80 ;  /* 0x000000aae850723c */ /* 0x040ff00000081050 */
[C---:B------:R-:W-:Y:S08]  /*570f0*/  HMMA.1688.F32.TF32 R76, R232.reuse, R166, R76 ;  /* 0x000000a6e84c723c */ /* 0x040ff0000008104c */
        /* <DEDUP_REMOVED lines=45> */
[----:B------:R-:W-:-:S03]  /*573d0*/  IMAD.MOV.U32 R116, RZ, RZ, R12 ;  /* 0x000000ffff747224 */ /* 0x000fc600078e000c */
[----:B------:R-:W-:Y:S01]  /*573e0*/  STL.64 [R1+0x2368], R22 ;  /* 0x0023681601007387 */ /* 0x000fe20000100a00 */
[----:B------:R-:W-:-:S03]  /*573f0*/  IMAD.MOV.U32 R117, RZ, RZ, R13 ;  /* 0x000000ffff757224 */ /* 0x000fc600078e000d */
[----:B------:R-:W-:Y:S04]  /*57400*/  STL.64 [R1+0x2350], R16 ;  /* 0x0023501001007387 */ /* 0x000fe80000100a00 */
[----:B------:R-:W-:Y:S04]  /*57410*/  STL.64 [R1+0x2358], R18 ;  /* 0x0023581201007387 */ /* 0x000fe80000100a00 */
[----:B------:R1:W-:Y:S04]  /*57420*/  STL.64 [R1+0x2338], R14 ;  /* 0x0023380e01007387 */ /* 0x0003e80000100a00 */
[----:B------:R-:W-:Y:S04]  /*57430*/  LDS R232, [R2+UR7+0x4480] ;  /* 0x0044800702e87984 */ /* 0x000fe80008000800 */
[----:B------:R-:W-:Y:S01]  /*57440*/  LDS R234, [R2+UR7+0x6480] ;  /* 0x0064800702ea7984 */ /* 0x000fe20008000800 */
[C---:B-1----:R-:W-:Y:S03]  /*57450*/  HMMA.1688.F32.TF32 R12, R236.reuse, R218, R8 ;  /* 0x000000daec0c723c */ /* 0x042fe60000081008 */
[----:B------:R-:W2:Y:S04]  /*57460*/  LDL.LU R8, [R1+0x1c0] ;  /* 0x0001c00001087983 */ /* 0x000ea80000300800 */
[----:B------:R-:W-:Y:S04]  /*57470*/  LDS R233, [R5+UR7+0x4480] ;  /* 0x0044800705e97984 */ /* 0x000fe80008000800 */
[----:B------:R-:W1:Y:S08]  /*57480*/  LDS R235, [R5+UR7+0x6480] ;  /* 0x0064800705eb7984 */ /* 0x000e700008000800 */
        /* <DEDUP_REMOVED lines=125> */
[----:B--2---:R-:W-:-:S15]  /*57c60*/  HMMA.1688.F32.TF32 R208, R236, R214, R208 ;  /* 0x000000d6ecd0723c */ /* 0x004fde00000810d0 */
[----:B------:R-:W-:-:S04]  /*57c70*/  NOP ;  /* 0x0000000000007918 */ /* 0x000fc80000000000 */
[----:B------:R-:W-:Y:S04]  /*57c80*/  STL.64 [R1+0x2340], R208 ;  /* 0x002340d001007387 */ /* 0x000fe80000100a00 */
[----:B------:R2:W-:Y:S04]  /*57c90*/  STL.64 [R1+0x2348], R210 ;  /* 0x002348d201007387 */ /* 0x0005e80000100a00 */
[----:B--2---:R-:W2:Y:S04]  /*57ca0*/  LDL.LU.64 R210, [R1+0x63c0] ;  /* 0x0063c00001d27983 */ /* 0x004ea80000300a00 */
[----:B------:R-:W3:Y:S01]  /*57cb0*/  LDL.LU.64 R208, [R1+0x63b8] ;  /* 0x0063b80001d07983 */ /* 0x000ee20000300a00 */
[----:B--2---:R-:W-:-:S15]  /*57cc0*/  HMMA.1688.F32.TF32 R204, R236, R210, R204 ;  /* 0x000000d2eccc723c */ /* 0x004fde00000810cc */
[----:B------:R-:W-:-:S04]  /*57cd0*/  NOP ;  /* 0x0000000000007918 */ /* 0x000fc80000000000 */
[----:B------:R-:W-:Y:S04]  /*57ce0*/  STL.64 [R1+0x2310], R204 ;  /* 0x002310cc01007387 */ /* 0x000fe80000100a00 */
[----:B------:R2:W-:Y:S04]  /*57cf0*/  STL.64 [R1+0x2318], R206 ;  /* 0x002318ce01007387 */ /* 0x0005e80000100a00 */
[----:B--2---:R-:W3:Y:S04]  /*57d00*/  LDL.LU.64 R206, [R1+0x63b0] ;  /* 0x0063b00001ce7983 */ /* 0x004ee80000300a00 */
[----:B------:R-:W2:Y:S01]  /*57d10*/  LDL.LU.64 R204, [R1+0x63a8] ;  /* 0x0063a80001cc7983 */ /* 0x000ea20000300a00 */
[----:B---3--:R-:W-:-:S15]  /*57d20*/  HMMA.1688.F32.TF32 R200, R236, R206, R200 ;  /* 0x000000ceecc8723c */ /* 0x008fde00000810c8 */
[----:B------:R-:W-:-:S04]  /*57d30*/  NOP ;  /* 0x0000000000007918 */ /* 0x000fc80000000000 */
[----:B------:R-:W-:Y:S04]  /*57d40*/  STL.64 [R1+0x2300], R200 ;  /* 0x002300c801007387 */ /* 0x000fe80000100a00 */
[----:B------:R3:W-:Y:S04]  /*57d50*/  STL.64 [R1+0x2308], R202 ;  /* 0x002308ca01007387 */ /* 0x0007e80000100a00 */
[----:B---3--:R-:W3:Y:S04]  /*57d60*/  LDL.LU.64 R202, [R1+0x63a0] ;  /* 0x0063a00001ca7983 */ /* 0x008ee80000300a00 */
[----:B------:R-:W2:Y:S01]  /*57d70*/  LDL.LU.64 R200, [R1+0x6398] ;  /* 0x0063980001c87983 */ /* 0x000ea20000300a00 */
[----:B---3--:R-:W-:-:S15]  /*57d80*/  HMMA.1688.F32.TF32 R196, R236, R202, R196 ;  /* 0x000000caecc4723c */ /* 0x008fde00000810c4 */
[----:B------:R-:W-:-:S04]  /*57d90*/  NOP ;  /* 0x0000000000007918 */ /* 0x000fc80000000000 */
[----:B------:R-:W-:Y:S04]  /*57da0*/  STL.64 [R1+0x22f0], R196 ;  /* 0x0022f0c401007387 */ /* 0x000fe80000100a00 */
[----:B------:R3:W-:Y:S04]  /*57db0*/  STL.64 [R1+0x22f8], R198 ;  /* 0x0022f8c601007387 */ /* 0x0007e80000100a00 */
[----:B---3--:R-:W3:Y:S01]  /*57dc0*/  LDL.LU.64 R198, [R1+0x6390] ;  /* 0x0063900001c67983 */ /* 0x008ee20000300a00 */
[C---:B------:R-:W-:Y:S03]  /*57dd0*/  HMMA.1688.F32.TF32 R240, R236.reuse, R98, R240 ;  /* 0x00000062ecf0723c */ /* 0x040fe600000810f0 */
[----:B------:R-:W2:Y:S05]  /*57de0*/  LDL.LU.64 R196, [R1+0x6388] ;  /* 0x0063880001c47983 */ /* 0x000eaa0000300a00 */
[C---:B------:R-:W-:Y:S08]  /*57df0*/  HMMA.1688.F32.TF32 R8, R236.reuse, R102, R8 ;  /* 0x00000066ec08723c */ /* 0x040ff00000081008 */
[----:B---3--:R-:W-:-:S15]  /*57e00*/  HMMA.1688.F32.TF32 R248, R236, R198, R248 ;  /* 0x000000c6ecf8723c */ /* 0x008fde00000810f8 */
[----:B------:R-:W-:-:S04]  /*57e10*/  NOP ;  /* 0x0000000000007918 */ /* 0x000fc80000000000 */
[----:B------:R-:W-:Y:S04]  /*57e20*/  STL.64 [R1+0x22e0], R248 ;  /* 0x0022e0f801007387 */ /* 0x000fe80000100a00 */
[----:B------:R3:W-:Y:S04]  /*57e30*/  STL.64 [R1+0x22e8], R250 ;  /* 0x0022e8fa01007387 */ /* 0x0007e80000100a00 */
[----:B------:R-:W-:Y:S04]  /*57e40*/  STL.64 [R1+0x22d0], R240 ;  /* 0x0022d0f001007387 */ /* 0x000fe80000100a00 */
[----:B------:R1:W-:Y:S01]  /*57e50*/  STL.64 [R1+0x22d8], R242 ;  /* 0x0022d8f201007387 */ /* 0x0003e20000100a00 */
[C---:B---3--:R-:W-:Y:S08]  /*57e60*/  HMMA.1688.F32.TF32 R248, R236.reuse, R94, R244 ;  /* 0x0000005eecf8723c */ /* 0x048ff000000810f4 */
[C---:B------:R-:W-:Y:S08]  /*57e70*/  HMMA.1688.F32.TF32 R244, R236.reuse, R194, R224 ;  /* 0x000000c2ecf4723c */ /* 0x040ff000000810e0 */
[C---:B-1----:R-:W-:Y:S08]  /*57e80*/  HMMA.1688.F32.TF32 R240, R236.reuse, R190, R220 ;  /* 0x000000beecf0723c */ /* 0x042ff000000810dc */
        /* <DEDUP_REMOVED lines=181> */
[----:B------:R-:W-:Y:S04]  /*589e0*/  LDS R237, [R5+UR7+0x4500] ;  /* 0x0045000705ed7984 */ /* 0x000fe80008000800 */
[----:B------:R-:W1:Y:S01]  /*589f0*/  LDS R239, [R5+UR7+0x6500] ;  /* 0x0065000705ef7984 */ /* 0x000e620008000800 */
[C---:B--2---:R-:W-:Y:S08]  /*58a00*/  HMMA.1688.F32.TF32 R248, R232.reuse, R218, R248 ;  /* 0x000000dae8f8723c */ /* 0x044ff000000810f8 */
[C---:B---3--:R-:W-:Y:S11]  /*58a10*/  HMMA.1688.F32.TF32 R240, R232.reuse, R214, R240 ;  /* 0x000000d6e8f0723c */ /* 0x048ff600000810f0 */
[----:B------:R-:W-:Y:S04]  /*58a20*/  STL.64 [R1+0x1e90], R248 ;  /* 0x001e90f801007387 */ /* 0x000fe80000100a00 */
[----:B------:R4:W-:Y:S02]  /*58a30*/  STL.64 [R1+0x1e98], R250 ;  /* 0x001e98fa01007387 */ /* 0x0009e40000100a00 */
[C---:B----4-:R-:W-:Y:S02]  /*58a40*/  HMMA.1688.F32.TF32 R248, R232.reuse, R210, R244 ;  /* 0x000000d2e8f8723c */ /* 0x050fe400000810f4 */
[----:B------:R-:W-:Y:S04]  /*58a50*/  STL.64 [R1+0x1ec0], R240 ;  /* 0x001ec0f001007387 */ /* 0x000fe80000100a00 */
[----:B------:R2:W-:Y:S02]  /*58a60*/  STL.64 [R1+0x1ec8], R242 ;  /* 0x001ec8f201007387 */ /* 0x0005e40000100a00 */
[C---:B------:R-:W-:Y:S08]  /*58a70*/  HMMA.1688.F32.TF32 R244, R232.reuse, R206, R224 ;  /* 0x000000cee8f4723c */ /* 0x040ff000000810e0 */
[C---:B--2---:R-:W-:Y:S08]  /*58a80*/  HMMA.1688.F32.TF32 R240, R232.reuse, R202, R220 ;  /* 0x000000cae8f0723c */ /* 0x044ff000000810dc */
        /* <DEDUP_REMOVED lines=180> */
[----:B--2---:R-:W-:-:S15]  /*595d0*/  HMMA.1688.F32.TF32 R248, R232, R118, R248 ;  /* 0x00000076e8f8723c */ /* 0x004fde00000810f8 */
[----:B------:R-:W-:-:S04]  /*595e0*/  NOP ;  /* 0x0000000000007918 */ /* 0x000fc80000000000 */
[----:B------:R-:W-:Y:S01]  /*595f0*/  STL.64 [R1+0x1c30], R248 ;  /* 0x001c30f801007387 */ /* 0x000fe20000100a00 */
[C---:B---3--:R-:W-:Y:S03]  /*59600*/  HMMA.1688.F32.TF32 R244, R232.reuse, R110, R244 ;  /* 0x0000006ee8f4723c */ /* 0x048fe600000810f4 */
[----:B------:R1:W-:Y:S05]  /*59610*/  STL.64 [R1+0x1c38], R250 ;  /* 0x001c38fa01007387 */ /* 0x0003ea0000100a00 */
[C---:B-1----:R-:W-:Y:S08]  /*59620*/  HMMA.1688.F32.TF32 R248, R232.reuse, R114, R240 ;  /* 0x00000072e8f8723c */ /* 0x042ff000000810f0 */
[C---:B------:R-:W-:Y:S08]  /*59630*/  HMMA.1688.F32.TF32 R240, R232.reuse, R106, R224 ;  /* 0x0000006ae8f0723c */ /* 0x040ff000000810e0 */
[----:B------:R-:W-:Y:S01]  /*59640*/  HMMA.1688.F32.TF32 R224, R232, R102, R220 ;  /* 0x00000066e8e0723c */ /* 0x000fe200000810dc */
[----:B------:R-:W-:Y:S04]  /*59650*/  LDS R232, [R2+UR7+0x4580] ;  /* 0x0045800702e87984 */ /* 0x000fe80008000800 */
        /* <DEDUP_REMOVED lines=11> */
[----:B------:R-:W-:Y:S04]  /*59710*/  LDS R234, [R2+UR7+0x6580] ;  /* 0x0065800702ea7984 */ /* 0x000fe80008000800 */
[----:B------:R-:W-:Y:S01]  /*59720*/  LDS R233, [R5+UR7+0x4580] ;  /* 0x0045800705e97984 */ /* 0x000fe20008000800 */
[C---:B----4-:R-:W-:Y:S03]  /*59730*/  HMMA.1688.F32.TF32 R220, R236.reuse, R214, R88 ;  /* 0x000000d6ecdc723c */ /* 0x050fe60000081058 */
[----:B------:R-:W1:Y:S05]  /*59740*/  LDS R235, [R5+UR7+0x6580] ;  /* 0x0065800705eb7984 */ /* 0x000e6a0008000800 */
        /* <DEDUP_REMOVED lines=174> */
[----:B------:R-:W-:Y:S08]  /*5a230*/  HMMA.1688.F32.TF32 R64, R232, R210, R64 ;  /* 0x000000d2e840723c */ /* 0x000ff00000081040 */
[C---:B------:R-:W-:Y:S08]  /*5a240*/  HMMA.1688.F32.TF32 R76, R236.reuse, R102, R76 ;  /* 0x00000066ec4c723c */ /* 0x040ff0000008104c */
[C---:B------:R-:W-:Y:S08]  /*5a250*/  HMMA.1688.F32.TF32 R80, R236.reuse, R106, R80 ;  /* 0x0000006aec50723c */ /* 0x040ff00000081050 */
[----:B------:R-:W-:Y:S08]  /*5a260*/  HMMA.1688.F32.TF32 R84, R236, R110, R84 ;  /* 0x0000006eec54723c */ /* 0x000ff00000081054 */
[----:B------:R-:W-:Y:S08]  /*5a270*/  HMMA.1688.F32.TF32 R36, R232, R190, R36 ;  /* 0x000000bee824723c */ /* 0x000ff00000081024 */
[C---:B------:R-:W-:Y:S08]  /*5a280*/  HMMA.1688.F32.TF32 R248, R236.reuse, R134, R248 ;  /* 0x00000086ecf8723c */ /* 0x040ff000000810f8 */
[C---:B------:R-:W-:Y:S08]  /*5a290*/  HMMA.1688.F32.TF32 R220, R236.reuse, R138, R220 ;  /* 0x0000008aecdc723c */ /* 0x040ff000000810dc */
[C---:B------:R-:W-:Y:S11]  /*5a2a0*/  HMMA.1688.F32.TF32 R244, R236.reuse, R126, R244 ;  /* 0x0000007eecf4723c */ /* 0x040ff600000810f4 */
[----:B------:R-:W-:Y:S04]  /*5a2b0*/  STL.64 [R1+0x18b0], R220 ;  /* 0x0018b0dc01007387 */ /* 0x000fe80000100a00 */
[----:B------:R1:W-:Y:S04]  /*5a2c0*/  STL.64 [R1+0x18b8], R222 ;  /* 0x0018b8de01007387 */ /* 0x0003e80000100a00 */
[----:B-1----:R-:W2:Y:S04]  /*5a2d0*/  LDL.LU.64 R222, [R1+0x6380] ;  /* 0x0063800001de7983 */ /* 0x002ea80000300a00 */
[----:B------:R-:W3:Y:S04]  /*5a2e0*/  LDL.LU.64 R220, [R1+0x6378] ;  /* 0x0063780001dc7983 */ /* 0x000ee80000300a00 */
[----:B------:R-:W-:Y:S04]  /*5a2f0*/  STL.64 [R1+0x18a0], R248 ;  /* 0x0018a0f801007387 */ /* 0x000fe80000100a00 */
[----:B------:R1:W-:Y:S01]  /*5a300*/  STL.64 [R1+0x18a8], R250 ;  /* 0x0018a8fa01007387 */ /* 0x0003e20000100a00 */
[C---:B------:R-:W-:Y:S08]  /*5a310*/  HMMA.1688.F32.TF32 R88, R236.reuse, R114, R88 ;  /* 0x00000072ec58723c */ /* 0x040ff00000081058 */
[C---:B-1----:R-:W-:Y:S08]  /*5a320*/  HMMA.1688.F32.TF32 R248, R236.reuse, R130, R240 ;  /* 0x00000082ecf8723c */ /* 0x042ff000000810f0 */
[C---:B------:R-:W-:Y:S08]  /*5a330*/  HMMA.1688.F32.TF32 R240, R236.reuse, R122, R224 ;  /* 0x0000007aecf0723c */ /* 0x040ff000000810e0 */
[----:B------:R-:W-:Y:S01]  /*5a340*/  HMMA.1688.F32.TF32 R224, R236, R118, R228 ;  /* 0x00000076ece0723c */ /* 0x000fe200000810e4 */
[----:B------:R-:W-:Y:S04]  /*5a350*/  LDS R236, [R2+UR7+0x4600] ;  /* 0x0046000702ec7984 */ /* 0x000fe80008000800 */
[----:B------:R-:W-:Y:S03]  /*5a360*/  STL.64 [R1+0x1810], R248 ;  /* 0x001810f801007387 */ /* 0x000fe60000100a00 */
[C---:B------:R-:W-:Y:S01]  /*5a370*/  HMMA.1688.F32.TF32 R72, R232.reuse, R218, R72 ;  /* 0x000000dae848723c */ /* 0x040fe20000081048 */
[----:B------:R-:W-:Y:S04]  /*5a380*/  STL.64 [R1+0x1818], R250 ;  /* 0x001818fa01007387 */ /* 0x000fe80000100a00 */
[----:B------:R-:W-:Y:S03]  /*5a390*/  STL.64 [R1+0x1800], R244 ;  /* 0x001800f401007387 */ /* 0x000fe60000100a00 */
[C---:B------:R-:W-:Y:S01]  /*5a3a0*/  HMMA.1688.F32.TF32 R68, R232.reuse, R214, R68 ;  /* 0x000000d6e844723c */ /* 0x040fe20000081044 */
[----:B------:R-:W-:Y:S04]  /*5a3b0*/  STL.64 [R1+0x1808], R246 ;  /* 0x001808f601007387 */ /* 0x000fe80000100a00 */
[----:B------:R1:W-:Y:S03]  /*5a3c0*/  STL.64 [R1+0x17d0], R240 ;  /* 0x0017d0f001007387 */ /* 0x0003e60000100a00 */
[C---:B------:R-:W-:Y:S01]  /*5a3d0*/  HMMA.1688.F32.TF32 R56, R232.reuse, R202, R56 ;  /* 0x000000cae838723c */ /* 0x040fe20000081038 */
[----:B------:R4:W-:Y:S04]  /*5a3e0*/  STL.64 [R1+0x17d8], R242 ;  /* 0x0017d8f201007387 */ /* 0x0009e80000100a00 */
        /* <DEDUP_REMOVED lines=48> */
[----:B-1----:R-:W2:Y:S04]  /*5a6f0*/  LDL.LU R240, [R1+0x270] ;  /* 0x0002700001f07983 */ /* 0x002ea80000300800 */
[----:B------:R-:W-:Y:S04]  /*5a700*/  STL.64 [R1+0x1630], R12 ;  /* 0x0016300c01007387 */ /* 0x000fe80000100a00 */
[----:B------:R-:W-:Y:S04]  /*5a710*/  STL.64 [R1+0x1638], R14 ;  /* 0x0016380e01007387 */ /* 0x000fe80000100a00 */
[----:B------:R1:W-:Y:S04]  /*5a720*/  STL.64 [R1+0x1620], R8 ;  /* 0x0016200801007387 */ /* 0x0003e80000100a00 */
[----:B------:R1:W-:Y:S04]  /*5a730*/  STL.64 [R1+0x1628], R10 ;  /* 0x0016280a01007387 */ /* 0x0003e80000100a00 */
[----:B------:R-:W2:Y:S04]  /*5a740*/  LDL.LU R241, [R1+0x274] ;  /* 0x0002740001f17983 */ /* 0x000ea80000300800 */
[----:B----4-:R-:W2:Y:S04]  /*5a750*/  LDL.LU R242, [R1+0x278] ;  /* 0x0002780001f27983 */ /* 0x010ea80000300800 */
[----:B------:R-:W2:Y:S04]  /*5a760*/  LDL.LU R243, [R1+0x27c] ;  /* 0x00027c0001f37983 */ /* 0x000ea80000300800 */
[----:B------:R-:W4:Y:S04]  /*5a770*/  LDL.LU R248, [R1+0x280] ;  /* 0x0002800001f87983 */ /* 0x000f280000300800 */
[----:B------:R-:W4:Y:S04]  /*5a780*/  LDL.LU R249, [R1+0x284] ;  /* 0x0002840001f97983 */ /* 0x000f280000300800 */
[----:B------:R-:W4:Y:S04]  /*5a790*/  LDL.LU R250, [R1+0x288] ;  /* 0x0002880001fa7983 */ /* 0x000f280000300800 */
[----:B------:R-:W4:Y:S04]  /*5a7a0*/  LDL.LU R251, [R1+0x28c] ;  /* 0x00028c0001fb7983 */ /* 0x000f280000300800 */
[----:B-1----:R-:W2:Y:S04]  /*5a7b0*/  LDL.LU R8, [R1+0x290] ;  /* 0x0002900001087983 */ /* 0x002ea80000300800 */
        /* <DEDUP_REMOVED lines=96> */
[----:B------:R-:W-:Y:S01]  /*5adc0*/  LDS R237, [R5+UR7+0x4600] ;  /* 0x0046000705ed7984 */ /* 0x000fe20008000800 */
[C---:B--2---:R-:W-:Y:S03]  /*5add0*/  HMMA.1688.F32.TF32 R44, R232.reuse, R106, R44 ;  /* 0x0000006ae82c723c */ /* 0x044fe6000008102c */
[----:B------:R-:W1:Y:S05]  /*5ade0*/  LDS R239, [R5+UR7+0x6600] ;  /* 0x0066000705ef7984 */ /* 0x000e6a0008000800 */
[C---:B---3--:R-:W-:Y:S08]  /*5adf0*/  HMMA.1688.F32.TF32 R48, R232.reuse, R110, R48 ;  /* 0x0000006ee830723c */ /* 0x048ff00000081030 */
[C---:B----4-:R-:W-:Y:S08]  /*5ae00*/  HMMA.1688.F32.TF32 R52, R232.reuse, R114, R52 ;  /* 0x00000072e834723c */ /* 0x050ff00000081034 */
[C---:B------:R-:W-:Y:S08]  /*5ae10*/  HMMA.1688.F32.TF32 R60, R232.reuse, R122, R60 ;  /* 0x0000007ae83c723c */ /* 0x040ff0000008103c */
[C---:B------:R-:W-:Y:S08]  /*5ae20*/  HMMA.1688.F32.TF32 R64, R232.reuse, R126, R64 ;  /* 0x0000007ee840723c */ /* 0x040ff00000081040 */
[C---:B------:R-:W-:Y:S08]  /*5ae30*/  HMMA.1688.F32.TF32 R68, R232.reuse, R130, R68 ;  /* 0x00000082e844723c */ /* 0x040ff00000081044 */
[C---:B------:R-:W-:Y:S08]  /*5ae40*/  HMMA.1688.F32.TF32 R76, R232.reuse, R138, R76 ;  /* 0x0000008ae84c723c */ /* 0x040ff0000008104c */
[C---:B------:R-:W-:Y:S08]  /*5ae50*/  HMMA.1688.F32.TF32 R80, R232.reuse, R142, R80 ;  /* 0x0000008ee850723c */ /* 0x040ff00000081050 */
[C---:B------:R-:W-:Y:S08]  /*5ae60*/  HMMA.1688.F32.TF32 R84, R232.reuse, R146, R84 ;  /* 0x00000092e854723c */ /* 0x040ff00000081054 */
[C---:B------:R-:W-:Y:S08]  /*5ae70*/  HMMA.1688.F32.TF32 R228, R232.reuse, R154, R228 ;  /* 0x0000009ae8e4723c */ /* 0x040ff000000810e4 */
[C---:B------:R-:W-:Y:S08]  /*5ae80*/  HMMA.1688.F32.TF32 R224, R232.reuse, R158, R224 ;  /* 0x0000009ee8e0723c */ /* 0x040ff000000810e0 */
[C---:B------:R-:W-:Y:S11]  /*5ae90*/  HMMA.1688.F32.TF32 R88, R232.reuse, R150, R88 ;  /* 0x00000096e858723c */ /* 0x040ff60000081058 */
[----:B------:R-:W-:Y:S04]  /*5aea0*/  STL.64 [R1+0x1610], R224 ;  /* 0x001610e001007387 */ /* 0x000fe80000100a00 */
[----:B------:R2:W-:Y:S01]  /*5aeb0*/  STL.64 [R1+0x1618], R226 ;  /* 0x001618e201007387 */ /* 0x0005e20000100a00 */
[C---:B------:R-:W-:Y:S03]  /*5aec0*/  HMMA.1688.F32.TF32 R72, R232.reuse, R134, R72 ;  /* 0x00000086e848723c */ /* 0x040fe60000081048 */
[----:B--2---:R-:W2:Y:S04]  /*5aed0*/  LDL.LU.64 R226, [R1+0x6370] ;  /* 0x0063700001e27983 */ /* 0x004ea80000300a00 */
[----:B------:R-:W3:Y:S04]  /*5aee0*/  LDL.LU.64 R224, [R1+0x6368] ;  /* 0x0063680001e07983 */ /* 0x000ee80000300a00 */
[----:B------:R-:W-:Y:S04]  /*5aef0*/  STL.64 [R1+0x1600], R228 ;  /* 0x001600e401007387 */ /* 0x000fe80000100a00 */
[----:B------:R4:W-:Y:S04]  /*5af00*/  STL.64 [R1+0x1608], R230 ;  /* 0x001608e601007387 */ /* 0x0009e80000100a00 */
[----:B----4-:R-:W4:Y:S04]  /*5af10*/  LDL.LU.64 R230, [R1+0x6360] ;  /* 0x0063600001e67983 */ /* 0x010f280000300a00 */
[----:B------:R-:W2:Y:S04]  /*5af20*/  LDL.LU.64 R228, [R1+0x6358] ;  /* 0x0063580001e47983 */ /* 0x000ea80000300a00 */
[----:B------:R-:W-:Y:S04]  /*5af30*/  STL.64 [R1+0x15f0], R88 ;  /* 0x0015f05801007387 */ /* 0x000fe80000100a00 */
[----:B------:R1:W-:Y:S01]  /*5af40*/  STL.64 [R1+0x15f8], R90 ;  /* 0x0015f85a01007387 */ /* 0x0003e20000100a00 */
[C---:B------:R-:W-:Y:S03]  /*5af50*/  HMMA.1688.F32.TF32 R56, R232.reuse, R118, R56 ;  /* 0x00000076e838723c */ /* 0x040fe60000081038 */
[----:B-1----:R-:W2:Y:S04]  /*5af60*/  LDL.LU.64 R90, [R1+0x6350] ;  /* 0x00635000015a7983 */ /* 0x002ea80000300a00 */
[----:B------:R-:W2:Y:S04]  /*5af70*/  LDL.LU.64 R88, [R1+0x6348] ;  /* 0x0063480001587983 */ /* 0x000ea80000300a00 */
[----:B------:R-:W-:Y:S04]  /*5af80*/  STL.64 [R1+0x15e0], R84 ;  /* 0x0015e05401007387 */ /* 0x000fe80000100a00 */
[----:B------:R1:W-:Y:S04]  /*5af90*/  STL.64 [R1+0x15e8], R86 ;  /* 0x0015e85601007387 */ /* 0x0003e80000100a00 */
        /* <DEDUP_REMOVED lines=15> */
[----:B------:R1:W-:Y:S01]  /*5b090*/  STL.64 [R1+0x15a8], R70 ;  /* 0x0015a84601007387 */ /* 0x0003e20000100a00 */
[----:B------:R-:W-:Y:S03]  /*5b0a0*/  HMMA.1688.F32.TF32 R232, R232, R102, R40 ;  /* 0x00000066e8e8723c */ /* 0x000fe60000081028 */
        /* <DEDUP_REMOVED lines=26> */
[----:B------:R-:W2:Y:S04]  /*5b250*/  LDL.LU.64 R42, [R1+0x6290] ;  /* 0x00629000012a7983 */ /* 0x000ea80000300a00 */
[----:B------:R-:W2:Y:S04]  /*5b260*/  LDL.LU.64 R40, [R1+0x6288] ;  /* 0x0062880001287983 */ /* 0x000ea80000300a00 */
[----:B------:R1:W-:Y:S04]  /*5b270*/  STL.64 [R1+0x1530], R232 ;  /* 0x001530e801007387 */ /* 0x0003e80000100a00 */
[----:B------:R3:W-:Y:S04]  /*5b280*/  STL.64 [R1+0x1538], R234 ;  /* 0x001538ea01007387 */ /* 0x0007e80000100a00 */
[----:B-1----:R-:W2:Y:S04]  /*5b290*/  LDL.LU R232, [R1+0x150] ;  /* 0x0001500001e87983 */ /* 0x002ea80000300800 */
[----:B------:R-:W2:Y:S04]  /*5b2a0*/  LDL.LU R233, [R1+0x154] ;  /* 0x0001540001e97983 */ /* 0x000ea80000300800 */
[----:B---3--:R-:W2:Y:S04]  /*5b2b0*/  LDL.LU R234, [R1+0x158] ;  /* 0x0001580001ea7983 */ /* 0x008ea80000300800 */
[----:B------:R-:W2:Y:S01]  /*5b2c0*/  LDL.LU R235, [R1+0x15c] ;  /* 0x00015c0001eb7983 */ /* 0x000ea20000300800 */
        /* <DEDUP_REMOVED lines=8> */
[----:B--2---:R-:W-:-:S15]  /*5b350*/  HMMA.1688.F32.TF32 R232, R236, R218, R232 ;  /* 0x000000daece8723c */ /* 0x004fde00000810e8 */
[----:B------:R-:W-:-:S04]  /*5b360*/  NOP ;  /* 0x0000000000007918 */ /* 0x000fc80000000000 */
[----:B------:R-:W-:Y:S04]  /*5b370*/  STL.64 [R1+0x1520], R232 ;  /* 0x001520e801007387 */ /* 0x000fe80000100a00 */
[----:B------:R-:W-:Y:S04]  /*5b380*/  STL.64 [R1+0x1528], R234 ;  /* 0x001528ea01007387 */ /* 0x000fe80000100a00 */
[----:B------:R-:W-:Y:S04]  /*5b390*/  STL.64 [R1+0x1500], R36 ;  /* 0x0015002401007387 */ /* 0x000fe80000100a00 */
[----:B------:R1:W-:Y:S01]  /*5b3a0*/  STL.64 [R1+0x1508], R38 ;  /* 0x0015082601007387 */ /* 0x0003e20000100a00 */
[C---:B------:R-:W-:Y:S03]  /*5b3b0*/  HMMA.1688.F32.TF32 R248, R236.reuse, R190, R248 ;  /* 0x000000beecf8723c */ /* 0x040fe600000810f8 */
[----:B------:R-:W-:Y:S04]  /*5b3c0*/  LDS R232, [R2+UR7+0x4680] ;  /* 0x0046800702e87984 */ /* 0x000fe80008000800 */
[----:B------:R-:W-:Y:S04]  /*5b3d0*/  LDS R234, [R2+UR7+0x6680] ;  /* 0x0066800702ea7984 */ /* 0x000fe80008000800 */
[----:B-1----:R-:W2:Y:S04]  /*5b3e0*/  LDL.LU.64 R38, [R1+0x6280] ;  /* 0x0062800001267983 */ /* 0x002ea80000300a00 */
[----:B------:R-:W2:Y:S04]  /*5b3f0*/  LDL.LU.64 R36, [R1+0x6278] ;  /* 0x0062780001247983 */ /* 0x000ea80000300a00 */
[----:B------:R-:W-:Y:S04]  /*5b400*/  STL.64 [R1+0x14f0], R32 ;  /* 0x0014f02001007387 */ /* 0x000fe80000100a00 */
[----:B------:R1:W-:Y:S01]  /*5b410*/  STL.64 [R1+0x14f8], R34 ;  /* 0x0014f82201007387 */ /* 0x0003e20000100a00 */
[C---:B------:R-:W-:Y:S03]  /*5b420*/  HMMA.1688.F32.TF32 R244, R236.reuse, R182, R244 ;  /* 0x000000b6ecf4723c */ /* 0x040fe600000810f4 */
[----:B------:R-:W-:Y:S04]  /*5b430*/  LDS R233, [R5+UR7+0x4680] ;  /* 0x0046800705e97984 */ /* 0x000fe80008000800 */
[----:B------:R-:W3:Y:S04]  /*5b440*/  LDS R235, [R5+UR7+0x6680] ;  /* 0x0066800705eb7984 */ /* 0x000ee80008000800 */
        /* <DEDUP_REMOVED lines=24> */
[----:B-1----:R-:W3:Y:S04]  /*5b5d0*/  LDL.LU.64 R10, [R1+0x6210] ;  /* 0x00621000010a7983 */ /* 0x002ee80000300a00 */
[----:B------:R-:W3:Y:S04]  /*5b5e0*/  LDL.LU.64 R8, [R1+0x6208] ;  /* 0x0062080001087983 */ /* 0x000ee80000300a00 */
[----:B------:R-:W-:Y:S04]  /*5b5f0*/  STL.64 [R1+0x1480], R248 ;  /* 0x001480f801007387 */ /* 0x000fe80000100a00 */
[----:B------:R1:W-:Y:S02]  /*5b600*/  STL.64 [R1+0x1488], R250 ;  /* 0x001488fa01007387 */ /* 0x0003e40000100a00 */
[----:B-1----:R-:W-:-:S15]  /*5b610*/  HMMA.1688.F32.TF32 R248, R236, R186, R240 ;  /* 0x000000baecf8723c */ /* 0x002fde00000810f0 */
[----:B------:R-:W-:-:S04]  /*5b620*/  NOP ;  /* 0x0000000000007918 */ /* 0x000fc80000000000 */
[----:B------:R-:W-:Y:S04]  /*5b630*/  STL.64 [R1+0x1470], R248 ;  /* 0x001470f801007387 */ /* 0x000fe80000100a00 */
[----:B------:R-:W-:Y:S04]  /*5b640*/  STL.64 [R1+0x1478], R250 ;  /* 0x001478fa01007387 */ /* 0x000fe80000100a00 */
[----:B------:R1:W-:Y:S04]  /*5b650*/  STL.64 [R1+0x1460], R244 ;  /* 0x001460f401007387 */ /* 0x0003e80000100a00 */
[----:B------:R4:W-:Y:S01]  /*5b660*/  STL.64 [R1+0x1468], R246 ;  /* 0x001468f601007387 */ /* 0x0009e20000100a00 */
[----:B-1----:R-:W-:-:S02]  /*5b670*/  IMAD.MOV.U32 R244, RZ, RZ, R224 ;  /* 0x000000fffff47224 */ /* 0x002fc400078e00e0 */
[----:B------:R-:W-:Y:S02]  /*5b680*/  IMAD.MOV.U32 R245, RZ, RZ, R223 ;  /* 0x000000fffff57224 */ /* 0x000fe400078e00df */
[----:B----4-:R-:W-:Y:S02]  /*5b690*/  IMAD.MOV.U32 R246, RZ, RZ, R222 ;  /* 0x000000fffff67224 */ /* 0x010fe400078e00de */
[----:B------:R-:W-:Y:S01]  /*5b6a0*/  IMAD.MOV.U32 R247, RZ, RZ, R221 ;  /* 0x000000fffff77224 */ /* 0x000fe200078e00dd */
[C---:B--2---:R-:W-:Y:S08]  /*5b6b0*/  HMMA.1688.F32.TF32 R12, R236.reuse, R174, R12 ;  /* 0x000000aeec0c723c */ /* 0x044ff0000008100c */
[C---:B---3--:R-:W-:Y:S08]  /*5b6c0*/  HMMA.1688.F32.TF32 R240, R236.reuse, R178, R8 ;  /* 0x000000b2ecf0723c */ /* 0x048ff00000081008 */
[C---:B------:R-:W-:Y:S08]  /*5b6d0*/  HMMA.1688.F32.TF32 R8, R236.reuse, R170, R16 ;  /* 0x000000aaec08723c */ /* 0x040ff00000081010 */
[C---:B------:R-:W-:Y:S03]  /*5b6e0*/  HMMA.1688.F32.TF32 R16, R236.reuse, R166, R20 ;  /* 0x000000a6ec10723c */ /* 0x040fe60000081014 */
[----:B------:R-:W-:Y:S04]  /*5b6f0*/  STL.64 [R1+0x1450], R240 ;  /* 0x001450f001007387 */ /* 0x000fe80000100a00 */
[----:B------:R-:W-:Y:S04]  /*5b700*/  STL.64 [R1+0x1458], R242 ;  /* 0x001458f201007387 */ /* 0x000fe80000100a00 */
[----:B------:R-:W-:Y:S04]  /*5b710*/  STL.64 [R1+0x1440], R12 ;  /* 0x0014400c01007387 */ /* 0x000fe80000100a00 */
[----:B------:R1:W-:Y:S04]  /*5b720*/  STL.64 [R1+0x1448], R14 ;  /* 0x0014480e01007387 */ /* 0x0003e80000100a00 */
[----:B------:R-:W-:Y:S04]  /*5b730*/  STL.64 [R1+0x1430], R8 ;  /* 0x0014300801007387 */ /* 0x000fe80000100a00 */
[----:B------:R2:W-:Y:S01]  /*5b740*/  STL.64 [R1+0x1438], R10 ;  /* 0x0014380a01007387 */ /* 0x0005e20000100a00 */
[C---:B-1----:R-:W-:Y:S08]  /*5b750*/  HMMA.1688.F32.TF32 R12, R236.reuse, R162, R24 ;  /* 0x000000a2ec0c723c */ /* 0x042ff00000081018 */
[C---:B--2---:R-:W-:Y:S01]  /*5b760*/  HMMA.1688.F32.TF32 R8, R236.reuse, R158, R28 ;  /* 0x0000009eec08723c */ /* 0x044fe2000008101c */
[----:B------:R-:W-:Y:S04]  /*5b770*/  STL.64 [R1+0x1420], R16 ;  /* 0x0014201001007387 */ /* 0x000fe80000100a00 */
[----:B------:R1:W-:Y:S06]  /*5b780*/  STL.64 [R1+0x1428], R18 ;  /* 0x0014281201007387 */ /* 0x0003ec0000100a00 */
[----:B------:R-:W-:Y:S04]  /*5b790*/  STL.64 [R1+0x1410], R12 ;  /* 0x0014100c01007387 */ /* 0x000fe80000100a00 */
[----:B------:R2:W-:Y:S01]  /*5b7a0*/  STL.64 [R1+0x1418], R14 ;  /* 0x0014180e01007387 */ /* 0x0005e20000100a00 */
[C---:B-1----:R-:W-:Y:S03]  /*5b7b0*/  HMMA.1688.F32.TF32 R16, R236.reuse, R154, R32 ;  /* 0x0000009aec10723c */ /* 0x042fe60000081020 */
[----:B------:R-:W-:Y:S04]  /*5b7c0*/  STL.64 [R1+0x1400], R8 ;  /* 0x0014000801007387 */ /* 0x000fe80000100a00 */
[----:B------:R1:W-:Y:S01]  /*5b7d0*/  STL.64 [R1+0x1408], R10 ;  /* 0x0014080a01007387 */ /* 0x0003e20000100a00 */
[C---:B--2---:R-:W-:Y:S08]  /*5b7e0*/  HMMA.1688.F32.TF32 R12, R236.reuse, R150, R36 ;  /* 0x00000096ec0c723c */ /* 0x044ff00000081024 */
[C---:B-1----:R-:W-:Y:S03]  /*5b7f0*/  HMMA.1688.F32.TF32 R8, R236.reuse, R146, R40 ;  /* 0x00000092ec08723c */ /* 0x042fe60000081028 */
[----:B------:R-:W-:Y:S04]  /*5b800*/  STL.64 [R1+0x13f0], R16 ;  /* 0x0013f01001007387 */ /* 0x000fe80000100a00 */
[----:B------:R1:W-:Y:S04]  /*5b810*/  STL.64 [R1+0x13f8], R18 ;  /* 0x0013f81201007387 */ /* 0x0003e80000100a00 */
        /* <DEDUP_REMOVED lines=32> */
[----:B--2---:R-:W-:Y:S08]  /*5ba20*/  HMMA.1688.F32.TF32 R12, R236, R102, R84 ;  /* 0x00000066ec0c723c */ /* 0x004ff00000081054 */
[----:B-1----:R-:W-:Y:S03]  /*5ba30*/  HMMA.1688.F32.TF32 R8, R232, R218, R88 ;  /* 0x000000dae808723c */ /* 0x002fe60000081058 */
[----:B------:R-:W-:Y:S04]  /*5ba40*/  STL.64 [R1+0x1330], R16 ;  /* 0x0013301001007387 */ /* 0x000fe80000100a00 */
[----:B------:R-:W-:Y:S04]  /*5ba50*/  STL.64 [R1+0x1338], R18 ;  /* 0x0013381201007387 */ /* 0x000fe80000100a00 */
[----:B------:R1:W-:Y:S04]  /*5ba60*/  STL.64 [R1+0x1320], R12 ;  /* 0x0013200c01007387 */ /* 0x0003e80000100a00 */
[----:B------:R2:W-:Y:S04]  /*5ba70*/  STL.64 [R1+0x1328], R14 ;  /* 0x0013280e01007387 */ /* 0x0005e80000100a00 */
[----:B------:R-:W3:Y:S04]  /*5ba80*/  LDL.LU R224, [R1+0x6200] ;  /* 0x0062000001e07983 */ /* 0x000ee80000300800 */
[----:B------:R-:W-:Y:S01]  /*5ba90*/  STL.64 [R1+0x1310], R8 ;  /* 0x0013100801007387 */ /* 0x000fe20000100a00 */
[----:B------:R-:W-:-:S03]  /*5baa0*/  IMAD.MOV.U32 R240, RZ, RZ, R220 ;  /* 0x000000fffff07224 */ /* 0x000fc600078e00dc */
[----:B------:R-:W-:Y:S01]  /*5bab0*/  STL.64 [R1+0x1318], R10 ;  /* 0x0013180a01007387 */ /* 0x000fe20000100a00 */
        /* <DEDUP_REMOVED lines=10> */
[----:B-1----:R-:W-:-:S02]  /*5bb60*/  IMAD.MOV.U32 R13, RZ, RZ, R225 ;  /* 0x000000ffff0d7224 */ /* 0x002fc400078e00e1 */
[----:B--2---:R-:W-:Y:S01]  /*5bb70*/  IMAD.MOV.U32 R14, RZ, RZ, R227 ;  /* 0x000000ffff0e7224 */ /* 0x004fe200078e00e3 */
[----:B------:R-:W-:Y:S01]  /*5bb80*/  LDS R8, [R2+UR7+0x4700] ;  /* 0x0047000702087984 */ /* 0x000fe20008000800 */
[----:B------:R-:W-:Y:S02]  /*5bb90*/  IMAD.MOV.U32 R15, RZ, RZ, R226 ;  /* 0x000000ffff0f7224 */ /* 0x000fe400078e00e2 */
[----:B------:R-:W-:Y:S01]  /*5bba0*/  IMAD.MOV.U32 R248, RZ, RZ, R231 ;  /* 0x000000fffff87224 */ /* 0x000fe200078e00e7 */
[----:B------:R-:W-:Y:S01]  /*5bbb0*/  LDS R10, [R2+UR7+0x6700] ;  /* 0x00670007020a7984 */ /* 0x000fe20008000800 */
[----:B------:R-:W-:Y:S02]  /*5bbc0*/  IMAD.MOV.U32 R250, RZ, RZ, R252 ;  /* 0x000000fffffa7224 */ /* 0x000fe400078e00fc */
[----:B------:R-:W-:Y:S01]  /*5bbd0*/  IMAD.MOV.U32 R251, RZ, RZ, R3 ;  /* 0x000000fffffb7224 */ /* 0x000fe200078e0003 */
[----:B------:R-:W-:Y:S04]  /*5bbe0*/  LDS R9, [R5+UR7+0x4700] ;  /* 0x0047000705097984 */ /* 0x000fe80008000800 */
[----:B------:R-:W1:Y:S01]  /*5bbf0*/  LDS R11, [R5+UR7+0x6700] ;  /* 0x00670007050b7984 */ /* 0x000e620008000800 */
[----:B---3--:R-:W-:-:S03]  /*5bc00*/  IMAD.MOV.U32 R12, RZ, RZ, R224 ;  /* 0x000000ffff0c7224 */ /* 0x008fc600078e00e0 */
[----:B------:R-:W2:Y:S04]  /*5bc10*/  LDL.LU R224, [R1+0x61e0] ;  /* 0x0061e00001e07983 */ /* 0x000ea80000300800 */
[----:B------:R-:W3:Y:S04]  /*5bc20*/  LDL.LU R225, [R1+0x61dc] ;  /* 0x0061dc0001e17983 */ /* 0x000ee80000300800 */
[----:B------:R-:W3:Y:S04]  /*5bc30*/  LDL.LU R227, [R1+0x61d8] ;  /* 0x0061d80001e37983 */ /* 0x000ee80000300800 */
[----:B------:R-:W3:Y:S04]  /*5bc40*/  LDL.LU R226, [R1+0x61d4] ;  /* 0x0061d40001e27983 */ /* 0x000ee80000300800 */
[----:B------:R-:W3:Y:S01]  /*5bc50*/  LDL.LU R20, [R1+0x18c0] ;  /* 0x0018c00001147983 */ /* 0x000ee20000300800 */
[----:B----4-:R-:W-:-:S02]  /*5bc60*/  IMAD.MOV.U32 R23, RZ, RZ, R228 ;  /* 0x000000ffff177224 */ /* 0x010fc400078e00e4 */
[----:B------:R-:W-:Y:S02]  /*5bc70*/  IMAD.MOV.U32 R22, RZ, RZ, R229 ;  /* 0x000000ffff167224 */ /* 0x000fe400078e00e5 */
[----:B------:R-:W-:Y:S02]  /*5bc80*/  IMAD.MOV.U32 R21, RZ, RZ, R230 ;  /* 0x000000ffff157224 */ /* 0x000fe400078e00e6 */
[----:B------:R-:W4:Y:S04]  /*5bc90*/  LDL.LU R230, [R1+0x61d0] ;  /* 0x0061d00001e67983 */ /* 0x000f280000300800 */
[----:B------:R-:W4:Y:S04]  /*5bca0*/  LDL.LU R229, [R1+0x61cc] ;  /* 0x0061cc0001e57983 */ /* 0x000f280000300800 */
[----:B------:R-:W4:Y:S01]  /*5bcb0*/  LDL.LU R228, [R1+0x61c8] ;  /* 0x0061c80001e47983 */ /* 0x000f220000300800 */
[----:B--2---:R-:W-:-:S02]  /*5bcc0*/  IMAD.MOV.U32 R27, RZ, RZ, R224 ;  /* 0x000000ffff1b7224 */ /* 0x004fc400078e00e0 */
[----:B---3--:R-:W-:Y:S02]  /*5bcd0*/  IMAD.MOV.U32 R26, RZ, RZ, R225 ;  /* 0x000000ffff1a7224 */ /* 0x008fe400078e00e1 */
[----:B------:R-:W-:Y:S02]  /*5bce0*/  IMAD.MOV.U32 R24, RZ, RZ, R227 ;  /* 0x000000ffff187224 */ /* 0x000fe400078e00e3 */
[----:B------:R-:W2:Y:S01]  /*5bcf0*/  LDL.LU R227, [R1+0x61c4] ;  /* 0x0061c40001e37983 */ /* 0x000ea20000300800 */
[----:B------:R-:W-:-:S03]  /*5bd00*/  IMAD.MOV.U32 R25, RZ, RZ, R226 ;  /* 0x000000ffff197224 */ /* 0x000fc600078e00e2 */
[----:B------:R-:W3:Y:S04]  /*5bd10*/  LDL.LU R226, [R1+0x61c0] ;  /* 0x0061c00001e27983 */ /* 0x000ee80000300800 */
[----:B------:R-:W2:Y:S04]  /*5bd20*/  LDL.LU R225, [R1+0x61bc] ;  /* 0x0061bc0001e17983 */ /* 0x000ea80000300800 */
[----:B------:R-:W2:Y:S04]  /*5bd30*/  LDL.LU R224, [R1+0x61b8] ;  /* 0x0061b80001e07983 */ /* 0x000ea80000300800 */
[----:B------:R-:W2:Y:S01]  /*5bd40*/  LDL.LU R28, [R1+0x1880] ;  /* 0x00188000011c7983 */ /* 0x000ea20000300800 */
[----:B----4-:R-:W-:-:S02]  /*5bd50*/  IMAD.MOV.U32 R31, RZ, RZ, R230 ;  /* 0x000000ffff1f7224 */ /* 0x010fc400078e00e6 */
[----:B------:R-:W-:Y:S02]  /*5bd60*/  IMAD.MOV.U32 R30, RZ, RZ, R229 ;  /* 0x000000ffff1e7224 */ /* 0x000fe400078e00e5 */
[----:B------:R-:W-:Y:S02]  /*5bd70*/  IMAD.MOV.U32 R29, RZ, RZ, R228 ;  /* 0x000000ffff1d7224 */ /* 0x000fe400078e00e4 */
[----:B------:R-:W4:Y:S04]  /*5bd80*/  LDL.LU R228, [R1+0x61b4] ;  /* 0x0061b40001e47983 */ /* 0x000f280000300800 */
[----:B------:R-:W2:Y:S04]  /*5bd90*/  LDL.LU R229, [R1+0x61b0] ;  /* 0x0061b00001e57983 */ /* 0x000ea80000300800 */
[----:B------:R-:W3:Y:S04]  /*5bda0*/  LDL.LU R230, [R1+0x61ac] ;  /* 0x0061ac0001e67983 */ /* 0x000ee80000300800 */
[----:B------:R-:W3:Y:S04]  /*5bdb0*/  LDL.LU R36, [R1+0x1860] ;  /* 0x0018600001247983 */ /* 0x000ee80000300800 */
[----:B------:R-:W3:Y:S04]  /*5bdc0*/  LDL.LU R37, [R1+0x1864] ;  /* 0x0018640001257983 */ /* 0x000ee80000300800 */
[----:B------:R-:W3:Y:S04]  /*5bdd0*/  LDL.LU R38, [R1+0x1868] ;  /* 0x0018680001267983 */ /* 0x000ee80000300800 */
[----:B------:R-:W3:Y:S04]  /*5bde0*/  LDL.LU R39, [R1+0x186c] ;  /* 0x00186c0001277983 */ /* 0x000ee80000300800 */
[----:B------:R-:W3:Y:S01]  /*5bdf0*/  LDL.LU R40, [R1+0x1850] ;  /* 0x0018500001287983 */ /* 0x000ee20000300800 */
[----:B----4-:R-:W-:-:S02]  /*5be00*/  IMAD.MOV.U32 R43, RZ, RZ, R228 ;  /* 0x000000ffff2b7224 */ /* 0x010fc400078e00e4 */
[----:B--2---:R-:W-:Y:S02]  /*5be10*/  IMAD.MOV.U32 R42, RZ, RZ, R229 ;  /* 0x000000ffff2a7224 */ /* 0x004fe400078e00e5 */
[----:B---3--:R-:W-:Y:S02]  /*5be20*/  IMAD.MOV.U32 R41, RZ, RZ, R230 ;  /* 0x000000ffff297224 */ /* 0x008fe400078e00e6 */
[----:B------:R-:W2:Y:S04]  /*5be30*/  LDL.LU R230, [R1+0x61a8] ;  /* 0x0061a80001e67983 */ /* 0x000ea80000300800 */
        /* <DEDUP_REMOVED lines=52> */
[----:B---3--:R-:W-:Y:S02]  /*5c180*/  IMAD.MOV.U32 R50, RZ, RZ, R229 ;  /* 0x000000ffff327224 */ /* 0x008fe400078e00e5 */
[----:B----4-:R-:W-:Y:S02]  /*5c190*/  IMAD.MOV.U32 R49, RZ, RZ, R228 ;  /* 0x000000ffff317224 */ /* 0x010fe400078e00e4 */
        /* <DEDUP_REMOVED lines=32> */
[C---:B----4-:R-:W-:Y:S08]  /*5c3a0*/  HMMA.1688.F32.TF32 R236, R232.reuse, R214, R220 ;  /* 0x000000d6e8ec723c */ /* 0x050ff000000810dc */
[C---:B---3--:R-:W-:Y:S08]  /*5c3b0*/  HMMA.1688.F32.TF32 R220, R232.reuse, R210, R224 ;  /* 0x000000d2e8dc723c */ /* 0x048ff000000810e0 */
[C---:B--2---:R-:W-:Y:S03]  /*5c3c0*/  HMMA.1688.F32.TF32 R88, R232.reuse, R206, R228 ;  /* 0x000000cee858723c */ /* 0x044fe600000810e4 */
        /* <DEDUP_REMOVED lines=39> */
[----:B------:R-:W-:Y:S04]  /*5c640*/  STL.64 [R1+0x6168], R138 ;  /* 0x0061688a01007387 */ /* 0x000fe80000100a00 */
[----:B------:R-:W-:Y:S01]  /*5c650*/  STL.64 [R1+0x11c0], R16 ;  /* 0x0011c01001007387 */ /* 0x000fe20000100a00 */
[C---:B--2---:R-:W-:Y:S03]  /*5c660*/  HMMA.1688.F32.TF32 R20, R232.reuse, R134, R248 ;  /* 0x00000086e814723c */ /* 0x044fe600000810f8 */
[----:B------:R2:W-:Y:S04]  /*5c670*/  STL.64 [R1+0x11c8], R18 ;  /* 0x0011c81201007387 */ /* 0x0005e80000100a00 */
[----:B------:R-:W-:Y:S04]  /*5c680*/  STL.64 [R1+0x6160], R136 ;  /* 0x0061608801007387 */ /* 0x000fe80000100a00 */
[----:B------:R-:W-:Y:S01]  /*5c690*/  STL.64 [R1+0x11b0], R12 ;  /* 0x0011b00c01007387 */ /* 0x000fe20000100a00 */
[C---:B--2---:R-:W-:Y:S03]  /*5c6a0*/  HMMA.1688.F32.TF32 R16, R232.reuse, R130, R240 ;  /* 0x00000082e810723c */ /* 0x044fe600000810f0 */
[----:B------:R2:W-:Y:S05]  /*5c6b0*/  STL.64 [R1+0x11b8], R14 ;  /* 0x0011b80e01007387 */ /* 0x0005ea0000100a00 */
[----:B--2---:R-:W-:Y:S01]  /*5c6c0*/  HMMA.1688.F32.TF32 R12, R232, R126, R244 ;  /* 0x0000007ee80c723c */ /* 0x004fe200000810f4 */
        /* <DEDUP_REMOVED lines=34> */
[----:B------:R-:W1:Y:S04]  /*5c8f0*/  LDL.LU R44, [R1+0x1b40] ;  /* 0x001b4000012c7983 */ /* 0x000e680000300800 */
[----:B------:R-:W1:Y:S04]  /*5c900*/  LDL.LU R45, [R1+0x1b44] ;  /* 0x001b4400012d7983 */ /* 0x000e680000300800 */
[----:B------:R-:W1:Y:S04]  /*5c910*/  LDL.LU R46, [R1+0x1b48] ;  /* 0x001b4800012e7983 */ /* 0x000e680000300800 */
[----:B------:R-:W1:Y:S04]  /*5c920*/  LDL.LU R47, [R1+0x1b4c] ;  /* 0x001b4c00012f7983 */ /* 0x000e680000300800 */
        /* <DEDUP_REMOVED lines=78> */
[C---:B-1----:R-:W-:Y:S08]  /*5ce10*/  HMMA.1688.F32.TF32 R44, R8.reuse, R186, R44 ;  /* 0x000000ba082c723c */ /* 0x042ff0000008102c */
[C---:B--2---:R-:W-:Y:S08]  /*5ce20*/  HMMA.1688.F32.TF32 R48, R8.reuse, R190, R48 ;  /* 0x000000be0830723c */ /* 0x044ff00000081030 */
[C---:B------:R-:W-:Y:S08]  /*5ce30*/  HMMA.1688.F32.TF32 R40, R8.reuse, R182, R40 ;  /* 0x000000b60828723c */ /* 0x040ff00000081028 */
[C---:B---3--:R-:W-:Y:S08]  /*5ce40*/  HMMA.1688.F32.TF32 R56, R8.reuse, R94, R56 ;  /* 0x0000005e0838723c */ /* 0x048ff00000081038 */
[C---:B----4-:R-:W-:Y:S08]  /*5ce50*/  HMMA.1688.F32.TF32 R60, R8.reuse, R98, R60 ;  /* 0x00000062083c723c */ /* 0x050ff0000008103c */
[C---:B------:R-:W-:Y:S08]  /*5ce60*/  HMMA.1688.F32.TF32 R64, R8.reuse, R198, R64 ;  /* 0x000000c60840723c */ /* 0x040ff00000081040 */
[C---:B------:R-:W-:Y:S08]  /*5ce70*/  HMMA.1688.F32.TF32 R72, R8.reuse, R206, R72 ;  /* 0x000000ce0848723c */ /* 0x040ff00000081048 */
[C---:B------:R-:W-:Y:S08]  /*5ce80*/  HMMA.1688.F32.TF32 R76, R8.reuse, R210, R76 ;  /* 0x000000d2084c723c */ /* 0x040ff0000008104c */
[----:B------:R-:W-:Y:S08]  /*5ce90*/  HMMA.1688.F32.TF32 R32, R8, R174, R32 ;  /* 0x000000ae0820723c */ /* 0x000ff00000081020 */
[C---:B------:R-:W-:Y:S08]  /*5cea0*/  HMMA.1688.F32.TF32 R136, R232.reuse, R118, R224 ;  /* 0x00000076e888723c */ /* 0x040ff000000810e0 */
[C---:B------:R-:W-:Y:S08]  /*5ceb0*/  HMMA.1688.F32.TF32 R228, R232.reuse, R122, R228 ;  /* 0x0000007ae8e4723c */ /* 0x040ff000000810e4 */
[C---:B------:R-:W-:Y:S11]  /*5cec0*/  HMMA.1688.F32.TF32 R224, R232.reuse, R114, R220 ;  /* 0x00000072e8e0723c */ /* 0x040ff600000810dc */
[----:B------:R-:W-:Y:S04]  /*5ced0*/  STL.64 [R1+0x1170], R228 ;  /* 0x001170e401007387 */ /* 0x000fe80000100a00 */
[----:B------:R-:W-:Y:S01]  /*5cee0*/  STL.64 [R1+0x1178], R230 ;  /* 0x001178e601007387 */ /* 0x000fe20000100a00 */
[C---:B------:R-:W-:Y:S03]  /*5cef0*/  HMMA.1688.F32.TF32 R220, R232.reuse, R110, R88 ;  /* 0x0000006ee8dc723c */ /* 0x040fe60000081058 */
[----:B------:R-:W-:Y:S04]  /*5cf00*/  STL.64 [R1+0x1160], R136 ;  /* 0x0011608801007387 */ /* 0x000fe80000100a00 */
[----:B------:R1:W-:Y:S01]  /*5cf10*/  STL.64 [R1+0x1168], R138 ;  /* 0x0011688a01007387 */ /* 0x0003e20000100a00 */
[C---:B------:R-:W-:Y:S08]  /*5cf20*/  HMMA.1688.F32.TF32 R88, R232.reuse, R102, R84 ;  /* 0x00000066e858723c */ /* 0x040ff00000081054 */
[----:B-1----:R-:W-:Y:S08]  /*5cf30*/  HMMA.1688.F32.TF32 R136, R232, R106, R236 ;  /* 0x0000006ae888723c */ /* 0x002ff000000810ec */
[C---:B------:R-:W-:Y:S08]  /*5cf40*/  HMMA.1688.F32.TF32 R84, R8.reuse, R218, R244 ;  /* 0x000000da0854723c */ /* 0x040ff000000810f4 */
[C---:B------:R-:W-:Y:S01]  /*5cf50*/  HMMA.1688.F32.TF32 R80, R8.reuse, R214, R80 ;  /* 0x000000d60850723c */ /* 0x040fe20000081050 */
[----:B------:R-:W-:Y:S07]  /*5cf60*/  STL.64 [R1+0x1150], R224 ;  /* 0x001150e001007387 */ /* 0x000fee0000100a00 */
[C---:B------:R-:W-:Y:S01]  /*5cf70*/  HMMA.1688.F32.TF32 R68, R8.reuse, R202, R68 ;  /* 0x000000ca0844723c */ /* 0x040fe20000081044 */
        /* <DEDUP_REMOVED lines=50> */
[C---:B-1----:R-:W-:Y:S03]  /*5d2a0*/  HMMA.1688.F32.TF32 R20, R8.reuse, R150, R248 ;  /* 0x000000960814723c */ /* 0x042fe600000810f8 */
[----:B------:R-:W-:Y:S04]  /*5d2b0*/  LDS R244, [R2+UR7+0x4780] ;  /* 0x0047800702f47984 */ /* 0x000fe80008000800 */
[----:B------:R-:W-:Y:S01]  /*5d2c0*/  LDS R246, [R2+UR7+0x6780] ;  /* 0x0067800702f67984 */ /* 0x000fe20008000800 */
[C---:B--2---:R-:W-:Y:S03]  /*5d2d0*/  HMMA.1688.F32.TF32 R16, R8.reuse, R146, R240 ;  /* 0x000000920810723c */ /* 0x044fe600000810f0 */
        /* <DEDUP_REMOVED lines=119> */
[----:B------:R-:W1:Y:S01]  /*5da50*/  LDS R247, [R5+UR7+0x6780] ;  /* 0x0067800705f77984 */ /* 0x000e620008000800 */
[----:B--2---:R-:W-:-:S15]  /*5da60*/  HMMA.1688.F32.TF32 R136, R8, R142, R136 ;  /* 0x0000008e0888723c */ /* 0x004fde0000081088 */
[----:B------:R-:W-:-:S04]  /*5da70*/  NOP ;  /* 0x0000000000007918 */ /* 0x000fc80000000000 */
[----:B------:R-:W-:Y:S04]  /*5da80*/  STL.64 [R1+0xfe0], R136 ;  /* 0x000fe08801007387 */ /* 0x000fe80000100a00 */
[----:B------:R2:W-:Y:S04]  /*5da90*/  STL.64 [R1+0xfe8], R138 ;  /* 0x000fe88a01007387 */ /* 0x0005e80000100a00 */
[----:B--2---:R-:W2:Y:S04]  /*5daa0*/  LDL.LU.64 R138, [R1+0x6168] ;  /* 0x00616800018a7983 */ /* 0x004ea80000300a00 */
[----:B------:R-:W2:Y:S01]  /*5dab0*/  LDL.LU.64 R136, [R1+0x6160] ;  /* 0x0061600001887983 */ /* 0x000ea20000300a00 */
[C---:B------:R-:W-:Y:S08]  /*5dac0*/  HMMA.1688.F32.TF32 R84, R8.reuse, R114, R84 ;  /* 0x000000720854723c */ /* 0x040ff00000081054 */
[C---:B------:R-:W-:Y:S08]  /*5dad0*/  HMMA.1688.F32.TF32 R80, R8.reuse, R110, R80 ;  /* 0x0000006e0850723c */ /* 0x040ff00000081050 */
[C---:B------:R-:W-:Y:S08]  /*5dae0*/  HMMA.1688.F32.TF32 R76, R8.reuse, R106, R76 ;  /* 0x0000006a084c723c */ /* 0x040ff0000008104c */
[----:B---3--:R-:W-:Y:S08]  /*5daf0*/  HMMA.1688.F32.TF32 R72, R8, R102, R72 ;  /* 0x000000660848723c */ /* 0x008ff00000081048 */
[C---:B-1----:R-:W-:Y:S08]  /*5db00*/  HMMA.1688.F32.TF32 R64, R244.reuse, R214, R64 ;  /* 0x000000d6f440723c */ /* 0x042ff00000081040 */
[C---:B------:R-:W-:Y:S08]  /*5db10*/  HMMA.1688.F32.TF32 R60, R244.reuse, R210, R60 ;  /* 0x000000d2f43c723c */ /* 0x040ff0000008103c */
[C---:B------:R-:W-:Y:S08]  /*5db20*/  HMMA.1688.F32.TF32 R52, R244.reuse, R202, R52 ;  /* 0x000000caf434723c */ /* 0x040ff00000081034 */
[C---:B------:R-:W-:Y:S08]  /*5db30*/  HMMA.1688.F32.TF32 R48, R244.reuse, R198, R48 ;  /* 0x000000c6f430723c */ /* 0x040ff00000081030 */
[C---:B----4-:R-:W-:Y:S08]  /*5db40*/  HMMA.1688.F32.TF32 R40, R244.reuse, R94, R40 ;  /* 0x0000005ef428723c */ /* 0x050ff00000081028 */
[C---:B------:R-:W-:Y:S08]  /*5db50*/  HMMA.1688.F32.TF32 R32, R244.reuse, R190, R32 ;  /* 0x000000bef420723c */ /* 0x040ff00000081020 */
[C---:B------:R-:W-:Y:S08]  /*5db60*/  HMMA.1688.F32.TF32 R28, R244.reuse, R186, R28 ;  /* 0x000000baf41c723c */ /* 0x040ff0000008101c */
[C---:B------:R-:W-:Y:S08]  /*5db70*/  HMMA.1688.F32.TF32 R20, R244.reuse, R178, R20 ;  /* 0x000000b2f414723c */ /* 0x040ff00000081014 */
[C---:B------:R-:W-:Y:S08]  /*5db80*/  HMMA.1688.F32.TF32 R16, R244.reuse, R174, R16 ;  /* 0x000000aef410723c */ /* 0x040ff00000081010 */
[----:B------:R-:W-:Y:S08]  /*5db90*/  HMMA.1688.F32.TF32 R12, R244, R166, R12 ;  /* 0x000000a6f40c723c */ /* 0x000ff0000008100c */
[----:B--2---:R-:W-:-:S15]  /*5dba0*/  HMMA.1688.F32.TF32 R232, R8, R138, R232 ;  /* 0x0000008a08e8723c */ /* 0x004fde00000810e8 */
[----:B------:R-:W-:-:S04]  /*5dbb0*/  NOP ;  /* 0x0000000000007918 */ /* 0x000fc80000000000 */
[----:B------:R-:W-:Y:S04]  /*5dbc0*/  STL.64 [R1+0xfd0], R232 ;  /* 0x000fd0e801007387 */ /* 0x000fe80000100a00 */
[----:B------:R1:W-:Y:S02]  /*5dbd0*/  STL.64 [R1+0xfd8], R234 ;  /* 0x000fd8ea01007387 */ /* 0x0003e40000100a00 */
[C---:B-1----:R-:W-:Y:S08]  /*5dbe0*/  HMMA.1688.F32.TF32 R232, R8.reuse, R134, R228 ;  /* 0x0000008608e8723c */ /* 0x042ff000000810e4 */
[C---:B------:R-:W-:Y:S08]  /*5dbf0*/  HMMA.1688.F32.TF32 R228, R8.reuse, R130, R224 ;  /* 0x0000008208e4723c */ /* 0x040ff000000810e0 */
[C---:B------:R-:W-:Y:S08]  /*5dc00*/  HMMA.1688.F32.TF32 R224, R8.reuse, R126, R220 ;  /* 0x0000007e08e0723c */ /* 0x040ff000000810dc */
[C---:B------:R-:W-:Y:S08]  /*5dc10*/  HMMA.1688.F32.TF32 R220, R8.reuse, R122, R88 ;  /* 0x0000007a08dc723c */ /* 0x040ff00000081058 */
[----:B------:R-:W-:Y:S01]  /*5dc20*/  HMMA.1688.F32.TF32 R88, R8, R118, R236 ;  /* 0x000000760858723c */ /* 0x000fe200000810ec */
        /* <DEDUP_REMOVED lines=20> */
[----:B------:R1:W-:Y:S02]  /*5dd70*/  STL.64 [R1+0xf18], R10 ;  /* 0x000f180a01007387 */ /* 0x0003e40000100a00 */
[C---:B-1----:R-:W-:Y:S02]  /*5dd80*/  HMMA.1688.F32.TF32 R8, R244.reuse, R206, R56 ;  /* 0x000000cef408723c */ /* 0x042fe40000081038 */
[----:B------:R-:W-:Y:S04]  /*5dd90*/  STL.64 [R1+0xf00], R64 ;  /* 0x000f004001007387 */ /* 0x000fe80000100a00 */
[----:B------:R-:W-:Y:S04]  /*5dda0*/  STL.64 [R1+0xf08], R66 ;  /* 0x000f084201007387 */ /* 0x000fe80000100a00 */
[----:B------:R-:W-:Y:S04]  /*5ddb0*/  STL.64 [R1+0xef0], R60 ;  /* 0x000ef03c01007387 */ /* 0x000fe80000100a00 */
[----:B------:R-:W-:Y:S05]  /*5ddc0*/  STL.64 [R1+0xef8], R62 ;  /* 0x000ef83e01007387 */ /* 0x000fea0000100a00 */
[----:B------:R-:W-:Y:S04]  /*5ddd0*/  STL.64 [R1+0xee0], R8 ;  /* 0x000ee00801007387 */ /* 0x000fe80000100a00 */
[----:B------:R1:W-:Y:S02]  /*5dde0*/  STL.64 [R1+0xee8], R10 ;  /* 0x000ee80a01007387 */ /* 0x0003e40000100a00 */
[C---:B-1----:R-:W-:Y:S02]  /*5ddf0*/  HMMA.1688.F32.TF32 R8, R244.reuse, R98, R44 ;  /* 0x00000062f408723c */ /* 0x042fe4000008102c */
        /* <DEDUP_REMOVED lines=9> */
[C---:B-1----:R-:W-:Y:S03]  /*5de90*/  HMMA.1688.F32.TF32 R8, R244.reuse, R194, R36 ;  /* 0x000000c2f408723c */ /* 0x042fe60000081024 */
[----:B------:R-:W-:Y:S04]  /*5dea0*/  STL.64 [R1+0x60b8], R92 ;  /* 0x0060b85c01007387 */ /* 0x000fe80000100a00 */
[----:B------:R-:W-:Y:S04]  /*5deb0*/  STL.64 [R1+0xea0], R40 ;  /* 0x000ea02801007387 */ /* 0x000fe80000100a00 */
[----:B------:R-:W-:Y:S04]  /*5dec0*/  STL.64 [R1+0xea8], R42 ;  /* 0x000ea82a01007387 */ /* 0x000fe80000100a00 */
[----:B------:R-:W-:Y:S04]  /*5ded0*/  LDS R45, [R5+UR7+0x8000] ;  /* 0x00800007052d7984 */ /* 0x000fe80008000800 */
[----:B------:R-:W-:Y:S04]  /*5dee0*/  LDS R47, [R5+UR7+0xa000] ;  /* 0x00a00007052f7984 */ /* 0x000fe80008000800 */
        /* <DEDUP_REMOVED lines=9> */
[C---:B-1----:R-:W-:Y:S01]  /*5df80*/  HMMA.1688.F32.TF32 R8, R244.reuse, R170, R240 ;  /* 0x000000aaf408723c */ /* 0x042fe200000810f0 */
[----:B------:R-:W1:Y:S01]  /*5df90*/  S2R R243, SR_TID.X ;  /* 0x0000000000f37919 */ /* 0x000e620000002100 */
[----:B------:R-:W-:Y:S04]  /*5dfa0*/  STL.64 [R1+0xe50], R20 ;  /* 0x000e501401007387 */ /* 0x000fe80000100a00 */
[----:B------:R-:W-:Y:S04]  /*5dfb0*/  STL.64 [R1+0xe58], R22 ;  /* 0x000e581601007387 */ /* 0x000fe80000100a00 */
[----:B------:R-:W-:Y:S04]  /*5dfc0*/  STL.64 [R1+0xe40], R16 ;  /* 0x000e401001007387 */ /* 0x000fe80000100a00 */
[----:B------:R-:W-:Y:S05]  /*5dfd0*/  STL.64 [R1+0xe48], R18 ;  /* 0x000e481201007387 */ /* 0x000fea0000100a00 */
[----:B------:R-:W-:Y:S04]  /*5dfe0*/  STL.64 [R1+0xe30], R8 ;  /* 0x000e300801007387 */ /* 0x000fe80000100a00 */
[----:B------:R2:W-:Y:S02]  /*5dff0*/  STL.64 [R1+0xe38], R10 ;  /* 0x000e380a01007387 */ /* 0x0005e40000100a00 */
[----:B--2---:R-:W-:Y:S02]  /*5e000*/  HMMA.1688.F32.TF32 R8, R244, R162, R248 ;  /* 0x000000a2f408723c */ /* 0x004fe400000810f8 */
[----:B------:R-:W-:Y:S04]  /*5e010*/  STL.64 [R1+0xe20], R12 ;  /* 0x000e200c01007387 */ /* 0x000fe80000100a00 */
[----:B------:R-:W-:Y:S01]  /*5e020*/  STL.64 [R1+0xe28], R14 ;  /* 0x000e280e01007387 */ /* 0x000fe20000100a00 */
[C---:B-1----:R-:W-:Y:S01]  /*5e030*/  IMAD.SHL.U32 R61, R243.reuse, 0x2, RZ ;  /* 0x00000002f33d7824 */ /* 0x042fe200078e00ff */
[----:B------:R-:W-:Y:S01]  /*5e040*/  LOP3.LUT R60, R243, 0x7, RZ, 0xc0, !PT ;  /* 0x00000007f33c7812 */ /* 0x000fe200078ec0ff */
[----:B------:R-:W-:-:S02]  /*5e050*/  IMAD.MOV.U32 R242, RZ, RZ, R0 ;  /* 0x000000fffff27224 */ /* 0x000fc400078e0000 */
[----:B------:R-:W-:-:S08]  /*5e060*/  IMAD.MOV.U32 R243, RZ, RZ, R4 ;  /* 0x000000fffff37224 */ /* 0x000fd000078e0004 */
[----:B------:R-:W-:Y:S04]  /*5e070*/  STL.64 [R1+0xe10], R8 ;  /* 0x000e100801007387 */ /* 0x000fe80000100a00 */
[----:B------:R-:W-:Y:S04]  /*5e080*/  STL.64 [R1+0xe18], R10 ;  /* 0x000e180a01007387 */ /* 0x000fe80000100a00 */
[----:B------:R-:W2:Y:S04]  /*5e090*/  LDL.LU R240, [R1+0x2180] ;  /* 0x0021800001f07983 */ /* 0x000ea80000300800 */
[----:B------:R-:W2:Y:S04]  /*5e0a0*/  LDL.LU R241, [R1+0x2184] ;  /* 0x0021840001f17983 */ /* 0x000ea80000300800 */
[----:B------:R-:W3:Y:S04]  /*5e0b0*/  LDL.LU R0, [R1+0x615c] ;  /* 0x00615c0001007983 */ /* 0x000ee80000300800 */
[----:B------:R-:W4:Y:S04]  /*5e0c0*/  LDL.LU R4, [R1+0x6158] ;  /* 0x0061580001047983 */ /* 0x000f280000300800 */
[----:B------:R-:W2:Y:S04]  /*5e0d0*/  LDL.LU R248, [R1+0x2190] ;  /* 0x0021900001f87983 */ /* 0x000ea80000300800 */
[----:B------:R-:W2:Y:S04]  /*5e0e0*/  LDL.LU R249, [R1+0x2194] ;  /* 0x0021940001f97983 */ /* 0x000ea80000300800 */
[----:B------:R-:W2:Y:S04]  /*5e0f0*/  LDL.LU R250, [R1+0x2198] ;  /* 0x0021980001fa7983 */ /* 0x000ea80000300800 */
[----:B------:R-:W2:Y:S04]  /*5e100*/  LDL.LU R251, [R1+0x219c] ;  /* 0x00219c0001fb7983 */ /* 0x000ea80000300800 */
[----:B------:R-:W2:Y:S04]  /*5e110*/  LDL.LU R36, [R1+0x21a0] ;  /* 0x0021a00001247983 */ /* 0x000ea80000300800 */
[----:B------:R-:W2:Y:S01]  /*5e120*/  LDL.LU R37, [R1+0x21a4] ;  /* 0x0021a40001257983 */ /* 0x000ea20000300800 */
[----:B---3--:R-:W-:-:S02]  /*5e130*/  IMAD.MOV.U32 R39, RZ, RZ, R0 ;  /* 0x000000ffff277224 */ /* 0x008fc400078e0000 */
[----:B----4-:R-:W-:Y:S02]  /*5e140*/  IMAD.MOV.U32 R38, RZ, RZ, R4 ;  /* 0x000000ffff267224 */ /* 0x010fe400078e0004 */
        /* <DEDUP_REMOVED lines=8> */
[----:B------:R-:W-:-:S02]  /*5e1d0*/  IMAD R60, R60, 0x110, RZ ;  /* 0x000001103c3c7824 */ /* 0x000fc400078e02ff */
[----:B---3--:R-:W-:Y:S02]  /*5e1e0*/  IMAD.MOV.U32 R43, RZ, RZ, R4 ;  /* 0x000000ffff2b7224 */ /* 0x008fe400078e0004 */
        /* <DEDUP_REMOVED lines=25> */
[----:B------:R-:W-:-:S04]  /*5e380*/  LOP3.LUT R60, R60, 0x30, R61, 0x78, !PT ;  /* 0x000000303c3c7812 */ /* 0x000fc800078e783d */
[----:B------:R-:W-:-:S05]  /*5e390*/  LOP3.LUT R60, R60, 0x40, RZ, 0x3c, !PT ;  /* 0x000000403c3c7812 */ /* 0x000fca00078e3cff */
[----:B------:R-:W1:Y:S04]  /*5e3a0*/  LDSM.16.M88.4 R20, [R60+UR8+0x40000] ;  /* 0x040000083c14783b */ /* 0x000e680008000200 */
[----:B------:R-:W1:Y:S04]  /*5e3b0*/  LDSM.16.M88.4 R8, [R60+UR8+0x40800] ;  /* 0x040800083c08783b */ /* 0x000e680008000200 */
[----:B------:R-:W1:Y:S04]  /*5e3c0*/  LDSM.16.M88.4 R24, [R60+UR8+0x41000] ;  /* 0x041000083c18783b */ /* 0x000e680008000200 */
[----:B------:R-:W1:Y:S04]  /*5e3d0*/  LDSM.16.M88.4 R12, [R60+UR8+0x41800] ;  /* 0x041800083c0c783b */ /* 0x000e680008000200 */
[----:B------:R-:W1:Y:S04]  /*5e3e0*/  LDSM.16.M88.4 R28, [R60+UR8+0x42000] ;  /* 0x042000083c1c783b */ /* 0x000e680008000200 */
[----:B------:R-:W1:Y:S04]  /*5e3f0*/  LDSM.16.M88.4 R16, [R60+UR8+0x42800] ;  /* 0x042800083c10783b */ /* 0x000e680008000200 */
[----:B------:R-:W2:Y:S04]  /*5e400*/  LDSM.16.M88.4 R228, [R60+UR8+0x44000] ;  /* 0x044000083ce4783b */ /* 0x000ea80008000200 */
[----:B------:R-:W2:Y:S04]  /*5e410*/  LDSM.16.M88.4 R224, [R60+UR8+0x44800] ;  /* 0x044800083ce0783b */ /* 0x000ea80008000200 */
[----:B------:R-:W2:Y:S04]  /*5e420*/  LDSM.16.M88.4 R220, [R60+UR8+0x45000] ;  /* 0x045000083cdc783b */ /* 0x000ea80008000200 */
[----:B-1----:R-:W-:Y:S04]  /*5e430*/  STL [R1+0x600c], R22 ;  /* 0x00600c1601007387 */ /* 0x002fe80000100800 */
        /* <DEDUP_REMOVED lines=10> */
[----:B------:R-:W-:Y:S01]  /*5e4e0*/  STL [R1+0x6024], R19 ;  /* 0x0060241301007387 */ /* 0x000fe20000100800 */
[----:B---3--:R-:W-:-:S02]  /*5e4f0*/  IMAD.MOV.U32 R55, RZ, RZ, R0 ;  /* 0x000000ffff377224 */ /* 0x008fc400078e0000 */
[----:B----4-:R-:W-:Y:S01]  /*5e500*/  IMAD.MOV.U32 R54, RZ, RZ, R4 ;  /* 0x000000ffff367224 */ /* 0x010fe200078e0004 */
[C---:B--2---:R-:W-:Y:S08]  /*5e510*/  HMMA.1688.F32.TF32 R68, R244.reuse, R154, R68 ;  /* 0x0000009af444723c */ /* 0x044ff00000081044 */
[C---:B------:R-:W-:Y:S08]  /*5e520*/  HMMA.1688.F32.TF32 R72, R244.reuse, R158, R72 ;  /* 0x0000009ef448723c */ /* 0x040ff00000081048 */
[----:B------:R-:W-:Y:S03]  /*5e530*/  HMMA.1688.F32.TF32 R64, R244, R150, R64 ;  /* 0x00000096f440723c */ /* 0x000fe60000081040 */
[----:B------:R-:W-:Y:S08]  /*5e540*/  STL.64 [R1+0xdf0], R68 ;  /* 0x000df04401007387 */ /* 0x000ff00000100a00 */
[----:B------:R-:W-:Y:S04]  /*5e550*/  STL.64 [R1+0xe00], R72 ;  /* 0x000e004801007387 */ /* 0x000fe80000100a00 */
[----:B------:R-:W-:Y:S04]  /*5e560*/  STL.64 [R1+0xe08], R74 ;  /* 0x000e084a01007387 */ /* 0x000fe80000100a00 */
[----:B------:R-:W-:Y:S04]  /*5e570*/  STL [R1+0xdf8], R70 ;  /* 0x000df84601007387 */ /* 0x000fe80000100800 */
[----:B------:R-:W-:Y:S01]  /*5e580*/  STL.64 [R1+0xde0], R64 ;  /* 0x000de04001007387 */ /* 0x000fe20000100a00 */
[----:B------:R-:W-:-:S03]  /*5e590*/  IMAD.MOV.U32 R0, RZ, RZ, R67 ;  /* 0x000000ffff007224 */ /* 0x000fc600078e0043 */
[----:B------:R1:W-:Y:S02]  /*5e5a0*/  STL [R1+0xde8], R66 ;  /* 0x000de84201007387 */ /* 0x0003e40000100800 */
[C---:B-1----:R-:W-:Y:S08]  /*5e5b0*/  HMMA.1688.F32.TF32 R64, R244.reuse, R146, R56 ;  /* 0x00000092f440723c */ /* 0x042ff00000081038 */
[C---:B------:R-:W-:Y:S08]  /*5e5c0*/  HMMA.1688.F32.TF32 R56, R244.reuse, R142, R52 ;  /* 0x0000008ef438723c */ /* 0x040ff00000081034 */
        /* <DEDUP_REMOVED lines=14> */
[----:B------:R1:W-:Y:S04]  /*5e6b0*/  STL.64 [R1+0xd98], R42 ;  /* 0x000d982a01007387 */ /* 0x0003e80000100a00 */
[----:B------:R-:W2:Y:S04]  /*5e6c0*/  LDL.LU R33, [R1+0x2174] ;  /* 0x0021740001217983 */ /* 0x000ea80000300800 */
[----:B------:R-:W2:Y:S01]  /*5e6d0*/  LDL.LU R34, [R1+0x2178] ;  /* 0x0021780001227983 */ /* 0x000ea20000300800 */
[C---:B-1----:R-:W-:Y:S03]  /*5e6e0*/  HMMA.1688.F32.TF32 R40, R244.reuse, R126, R36 ;  /* 0x0000007ef428723c */ /* 0x042fe60000081024 */
[----:B------:R-:W2:Y:S05]  /*5e6f0*/  LDL.LU R35, [R1+0x217c] ;  /* 0x00217c0001237983 */ /* 0x000eaa0000300800 */
[C---:B------:R-:W-:Y:S01]  /*5e700*/  HMMA.1688.F32.TF32 R36, R244.reuse, R122, R248 ;  /* 0x0000007af424723c */ /* 0x040fe200000810f8 */
[----:B------:R-:W-:Y:S04]  /*5e710*/  STL.64 [R1+0x60c8], R128 ;  /* 0x0060c88001007387 */ /* 0x000fe80000100a00 */
[----:B------:R-:W-:Y:S06]  /*5e720*/  STL.64 [R1+0x60d0], R124 ;  /* 0x0060d07c01007387 */ /* 0x000fec0000100a00 */
[----:B------:R-:W-:Y:S04]  /*5e730*/  STL.64 [R1+0xd80], R40 ;  /* 0x000d802801007387 */ /* 0x000fe80000100a00 */
[----:B------:R-:W-:Y:S04]  /*5e740*/  STL.64 [R1+0xd88], R42 ;  /* 0x000d882a01007387 */ /* 0x000fe80000100a00 */
[----:B------:R-:W3:Y:S04]  /*5e750*/  LDL.LU R56, [R1+0x2160] ;  /* 0x0021600001387983 */ /* 0x000ee80000300800 */
[----:B------:R-:W-:Y:S04]  /*5e760*/  STL.64 [R1+0xd70], R36 ;  /* 0x000d702401007387 */ /* 0x000fe80000100a00 */
[----:B------:R1:W-:Y:S04]  /*5e770*/  STL.64 [R1+0xd78], R38 ;  /* 0x000d782601007387 */ /* 0x0003e80000100a00 */
[----:B------:R-:W3:Y:S04]  /*5e780*/  LDL.LU R57, [R1+0x2164] ;  /* 0x0021640001397983 */ /* 0x000ee80000300800 */
[----:B------:R-:W3:Y:S01]  /*5e790*/  LDL.LU R58, [R1+0x2168] ;  /* 0x00216800013a7983 */ /* 0x000ee20000300800 */
[----:B-1----:R-:W-:Y:S03]  /*5e7a0*/  HMMA.1688.F32.TF32 R36, R244, R118, R240 ;  /* 0x00000076f424723c */ /* 0x002fe600000810f0 */
[----:B------:R-:W3:Y:S04]  /*5e7b0*/  LDL.LU R59, [R1+0x216c] ;  /* 0x00216c00013b7983 */ /* 0x000ee80000300800 */
[----:B------:R-:W4:Y:S04]  /*5e7c0*/  LDL.LU R248, [R1+0x2150] ;  /* 0x0021500001f87983 */ /* 0x000f280000300800 */
[----:B------:R-:W4:Y:S04]  /*5e7d0*/  LDL.LU R249, [R1+0x2154] ;  /* 0x0021540001f97983 */ /* 0x000f280000300800 */
[----:B------:R-:W4:Y:S04]  /*5e7e0*/  LDL.LU R250, [R1+0x2158] ;  /* 0x0021580001fa7983 */ /* 0x000f280000300800 */
[----:B------:R-:W4:Y:S04]  /*5e7f0*/  LDL.LU R251, [R1+0x215c] ;  /* 0x00215c0001fb7983 */ /* 0x000f280000300800 */
[----:B------:R-:W-:Y:S04]  /*5e800*/  STL.64 [R1+0x60d8], R120 ;  /* 0x0060d87801007387 */ /* 0x000fe80000100a00 */
[----:B------:R-:W4:Y:S04]  /*5e810*/  LDL.LU R52, [R1+0x2120] ;  /* 0x0021200001347983 */ /* 0x000f280000300800 */
[----:B------:R1:W-:Y:S04]  /*5e820*/  STL.64 [R1+0xd60], R36 ;  /* 0x000d602401007387 */ /* 0x0003e80000100a00 */
[----:B------:R1:W-:Y:S04]  /*5e830*/  STL.64 [R1+0xd68], R38 ;  /* 0x000d682601007387 */ /* 0x0003e80000100a00 */
[----:B------:R-:W4:Y:S01]  /*5e840*/  LDL.LU R53, [R1+0x2124] ;  /* 0x0021240001357983 */ /* 0x000f220000300800 */
[----:B------:R-:W-:-:S02]  /*5e850*/  IMAD.MOV.U32 R54, RZ, RZ, R217 ;  /* 0x000000ffff367224 */ /* 0x000fc400078e00d9 */
[----:B------:R-:W-:Y:S02]  /*5e860*/  IMAD.MOV.U32 R55, RZ, RZ, R216 ;  /* 0x000000ffff377224 */ /* 0x000fe400078e00d8 */
[----:B------:R-:W-:Y:S02]  /*5e870*/  IMAD.MOV.U32 R240, RZ, RZ, R213 ;  /* 0x000000fffff07224 */ /* 0x000fe400078e00d5 */
[----:B------:R-:W-:Y:S02]  /*5e880*/  IMAD.MOV.U32 R241, RZ, RZ, R212 ;  /* 0x000000fffff17224 */ /* 0x000fe400078e00d4 */
[----:B------:R-:W-:Y:S02]  /*5e890*/  IMAD.MOV.U32 R242, RZ, RZ, R209 ;  /* 0x000000fffff27224 */ /* 0x000fe400078e00d1 */
[----:B------:R-:W-:Y:S01]  /*5e8a0*/  IMAD.MOV.U32 R243, RZ, RZ, R208 ;  /* 0x000000fffff37224 */ /* 0x000fe200078e00d0 */
[----:B------:R-:W-:Y:S01]  /*5e8b0*/  STL.64 [R1+0x60e0], R116 ;  /* 0x0060e07401007387 */ /* 0x000fe20000100a00 */
[----:B------:R-:W-:-:S02]  /*5e8c0*/  IMAD.MOV.U32 R48, RZ, RZ, R197 ;  /* 0x000000ffff307224 */ /* 0x000fc400078e00c5 */
[----:B------:R-:W-:Y:S01]  /*5e8d0*/  IMAD.MOV.U32 R49, RZ, RZ, R196 ;  /* 0x000000ffff317224 */ /* 0x000fe200078e00c4 */
[----:B------:R-:W2:Y:S01]  /*5e8e0*/  LDSM.16.M88.4 R216, [R60+UR8+0x45800] ;  /* 0x045800083cd8783b */ /* 0x000ea20008000200 */
[----:B------:R-:W-:Y:S02]  /*5e8f0*/  IMAD.MOV.U32 R50, RZ, RZ, R193 ;  /* 0x000000ffff327224 */ /* 0x000fe400078e00c1 */
[----:B------:R-:W-:Y:S01]  /*5e900*/  IMAD.MOV.U32 R51, RZ, RZ, R192 ;  /* 0x000000ffff337224 */ /* 0x000fe200078e00c0 */
[C---:B------:R-:W-:Y:S01]  /*5e910*/  HMMA.1688.F32.TF32 R240, R44.reuse, R20, R240 ;  /* 0x000000142cf0723c */ /* 0x040fe200000810f0 */
[----:B-1----:R-:W-:Y:S01]  /*5e920*/  IMAD.MOV.U32 R36, RZ, RZ, R189 ;  /* 0x000000ffff247224 */ /* 0x002fe200078e00bd */
[----:B------:R-:W1:Y:S01]  /*5e930*/  LDSM.16.M88.4 R212, [R60+UR8+0x46000] ;  /* 0x046000083cd4783b */ /* 0x000e620008000200 */
[----:B------:R-:W-:Y:S02]  /*5e940*/  IMAD.MOV.U32 R37, RZ, RZ, R188 ;  /* 0x000000ffff257224 */ /* 0x000fe400078e00bc */
[----:B------:R-:W-:Y:S01]  /*5e950*/  IMAD.MOV.U32 R38, RZ, RZ, R185 ;  /* 0x000000ffff267224 */ /* 0x000fe200078e00b9 */
[----:B------:R-:W1:Y:S01]  /*5e960*/  LDSM.16.M88.4 R208, [R60+UR8+0x46800] ;  /* 0x046800083cd0783b */ /* 0x000e620008000200 */
[----:B------:R-:W-:Y:S01]  /*5e970*/  IMAD.MOV.U32 R39, RZ, RZ, R184 ;  /* 0x000000ffff277224 */ /* 0x000fe200078e00b8 */
[----:B------:R-:W-:Y:S01]  /*5e980*/  HMMA.1688.F32.TF32 R48, R44, R8, R48 ;  /* 0x000000082c30723c */ /* 0x000fe20000081030 */
[----:B------:R-:W-:Y:S01]  /*5e990*/  IMAD.MOV.U32 R40, RZ, RZ, R205 ;  /* 0x000000ffff287224 */ /* 0x000fe200078e00cd */
[----:B------:R-:W-:Y:S01]  /*5e9a0*/  LDSM.16.M88.4 R196, [R60+UR8+0x48000] ;  /* 0x048000083cc4783b */ /* 0x000fe20008000200 */
[----:B------:R-:W-:-:S02]  /*5e9b0*/  IMAD.MOV.U32 R41, RZ, RZ, R204 ;  /* 0x000000ffff297224 */ /* 0x000fc400078e00cc */
[----:B------:R-:W-:Y:S01]  /*5e9c0*/  IMAD.MOV.U32 R42, RZ, RZ, R201 ;  /* 0x000000ffff2a7224 */ /* 0x000fe200078e00c9 */
[----:B------:R-:W1:Y:S01]  /*5e9d0*/  LDSM.16.M88.4 R204, [R60+UR8+0x47000] ;  /* 0x047000083ccc783b */ /* 0x000e620008000200 */
[----:B------:R-:W-:Y:S01]  /*5e9e0*/  IMAD.MOV.U32 R43, RZ, RZ, R200 ;  /* 0x000000ffff2b7224 */ /* 0x000fe200078e00c8 */
[C---:B------:R-:W-:Y:S02]  /*5e9f0*/  HMMA.1688.F32.TF32 R36, R44.reuse, R12, R36 ;  /* 0x0000000c2c24723c */ /* 0x040fe40000081024 */
[----:B------:R-:W1:Y:S04]  /*5ea00*/  LDSM.16.M88.4 R200, [R60+UR8+0x47800] ;  /* 0x047800083cc8783b */ /* 0x000e680008000200 */
[----:B------:R-:W1:Y:S02]  /*5ea10*/  LDSM.16.M88.4 R192, [R60+UR8+0x48800] ;  /* 0x048800083cc0783b */ /* 0x000e640008000200 */
[----:B------:R-:W-:Y:S02]  /*5ea20*/  HMMA.1688.F32.TF32 R40, R44, R24, R40 ;  /* 0x000000182c28723c */ /* 0x000fe40000081028 */
[----:B------:R-:W1:Y:S04]  /*5ea30*/  LDSM.16.M88.4 R188, [R60+UR8+0x49000] ;  /* 0x049000083cbc783b */ /* 0x000e680008000200 */
[----:B------:R-:W1:Y:S02]  /*5ea40*/  LDSM.16.M88.4 R184, [R60+UR8+0x49800] ;  /* 0x049800083cb8783b */ /* 0x000e640008000200 */
[----:B--2---:R-:W-:-:S15]  /*5ea50*/  HMMA.1688.F32.TF32 R32, R244, R114, R32 ;  /* 0x00000072f420723c */ /* 0x004fde0000081020 */
[----:B------:R-:W-:-:S04]  /*5ea60*/  NOP ;  /* 0x0000000000007918 */ /* 0x000fc80000000000 */
[----:B------:R2:W-:Y:S04]  /*5ea70*/  STL.64 [R1+0xd50], R32 ;  /* 0x000d502001007387 */ /* 0x0005e80000100a00 */
[----:B------:R1:W-:Y:S01]  /*5ea80*/  STL.64 [R1+0xd58], R34 ;  /* 0x000d582201007387 */ /* 0x0003e20000100a00 */
[----:B--2---:R-:W-:Y:S02]  /*5ea90*/  IMAD.MOV.U32 R32, RZ, RZ, R181 ;  /* 0x000000ffff207224 */ /* 0x004fe400078e00b5 */
[----:B------:R-:W-:Y:S02]  /*5eaa0*/  IMAD.MOV.U32 R33, RZ, RZ, R180 ;  /* 0x000000ffff217224 */ /* 0x000fe400078e00b4 */
[----:B-1----:R-:W-:Y:S01]  /*5eab0*/  IMAD.MOV.U32 R34, RZ, RZ, R177 ;  /* 0x000000ffff227224 */ /* 0x002fe200078e00b1 */
[C---:B---3--:R-:W-:Y:S01]  /*5eac0*/  HMMA.1688.F32.TF32 R64, R244.reuse, R110, R56 ;  /* 0x0000006ef440723c */ /* 0x048fe20000081038 */
[----:B------:R-:W-:Y:S01]  /*5ead0*/  IMAD.MOV.U32 R35, RZ, RZ, R176 ;  /* 0x000000ffff237224 */ /* 0x000fe200078e00b0 */
[----:B------:R-:W-:Y:S04]  /*5eae0*/  STL.64 [R1+0x60e8], R112 ;  /* 0x0060e87001007387 */ /* 0x000fe80000100a00 */
[----:B------:R-:W1:Y:S02]  /*5eaf0*/  LDSM.16.M88.4 R180, [R60+UR8+0x4a000] ;  /* 0x04a000083cb4783b */ /* 0x000e640008000200 */
[----:B----4-:R-:W-:Y:S02]  /*5eb00*/  HMMA.1688.F32.TF32 R56, R244, R106, R248 ;  /* 0x0000006af438723c */ /* 0x010fe400000810f8 */
[----:B------:R-:W-:Y:S09]  /*5eb10*/  STL.64 [R1+0x60f0], R108 ;  /* 0x0060f06c01007387 */ /* 0x000ff20000100a00 */
[----:B------:R-:W-:Y:S01]  /*5eb20*/  STL.64 [R1+0xd40], R64 ;  /* 0x000d404001007387 */ /* 0x000fe20000100a00 */
[----:B------:R-:W-:Y:S03]  /*5eb30*/  HMMA.1688.F32.TF32 R32, R44, R28, R32 ;  /* 0x0000001c2c20723c */ /* 0x000fe60000081020 */
[----:B------:R-:W-:Y:S05]  /*5eb40*/  LDSM.16.M88.4 R176, [R60+UR8+0x4a800] ;  /* 0x04a800083cb0783b */ /* 0x000fea0008000200 */
[----:B------:R-:W-:Y:S01]  /*5eb50*/  HMMA.1688.F32.TF32 R244, R244, R102, R52 ;  /* 0x00000066f4f4723c */ /* 0x000fe20000081034 */
[----:B------:R-:W-:Y:S04]  /*5eb60*/  STL.64 [R1+0xd48], R66 ;  /* 0x000d484201007387 */ /* 0x000fe80000100a00 */
[----:B------:R-:W-:Y:S04]  /*5eb70*/  STL.64 [R1+0xd30], R56 ;  /* 0x000d303801007387 */ /* 0x000fe80000100a00 */
[----:B------:R-:W-:Y:S04]  /*5eb80*/  STL.64 [R1+0xd38], R58 ;  /* 0x000d383a01007387 */ /* 0x000fe80000100a00 */
[----:B------:R-:W-:Y:S04]  /*5eb90*/  STL.64 [R1+0x60f8], R104 ;  /* 0x0060f86801007387 */ /* 0x000fe80000100a00 */
[----:B------:R-:W-:Y:S04]  /*5eba0*/  STL.64 [R1+0x6100], R100 ;  /* 0x0061006401007387 */ /* 0x000fe80000100a00 */
[----:B------:R-:W-:Y:S04]  /*5ebb0*/  STL [R1+0x6038], R244 ;  /* 0x006038f401007387 */ /* 0x000fe80000100800 */
[----:B------:R-:W-:Y:S04]  /*5ebc0*/  STL [R1+0x6034], R245 ;  /* 0x006034f501007387 */ /* 0x000fe80000100800 */
[----:B------:R-:W-:Y:S01]  /*5ebd0*/  STL [R1+0x6030], R246 ;  /* 0x006030f601007387 */ /* 0x000fe20000100800 */
[----:B------:R-:W-:-:S03]  /*5ebe0*/  IMAD.MOV.U32 R248, RZ, RZ, R173 ;  /* 0x000000fffff87224 */ /* 0x000fc600078e00ad */
[----:B------:R-:W-:Y:S01]  /*5ebf0*/  STL [R1+0x602c], R247 ;  /* 0x00602cf701007387 */ /* 0x000fe20000100800 */
[----:B------:R-:W-:-:S03]  /*5ec00*/  IMAD.MOV.U32 R249, RZ, RZ, R172 ;  /* 0x000000fffff97224 */ /* 0x000fc600078e00ac */
[----:B------:R2:W-:Y:S01]  /*5ec10*/  STL [R1+0x6048], R240 ;  /* 0x006048f001007387 */ /* 0x0005e20000100800 */
[----:B------:R-:W-:Y:S02]  /*5ec20*/  IMAD.MOV.U32 R250, RZ, RZ, R169 ;  /* 0x000000fffffa7224 */ /* 0x000fe400078e00a9 */
[----:B------:R-:W-:Y:S01]  /*5ec30*/  IMAD.MOV.U32 R251, RZ, RZ, R168 ;  /* 0x000000fffffb7224 */ /* 0x000fe200078e00a8 */
[----:B------:R3:W-:Y:S04]  /*5ec40*/  STL [R1+0x6044], R241 ;  /* 0x006044f101007387 */ /* 0x0007e80000100800 */
[----:B------:R4:W-:Y:S04]  /*5ec50*/  STL [R1+0x6040], R242 ;  /* 0x006040f201007387 */ /* 0x0009e80000100800 */
[----:B------:R1:W-:Y:S01]  /*5ec60*/  STL [R1+0x603c], R243 ;  /* 0x00603cf301007387 */ /* 0x0003e20000100800 */
[----:B--2---:R-:W-:-:S03]  /*5ec70*/  IMAD.MOV.U32 R240, RZ, RZ, R38 ;  /* 0x000000fffff07224 */ /* 0x004fc600078e0026 */
[----:B------:R2:W-:Y:S01]  /*5ec80*/  STL.64 [R1+0xd20], R48 ;  /* 0x000d203001007387 */ /* 0x0005e20000100a00 */
[----:B---3--:R-:W-:-:S03]  /*5ec90*/  IMAD.MOV.U32 R241, RZ, RZ, R39 ;  /* 0x000000fffff17224 */ /* 0x008fc600078e0027 */
[----:B------:R3:W-:Y:S01]  /*5eca0*/  STL.64 [R1+0xd28], R50 ;  /* 0x000d283201007387 */ /* 0x0007e20000100a00 */
[----:B------:R-:W-:-:S03]  /*5ecb0*/  IMAD.MOV.U32 R246, RZ, RZ, R32 ;  /* 0x000000fffff67224 */ /* 0x000fc600078e0020 */
[----:B------:R-:W-:Y:S01]  /*5ecc0*/  STL.64 [R1+0xd00], R36 ;  /* 0x000d002401007387 */ /* 0x000fe20000100a00 */
[----:B------:R-:W-:Y:S02]  /*5ecd0*/  IMAD.MOV.U32 R247, RZ, RZ, R33 ;  /* 0x000000fffff77224 */ /* 0x000fe400078e0021 */
[----:B------:R-:W-:Y:S01]  /*5ece0*/  IMAD.MOV.U32 R18, RZ, RZ, R34 ;  /* 0x000000ffff127224 */ /* 0x000fe200078e0022 */
[----:B------:R-:W2:Y:S01]  /*5ecf0*/  LDSM.16.M88.4 R36, [R60+UR8+0x43000] ;  /* 0x043000083c24783b */ /* 0x000ea20008000200 */
[----:B------:R-:W-:-:S03]  /*5ed00*/  IMAD.MOV.U32 R19, RZ, RZ, R35 ;  /* 0x000000ffff137224 */ /* 0x000fc600078e0023 */
[----:B------:R-:W2:Y:S01]  /*5ed10*/  LDSM.16.M88.4 R172, [R60+UR8+0x4b000] ;  /* 0x04b000083cac783b */ /* 0x000ea20008000200 */
[----:B------:R-:W-:Y:S01]  /*5ed20*/  HMMA.1688.F32.TF32 R32, R44, R16, R248 ;  /* 0x000000102c20723c */ /* 0x000fe200000810f8 */
[----:B----4-:R-:W-:Y:S02]  /*5ed30*/  IMAD.MOV.U32 R242, RZ, RZ, R40 ;  /* 0x000000fffff27224 */ /* 0x010fe400078e0028 */
[----:B------:R-:W4:Y:S01]  /*5ed40*/  LDSM.16.M88.4 R168, [R60+UR8+0x4b800] ;  /* 0x04b800083ca8783b */ /* 0x000f220008000200 */
[----:B-1----:R-:W-:Y:S02]  /*5ed50*/  IMAD.MOV.U32 R243, RZ, RZ, R41 ;  /* 0x000000fffff37224 */ /* 0x002fe400078e0029 */
[----:B------:R-:W-:Y:S01]  /*5ed60*/  IMAD.MOV.U32 R248, RZ, RZ, R165 ;  /* 0x000000fffff87224 */ /* 0x000fe200078e00a5 */
[----:B------:R-:W-:Y:S01]  /*5ed70*/  LDS R40, [R2+UR7+0x8080] ;  /* 0x0080800702287984 */ /* 0x000fe20008000800 */
[----:B------:R-:W-:Y:S02]  /*5ed80*/  IMAD.MOV.U32 R249, RZ, RZ, R164 ;  /* 0x000000fffff97224 */ /* 0x000fe400078e00a4 */
[----:B------:R-:W-:Y:S01]  /*5ed90*/  IMAD.MOV.U32 R250, RZ, RZ, R161 ;  /* 0x000000fffffa7224 */ /* 0x000fe200078e00a1 */
[----:B------:R-:W1:Y:S01]  /*5eda0*/  LDSM.16.M88.4 R164, [R60+UR8+0x4c000] ;  /* 0x04c000083ca4783b */ /* 0x000e620008000200 */
[----:B------:R-:W-:-:S02]  /*5edb0*/  IMAD.MOV.U32 R251, RZ, RZ, R160 ;  /* 0x000000fffffb7224 */ /* 0x000fc400078e00a0 */
[----:B------:R-:W-:Y:S01]  /*5edc0*/  IMAD.MOV.U32 R244, RZ, RZ, R42 ;  /* 0x000000fffff47224 */ /* 0x000fe200078e002a */
[----:B------:R-:W1:Y:S01]  /*5edd0*/  LDSM.16.M88.4 R160, [R60+UR8+0x4c800] ;  /* 0x04c800083ca0783b */ /* 0x000e620008000200 */
[----:B------:R-:W-:Y:S02]  /*5ede0*/  IMAD.MOV.U32 R245, RZ, RZ, R43 ;  /* 0x000000fffff57224 */ /* 0x000fe400078e002b */
[----:B------:R-:W-:Y:S01]  /*5edf0*/  IMAD.MOV.U32 R52, RZ, RZ, R157 ;  /* 0x000000ffff347224 */ /* 0x000fe200078e009d */
[----:B------:R-:W-:Y:S01]  /*5ee00*/  STL.64 [R1+0x6058], R242 ;  /* 0x006058f201007387 */ /* 0x000fe20000100a00 */
[----:B------:R-:W-:Y:S02]  /*5ee10*/  IMAD.MOV.U32 R53, RZ, RZ, R156 ;  /* 0x000000ffff357224 */ /* 0x000fe400078e009c */
[----:B------:R-:W-:Y:S01]  /*5ee20*/  IMAD.MOV.U32 R54, RZ, RZ, R153 ;  /* 0x000000ffff367224 */ /* 0x000fe200078e0099 */
[----:B------:R-:W1:Y:S01]  /*5ee30*/  LDSM.16.M88.4 R156, [R60+UR8+0x4d000] ;  /* 0x04d000083c9c783b */ /* 0x000e620008000200 */
[----:B------:R-:W-:-:S03]  /*5ee40*/  IMAD.MOV.U32 R55, RZ, RZ, R152 ;  /* 0x000000ffff377224 */ /* 0x000fc600078e0098 */
[----:B------:R-:W-:Y:S01]  /*5ee50*/  STL.64 [R1+0x6050], R240 ;  /* 0x006050f001007387 */ /* 0x000fe20000100a00 */
[----:B------:R-:W-:Y:S02]  /*5ee60*/  IMAD.MOV.U32 R56, RZ, RZ, R149 ;  /* 0x000000ffff387224 */ /* 0x000fe400078e0095 */
[----:B------:R-:W-:Y:S01]  /*5ee70*/  IMAD.MOV.U32 R57, RZ, RZ, R148 ;  /* 0x000000ffff397224 */ /* 0x000fe200078e0094 */
[----:B------:R-:W-:Y:S01]  /*5ee80*/  STL.64 [R1+0x6068], R246 ;  /* 0x006068f601007387 */ /* 0x000fe20000100a00 */
[----:B------:R-:W-:-:S03]  /*5ee90*/  IMAD.MOV.U32 R58, RZ, RZ, R145 ;  /* 0x000000ffff3a7224 */ /* 0x000fc600078e0091 */
[----:B------:R-:W1:Y:S01]  /*5eea0*/  LDSM.16.M88.4 R152, [R60+UR8+0x4d800] ;  /* 0x04d800083c98783b */ /* 0x000e620008000200 */
[----:B------:R-:W-:-:S03]  /*5eeb0*/  IMAD.MOV.U32 R59, RZ, RZ, R144 ;  /* 0x000000ffff3b7224 */ /* 0x000fc600078e0090 */
[----:B------:R-:W-:Y:S01]  /*5eec0*/  STL.64 [R1+0x6060], R244 ;  /* 0x006060f401007387 */ /* 0x000fe20000100a00 */
[----:B--2---:R-:W-:-:S03]  /*5eed0*/  IMAD.MOV.U32 R48, RZ, RZ, R141 ;  /* 0x000000ffff307224 */ /* 0x004fc600078e008d */
[----:B------:R-:W-:Y:S01]  /*5eee0*/  STL [R1+0x5e94], R230 ;  /* 0x005e94e601007387 */ /* 0x000fe20000100800 */
[----:B------:R-:W-:-:S03]  /*5eef0*/  IMAD.MOV.U32 R49, RZ, RZ, R140 ;  /* 0x000000ffff317224 */ /* 0x000fc600078e008c */
[----:B------:R-:W2:Y:S04]  /*5ef00*/  LDSM.16.M88.4 R148, [R60+UR8+0x4e000] ;  /* 0x04e000083c94783b */ /* 0x000ea80008000200 */
[----:B------:R-:W-:Y:S01]  /*5ef10*/  STL [R1+0x5e90], R231 ;  /* 0x005e90e701007387 */ /* 0x000fe20000100800 */
[----:B---3--:R-:W-:-:S03]  /*5ef20*/  IMAD.MOV.U32 R50, RZ, RZ, R137 ;  /* 0x000000ffff327224 */ /* 0x008fc600078e0089 */
[----:B------:R-:W-:Y:S01]  /*5ef30*/  STL [R1+0x5e8c], R226 ;  /* 0x005e8ce201007387 */ /* 0x000fe20000100800 */
[----:B------:R-:W-:-:S03]  /*5ef40*/  IMAD.MOV.U32 R51, RZ, RZ, R136 ;  /* 0x000000ffff337224 */ /* 0x000fc600078e0088 */
[----:B------:R-:W3:Y:S04]  /*5ef50*/  LDSM.16.M88.4 R144, [R60+UR8+0x4e800] ;  /* 0x04e800083c90783b */ /* 0x000ee80008000200 */
[----:B------:R-:W-:Y:S04]  /*5ef60*/  STL [R1+0x5e88], R227 ;  /* 0x005e88e301007387 */ /* 0x000fe80000100800 */
[----:B------:R-:W-:Y:S04]  /*5ef70*/  STL [R1+0x5e80], R222 ;  /* 0x005e80de01007387 */ /* 0x000fe80000100800 */
[----:B------:R-:W1:Y:S04]  /*5ef80*/  LDSM.16.M88.4 R140, [R60+UR8+0x4f000] ;  /* 0x04f000083c8c783b */ /* 0x000e680008000200 */
[----:B------:R-:W-:Y:S04]  /*5ef90*/  STL [R1+0x5e7c], R223 ;  /* 0x005e7cdf01007387 */ /* 0x000fe80000100800 */
[----:B------:R-:W-:Y:S04]  /*5efa0*/  STL [R1+0x5e98], R218 ;  /* 0x005e98da01007387 */ /* 0x000fe80000100800 */
[----:B------:R-:W1:Y:S04]  /*5efb0*/  LDSM.16.M88.4 R136, [R60+UR8+0x4f800] ;  /* 0x04f800083c88783b */ /* 0x000e680008000200 */
        /* <DEDUP_REMOVED lines=18> */
[----:B------:R-:W-:Y:S03]  /*5f0e0*/  HMMA.1688.F32.TF32 R48, R44, R36, R48 ;  /* 0x000000242c30723c */ /* 0x000fe60000081030 */
[----:B------:R-:W-:Y:S04]  /*5f0f0*/  STL [R1+0x5edc], R183 ;  /* 0x005edcb701007387 */ /* 0x000fe80000100800 */
[----:B------:R-:W-:Y:S04]  /*5f100*/  STL [R1+0x5ee8], R178 ;  /* 0x005ee8b201007387 */ /* 0x000fe80000100800 */
[----:B------:R-:W-:Y:S04]  /*5f110*/  STL [R1+0x5ee4], R179 ;  /* 0x005ee4b301007387 */ /* 0x000fe80000100800 */
[----:B------:R-:W-:Y:S04]  /*5f120*/  STL [R1+0x5ef0], R174 ;  /* 0x005ef0ae01007387 */ /* 0x000fe80000100800 */
[----:B------:R-:W-:Y:S04]  /*5f130*/  STL [R1+0x5eec], R175 ;  /* 0x005eecaf01007387 */ /* 0x000fe80000100800 */
[----:B----4-:R-:W-:Y:S04]  /*5f140*/  STL [R1+0x5ef8], R170 ;  /* 0x005ef8aa01007387 */ /* 0x010fe80000100800 */
[----:B------:R-:W-:Y:S04]  /*5f150*/  STL [R1+0x5ef4], R171 ;  /* 0x005ef4ab01007387 */ /* 0x000fe80000100800 */
[----:B-1----:R-:W-:Y:S04]  /*5f160*/  STL [R1+0x5f00], R166 ;  /* 0x005f00a601007387 */ /* 0x002fe80000100800 */
[----:B------:R-:W-:Y:S04]  /*5f170*/  STL [R1+0x5efc], R167 ;  /* 0x005efca701007387 */ /* 0x000fe80000100800 */
[----:B------:R1:W-:Y:S04]  /*5f180*/  STL [R1+0x5f08], R162 ;  /* 0x005f08a201007387 */ /* 0x0003e80000100800 */
[----:B------:R4:W-:Y:S04]  /*5f190*/  STL [R1+0x5f04], R163 ;  /* 0x005f04a301007387 */ /* 0x0009e80000100800 */
[----:B------:R-:W-:Y:S04]  /*5f1a0*/  STL [R1+0x5f10], R158 ;  /* 0x005f109e01007387 */ /* 0x000fe80000100800 */
[----:B------:R-:W-:Y:S04]  /*5f1b0*/  STL [R1+0x5f0c], R159 ;  /* 0x005f0c9f01007387 */ /* 0x000fe80000100800 */
[----:B------:R-:W-:Y:S04]  /*5f1c0*/  STL [R1+0x5f18], R154 ;  /* 0x005f189a01007387 */ /* 0x000fe80000100800 */
[----:B------:R-:W-:Y:S04]  /*5f1d0*/  STL [R1+0x5f14], R155 ;  /* 0x005f149b01007387 */ /* 0x000fe80000100800 */
[----:B--2---:R-:W-:Y:S04]  /*5f1e0*/  STL [R1+0x5f20], R150 ;  /* 0x005f209601007387 */ /* 0x004fe80000100800 */
[----:B------:R-:W-:Y:S04]  /*5f1f0*/  STL [R1+0x5f1c], R151 ;  /* 0x005f1c9701007387 */ /* 0x000fe80000100800 */
[----:B---3--:R-:W-:Y:S04]  /*5f200*/  STL [R1+0x5f28], R146 ;  /* 0x005f289201007387 */ /* 0x008fe80000100800 */
[----:B------:R-:W-:Y:S01]  /*5f210*/  STL [R1+0x5f24], R147 ;  /* 0x005f249301007387 */ /* 0x000fe20000100800 */
[----:B------:R-:W-:-:S03]  /*5f220*/  IMAD.MOV.U32 R26, RZ, RZ, R48 ;  /* 0x000000ffff1a7224 */ /* 0x000fc600078e0030 */
[----:B------:R-:W-:Y:S01]  /*5f230*/  STL [R1+0x5f30], R142 ;  /* 0x005f308e01007387 */ /* 0x000fe20000100800 */
[----:B------:R-:W-:-:S03]  /*5f240*/  IMAD.MOV.U32 R22, RZ, RZ, R49 ;  /* 0x000000ffff167224 */ /* 0x000fc600078e0031 */
[----:B------:R-:W-:Y:S04]  /*5f250*/  STL [R1+0x5f2c], R143 ;  /* 0x005f2c8f01007387 */ /* 0x000fe80000100800 */
[----:B------:R-:W-:Y:S04]  /*5f260*/  STL [R1+0x5f38], R138 ;  /* 0x005f388a01007387 */ /* 0x000fe80000100800 */
[----:B------:R-:W-:Y:S04]  /*5f270*/  STL [R1+0x5f34], R139 ;  /* 0x005f348b01007387 */ /* 0x000fe80000100800 */
[----:B------:R-:W2:Y:S04]  /*5f280*/  LDL.LU R48, [R1+0x3240] ;  /* 0x0032400001307983 */ /* 0x000ea80000300800 */
[----:B------:R-:W2:Y:S01]  /*5f290*/  LDL.LU R49, [R1+0x3244] ;  /* 0x0032440001317983 */ /* 0x000ea20000300800 */
[----:B------:R-:W-:-:S02]  /*5f2a0*/  IMAD.MOV.U32 R30, RZ, RZ, R32 ;  /* 0x000000ffff1e7224 */ /* 0x000fc400078e0020 */
[----:B------:R-:W-:Y:S02]  /*5f2b0*/  IMAD.MOV.U32 R31, RZ, RZ, R33 ;  /* 0x000000ffff1f7224 */ /* 0x000fe400078e0021 */
[----:B------:R-:W-:Y:S02]  /*5f2c0*/  IMAD.MOV.U32 R14, RZ, RZ, R34 ;  /* 0x000000ffff0e7224 */ /* 0x000fe400078e0022 */
[----:B------:R-:W-:Y:S01]  /*5f2d0*/  IMAD.MOV.U32 R15, RZ, RZ, R35 ;  /* 0x000000ffff0f7224 */ /* 0x000fe200078e0023 */
[----:B------:R-:W-:Y:S01]  /*5f2e0*/  HMMA.1688.F32.TF32 R52, R44, R228, R52 ;  /* 0x000000e42c34723c */ /* 0x000fe20000081034 */
[----:B------:R-:W3:Y:S01]  /*5f2f0*/  LDSM.16.M88.4 R32, [R60+UR8+0x43800] ;  /* 0x043800083c20783b */ /* 0x000ee20008000200 */
[----:B------:R-:W-:-:S03]  /*5f300*/  IMAD.MOV.U32 R4, RZ, RZ, R71 ;  /* 0x000000ffff047224 */ /* 0x000fc600078e0047 */
[----:B------:R-:W-:Y:S04]  /*5f310*/  LDS R42, [R2+UR7+0xa080] ;  /* 0x00a08007022a7984 */ /* 0x000fe80008000800 */
[----:B------:R-:W-:Y:S04]  /*5f320*/  LDS R41, [R5+UR7+0x8080] ;  /* 0x0080800705297984 */ /* 0x000fe80008000800 */
[----:B------:R-:W2:Y:S06]  /*5f330*/  LDS R43, [R5+UR7+0xa080] ;  /* 0x00a08007052b7984 */ /* 0x000eac0008000800 */
[----:B-1----:R-:W-:-:S02]  /*5f340*/  IMAD.MOV.U32 R162, RZ, RZ, R52 ;  /* 0x000000ffffa27224 */ /* 0x002fc400078e0034 */
[----:B----4-:R-:W-:Y:S01]  /*5f350*/  IMAD.MOV.U32 R163, RZ, RZ, R53 ;  /* 0x000000ffffa37224 */ /* 0x010fe200078e0035 */
[----:B------:R-:W4:Y:S01]  /*5f360*/  LDL.LU R52, [R1+0x3230] ;  /* 0x0032300001347983 */ /* 0x000f220000300800 */
[----:B------:R-:W-:Y:S02]  /*5f370*/  IMAD.MOV.U32 R166, RZ, RZ, R54 ;  /* 0x000000ffffa67224 */ /* 0x000fe400078e0036 */
[----:B------:R-:W-:Y:S01]  /*5f380*/  IMAD.MOV.U32 R167, RZ, RZ, R55 ;  /* 0x000000ffffa77224 */ /* 0x000fe200078e0037 */
[----:B------:R-:W4:Y:S04]  /*5f390*/  LDL.LU R53, [R1+0x3234] ;  /* 0x0032340001357983 */ /* 0x000f280000300800 */
[----:B------:R-:W4:Y:S04]  /*5f3a0*/  LDL.LU R54, [R1+0x3238] ;  /* 0x0032380001367983 */ /* 0x000f280000300800 */
[----:B------:R-:W4:Y:S01]  /*5f3b0*/  LDL.LU R55, [R1+0x323c] ;  /* 0x00323c0001377983 */ /* 0x000f220000300800 */
[----:B---3--:R-:W-:Y:S01]  /*5f3c0*/  HMMA.1688.F32.TF32 R56, R44, R32, R56 ;  /* 0x000000202c38723c */ /* 0x008fe20000081038 */
[----:B------:R-:W-:-:S02]  /*5f3d0*/  IMAD.MOV.U32 R23, RZ, RZ, R50 ;  /* 0x000000ffff177224 */ /* 0x000fc400078e0032 */
[----:B------:R-:W-:Y:S02]  /*5f3e0*/  IMAD.MOV.U32 R27, RZ, RZ, R51 ;  /* 0x000000ffff1b7224 */ /* 0x000fe400078e0033 */
[----:B------:R-:W-:Y:S02]  /*5f3f0*/  IMAD.MOV.U32 R50, RZ, RZ, R7 ;  /* 0x000000ffff327224 */ /* 0x000fe400078e0007 */
[----:B------:R-:W-:-:S12]  /*5f400*/  IMAD.MOV.U32 R51, RZ, RZ, R6 ;  /* 0x000000ffff337224 */ /* 0x000fd800078e0006 */
[----:B------:R-:W-:Y:S02]  /*5f410*/  IMAD.MOV.U32 R10, RZ, RZ, R56 ;  /* 0x000000ffff0a7224 */ /* 0x000fe400078e0038 */
[----:B------:R-:W-:Y:S02]  /*5f420*/  IMAD.MOV.U32 R11, RZ, RZ, R57 ;  /* 0x000000ffff0b7224 */ /* 0x000fe400078e0039 */
[----:B------:R-:W-:Y:S02]  /*5f430*/  IMAD.MOV.U32 R7, RZ, RZ, R58 ;  /* 0x000000ffff077224 */ /* 0x000fe400078e003a */
[----:B------:R-:W-:Y:S02]  /*5f440*/  IMAD.MOV.U32 R6, RZ, RZ, R59 ;  /* 0x000000ffff067224 */ /* 0x000fe400078e003b */
[----:B------:R-:W-:Y:S01]  /*5f450*/  HMMA.1688.F32.TF32 R56, R44, R224, R248 ;  /* 0x000000e02c38723c */ /* 0x000fe200000810f8 */
[----:B------:R1:W-:Y:S04]  /*5f460*/  STL [R1+0x5f48], R167 ;  /* 0x005f48a701007387 */ /* 0x0003e80000100800 */
[----:B------:R3:W-:Y:S04]  /*5f470*/  STL [R1+0x5f44], R166 ;  /* 0x005f44a601007387 */ /* 0x0007e80000100800 */
[----:B------:R1:W-:Y:S04]  /*5f480*/  STL [R1+0x5f40], R163 ;  /* 0x005f40a301007387 */ /* 0x0003e80000100800 */
[----:B------:R1:W-:Y:S04]  /*5f490*/  STL [R1+0x5f3c], R162 ;  /* 0x005f3ca201007387 */ /* 0x0003e80000100800 */
[----:B------:R-:W3:Y:S02]  /*5f4a0*/  LDL.LU R248, [R1+0x3220] ;  /* 0x0032200001f87983 */ /* 0x000ee40000300800 */
[----:B------:R-:W-:-:S02]  /*5f4b0*/  IMAD.MOV.U32 R175, RZ, RZ, R59 ;  /* 0x000000ffffaf7224 */ /* 0x000fc400078e003b */
[----:B------:R-:W-:Y:S01]  /*5f4c0*/  IMAD.MOV.U32 R174, RZ, RZ, R58 ;  /* 0x000000ffffae7224 */ /* 0x000fe200078e003a */
[----:B------:R-:W3:Y:S01]  /*5f4d0*/  LDL.LU R249, [R1+0x3224] ;  /* 0x0032240001f97983 */ /* 0x000ee20000300800 */
[----:B------:R-:W-:Y:S02]  /*5f4e0*/  IMAD.MOV.U32 R171, RZ, RZ, R57 ;  /* 0x000000ffffab7224 */ /* 0x000fe400078e0039 */
[----:B------:R-:W-:Y:S01]  /*5f4f0*/  IMAD.MOV.U32 R170, RZ, RZ, R56 ;  /* 0x000000ffffaa7224 */ /* 0x000fe200078e0038 */
[----:B------:R-:W3:Y:S04]  /*5f500*/  LDL.LU R250, [R1+0x3228] ;  /* 0x0032280001fa7983 */ /* 0x000ee80000300800 */
[----:B------:R-:W3:Y:S04]  /*5f510*/  LDL.LU R251, [R1+0x322c] ;  /* 0x00322c0001fb7983 */ /* 0x000ee80000300800 */
[----:B------:R-:W-:Y:S04]  /*5f520*/  STL [R1+0x5f58], R175 ;  /* 0x005f58af01007387 */ /* 0x000fe80000100800 */
[----:B------:R-:W-:Y:S04]  /*5f530*/  STL [R1+0x5f54], R174 ;  /* 0x005f54ae01007387 */ /* 0x000fe80000100800 */
[----:B------:R-:W-:Y:S04]  /*5f540*/  STL [R1+0x5f50], R171 ;  /* 0x005f50ab01007387 */ /* 0x000fe80000100800 */
[----:B------:R1:W-:Y:S01]  /*5f550*/  STL [R1+0x5f4c], R170 ;  /* 0x005f4caa01007387 */ /* 0x0003e20000100800 */
[----:B--2---:R-:W-:-:S15]  /*5f560*/  HMMA.1688.F32.TF32 R48, R44, R220, R48 ;  /* 0x000000dc2c30723c */ /* 0x004fde0000081030 */
        /* <DEDUP_REMOVED lines=8> */
[----:B------:R-:W2:Y:S01]  /*5f5f0*/  LDL.LU R51, [R1+0x321c] ;  /* 0x00321c0001337983 */ /* 0x000ea20000300800 */
[----:B----4-:R-:W-:Y:S03]  /*5f600*/  HMMA.1688.F32.TF32 R52, R44, R216, R52 ;  /* 0x000000d82c34723c */ /* 0x010fe60000081034 */
[----:B------:R4:W-:Y:S04]  /*5f610*/  STL [R1+0x5f68], R191 ;  /* 0x005f68bf01007387 */ /* 0x0009e80000100800 */
[----:B------:R1:W-:Y:S04]  /*5f620*/  STL [R1+0x5f64], R190 ;  /* 0x005f64be01007387 */ /* 0x0003e80000100800 */
[----:B------:R1:W-:Y:S04]  /*5f630*/  STL [R1+0x5f60], R187 ;  /* 0x005f60bb01007387 */ /* 0x0003e80000100800 */
[----:B------:R1:W-:Y:S04]  /*5f640*/  STL [R1+0x5f5c], R186 ;  /* 0x005f5cba01007387 */ /* 0x0003e80000100800 */
        /* <DEDUP_REMOVED lines=8> */
[----:B------:R1:W-:Y:S04]  /*5f6d0*/  STL [R1+0x5f78], R183 ;  /* 0x005f78b701007387 */ /* 0x0003e80000100800 */
[----:B------:R-:W-:Y:S04]  /*5f6e0*/  STL [R1+0x5f74], R182 ;  /* 0x005f74b601007387 */ /* 0x000fe80000100800 */
[----:B------:R-:W-:Y:S01]  /*5f6f0*/  STL [R1+0x5f70], R179 ;  /* 0x005f70b301007387 */ /* 0x000fe20000100800 */
[----:B---3--:R-:W-:Y:S03]  /*5f700*/  HMMA.1688.F32.TF32 R56, R44, R212, R248 ;  /* 0x000000d42c38723c */ /* 0x008fe600000810f8 */
[----:B------:R-:W-:Y:S04]  /*5f710*/  STL [R1+0x5f6c], R178 ;  /* 0x005f6cb201007387 */ /* 0x000fe80000100800 */
[----:B------:R-:W3:Y:S04]  /*5f720*/  LDL.LU R248, [R1+0x31f0] ;  /* 0x0031f00001f87983 */ /* 0x000ee80000300800 */
[----:B------:R-:W3:Y:S04]  /*5f730*/  LDL.LU R249, [R1+0x31f4] ;  /* 0x0031f40001f97983 */ /* 0x000ee80000300800 */
[----:B------:R-:W3:Y:S04]  /*5f740*/  LDL.LU R250, [R1+0x31f8] ;  /* 0x0031f80001fa7983 */ /* 0x000ee80000300800 */
[----:B------:R-:W3:Y:S01]  /*5f750*/  LDL.LU R251, [R1+0x31fc] ;  /* 0x0031fc0001fb7983 */ /* 0x000ee20000300800 */
[----:B------:R-:W-:-:S02]  /*5f760*/  IMAD.MOV.U32 R159, RZ, RZ, R59 ;  /* 0x000000ffff9f7224 */ /* 0x000fc400078e003b */
[----:B------:R-:W-:Y:S02]  /*5f770*/  IMAD.MOV.U32 R158, RZ, RZ, R58 ;  /* 0x000000ffff9e7224 */ /* 0x000fe400078e003a */
[----:B------:R-:W-:Y:S02]  /*5f780*/  IMAD.MOV.U32 R155, RZ, RZ, R57 ;  /* 0x000000ffff9b7224 */ /* 0x000fe400078e0039 */
[----:B------:R-:W-:Y:S01]  /*5f790*/  IMAD.MOV.U32 R154, RZ, RZ, R56 ;  /* 0x000000ffff9a7224 */ /* 0x000fe200078e0038 */
[----:B------:R1:W-:Y:S04]  /*5f7a0*/  STL [R1+0x5f88], R159 ;  /* 0x005f889f01007387 */ /* 0x0003e80000100800 */
[----:B------:R1:W-:Y:S04]  /*5f7b0*/  STL [R1+0x5f84], R158 ;  /* 0x005f849e01007387 */ /* 0x0003e80000100800 */
[----:B------:R1:W-:Y:S04]  /*5f7c0*/  STL [R1+0x5f80], R155 ;  /* 0x005f809b01007387 */ /* 0x0003e80000100800 */
        /* <DEDUP_REMOVED lines=25> */
[----:B------:R1:W-:Y:S01]  /*5f960*/  STL [R1+0x5fa4], R198 ;  /* 0x005fa4c601007387 */ /* 0x0003e20000100800 */
[----:B---3--:R-:W-:Y:S03]  /*5f970*/  HMMA.1688.F32.TF32 R56, R44, R200, R248 ;  /* 0x000000c82c38723c */ /* 0x008fe600000810f8 */
[----:B------:R3:W-:Y:S04]  /*5f980*/  STL [R1+0x5fa0], R195 ;  /* 0x005fa0c301007387 */ /* 0x0007e80000100800 */
[----:B------:R1:W-:Y:S04]  /*5f990*/  STL [R1+0x5f9c], R194 ;  /* 0x005f9cc201007387 */ /* 0x0003e80000100800 */
        /* <DEDUP_REMOVED lines=14> */
[----:B-1----:R-:W-:Y:S02]  /*5fa80*/  IMAD.MOV.U32 R167, RZ, RZ, R48 ;  /* 0x000000ffffa77224 */ /* 0x002fe400078e0030 */
        /* <DEDUP_REMOVED lines=8> */
[----:B------:R-:W-:Y:S04]  /*5fb10*/  STL [R1+0x5fc8], R162 ;  /* 0x005fc8a201007387 */ /* 0x000fe80000100800 */
[----:B------:R-:W-:Y:S04]  /*5fb20*/  STL [R1+0x5fc4], R163 ;  /* 0x005fc4a301007387 */ /* 0x000fe80000100800 */
[----:B------:R-:W-:Y:S04]  /*5fb30*/  STL [R1+0x5fc0], R166 ;  /* 0x005fc0a601007387 */ /* 0x000fe80000100800 */
[----:B------:R-:W-:Y:S04]  /*5fb40*/  STL [R1+0x5fbc], R167 ;  /* 0x005fbca701007387 */ /* 0x000fe80000100800 */
[----:B------:R-:W4:Y:S01]  /*5fb50*/  LDL.LU R60, [R1+0x31a0] ;  /* 0x0031a000013c7983 */ /* 0x000f220000300800 */
[----:B------:R-:W-:-:S02]  /*5fb60*/  IMAD.MOV.U32 R170, RZ, RZ, R55 ;  /* 0x000000ffffaa7224 */ /* 0x000fc400078e0037 */
[----:B------:R-:W-:Y:S01]  /*5fb70*/  IMAD.MOV.U32 R171, RZ, RZ, R54 ;  /* 0x000000ffffab7224 */ /* 0x000fe200078e0036 */
[----:B------:R-:W4:Y:S01]  /*5fb80*/  LDL.LU R61, [R1+0x31a4] ;  /* 0x0031a400013d7983 */ /* 0x000f220000300800 */
[----:B------:R-:W-:Y:S02]  /*5fb90*/  IMAD.MOV.U32 R174, RZ, RZ, R53 ;  /* 0x000000ffffae7224 */ /* 0x000fe400078e0035 */
[----:B------:R-:W-:Y:S01]  /*5fba0*/  IMAD.MOV.U32 R175, RZ, RZ, R52 ;  /* 0x000000ffffaf7224 */ /* 0x000fe200078e0034 */
[----:B------:R-:W4:Y:S04]  /*5fbb0*/  LDL.LU R62, [R1+0x31a8] ;  /* 0x0031a800013e7983 */ /* 0x000f280000300800 */
[----:B------:R-:W4:Y:S04]  /*5fbc0*/  LDL.LU R63, [R1+0x31ac] ;  /* 0x0031ac00013f7983 */ /* 0x000f280000300800 */
[----:B------:R-:W-:Y:S04]  /*5fbd0*/  STL [R1+0x5fd8], R170 ;  /* 0x005fd8aa01007387 */ /* 0x000fe80000100800 */
[----:B------:R-:W-:Y:S04]  /*5fbe0*/  STL [R1+0x5fd4], R171 ;  /* 0x005fd4ab01007387 */ /* 0x000fe80000100800 */
[----:B------:R-:W-:Y:S04]  /*5fbf0*/  STL [R1+0x5fd0], R174 ;  /* 0x005fd0ae01007387 */ /* 0x000fe80000100800 */
[----:B------:R-:W-:Y:S04]  /*5fc00*/  STL [R1+0x5fcc], R175 ;  /* 0x005fccaf01007387 */ /* 0x000fe80000100800 */
[----:B------:R-:W4:Y:S04]  /*5fc10*/  LDL.LU R56, [R1+0x3190] ;  /* 0x0031900001387983 */ /* 0x000f280000300800 */
[----:B------:R-:W4:Y:S04]  /*5fc20*/  LDL.LU R57, [R1+0x3194] ;  /* 0x0031940001397983 */ /* 0x000f280000300800 */
[----:B------:R-:W4:Y:S04]  /*5fc30*/  LDL.LU R58, [R1+0x3198] ;  /* 0x00319800013a7983 */ /* 0x000f280000300800 */
[----:B------:R-:W4:Y:S01]  /*5fc40*/  LDL.LU R59, [R1+0x319c] ;  /* 0x00319c00013b7983 */ /* 0x000f220000300800 */
[----:B---3--:R-:W-:Y:S03]  /*5fc50*/  HMMA.1688.F32.TF32 R52, R44, R188, R248 ;  /* 0x000000bc2c34723c */ /* 0x008fe600000810f8 */
[----:B------:R-:W3:Y:S04]  /*5fc60*/  LDL.LU R248, [R1+0x3180] ;  /* 0x0031800001f87983 */ /* 0x000ee80000300800 */
[----:B------:R-:W3:Y:S04]  /*5fc70*/  LDL.LU R249, [R1+0x3184] ;  /* 0x0031840001f97983 */ /* 0x000ee80000300800 */
[----:B------:R-:W3:Y:S04]  /*5fc80*/  LDL.LU R250, [R1+0x3188] ;  /* 0x0031880001fa7983 */ /* 0x000ee80000300800 */
[----:B------:R-:W3:Y:S04]  /*5fc90*/  LDL.LU R251, [R1+0x318c] ;  /* 0x00318c0001fb7983 */ /* 0x000ee80000300800 */
[----:B------:R-:W-:-:S02]  /*5fca0*/  IMAD.MOV.U32 R202, RZ, RZ, R52 ;  /* 0x000000ffffca7224 */ /* 0x000fc400078e0034 */
[----:B------:R-:W-:Y:S01]  /*5fcb0*/  IMAD.MOV.U32 R203, RZ, RZ, R53 ;  /* 0x000000ffffcb7224 */ /* 0x000fe200078e0035 */
[----:B------:R-:W3:Y:S01]  /*5fcc0*/  LDL.LU R52, [R1+0x3170] ;  /* 0x0031700001347983 */ /* 0x000ee20000300800 */
[----:B------:R-:W-:Y:S02]  /*5fcd0*/  IMAD.MOV.U32 R206, RZ, RZ, R54 ;  /* 0x000000ffffce7224 */ /* 0x000fe400078e0036 */
[----:B------:R-:W-:Y:S01]  /*5fce0*/  IMAD.MOV.U32 R207, RZ, RZ, R55 ;  /* 0x000000ffffcf7224 */ /* 0x000fe200078e0037 */
[----:B------:R-:W3:Y:S04]  /*5fcf0*/  LDL.LU R53, [R1+0x3174] ;  /* 0x0031740001357983 */ /* 0x000ee80000300800 */
[----:B------:R-:W3:Y:S04]  /*5fd00*/  LDL.LU R54, [R1+0x3178] ;  /* 0x0031780001367983 */ /* 0x000ee80000300800 */
[----:B------:R-:W3:Y:S04]  /*5fd10*/  LDL.LU R55, [R1+0x317c] ;  /* 0x00317c0001377983 */ /* 0x000ee80000300800 */
        /* <DEDUP_REMOVED lines=14> */
[C---:B----4-:R-:W-:Y:S03]  /*5fe00*/  HMMA.1688.F32.TF32 R60, R44.reuse, R180, R60 ;  /* 0x000000b42c3c723c */ /* 0x050fe6000008103c */
[----:B------:R-:W-:Y:S04]  /*5fe10*/  STL [R1+0x5ff8], R186 ;  /* 0x005ff8ba01007387 */ /* 0x000fe80000100800 */
[----:B------:R-:W-:Y:S04]  /*5fe20*/  STL [R1+0x5ff4], R187 ;  /* 0x005ff4bb01007387 */ /* 0x000fe80000100800 */
[----:B------:R-:W-:Y:S01]  /*5fe30*/  STL [R1+0x5ff0], R190 ;  /* 0x005ff0be01007387 */ /* 0x000fe20000100800 */
[----:B------:R-:W-:Y:S03]  /*5fe40*/  HMMA.1688.F32.TF32 R56, R44, R176, R56 ;  /* 0x000000b02c38723c */ /* 0x000fe60000081038 */
[----:B------:R-:W-:Y:S04]  /*5fe50*/  STL [R1+0x5fec], R191 ;  /* 0x005fecbf01007387 */ /* 0x000fe80000100800 */
[----:B------:R-:W-:-:S12]  /*5fe60*/  IMAD.MOV.U32 R183, RZ, RZ, R60 ;  /* 0x000000ffffb77224 */ /* 0x000fd800078e003c */
[----:B------:R-:W-:Y:S02]  /*5fe70*/  IMAD.MOV.U32 R159, RZ, RZ, R56 ;  /* 0x000000ffff9f7224 */ /* 0x000fe400078e0038 */
[----:B------:R-:W-:Y:S02]  /*5fe80*/  IMAD.MOV.U32 R158, RZ, RZ, R57 ;  /* 0x000000ffff9e7224 */ /* 0x000fe400078e0039 */
[----:B------:R-:W-:Y:S02]  /*5fe90*/  IMAD.MOV.U32 R155, RZ, RZ, R58 ;  /* 0x000000ffff9b7224 */ /* 0x000fe400078e003a */
[----:B------:R-:W-:Y:S02]  /*5fea0*/  IMAD.MOV.U32 R154, RZ, RZ, R59 ;  /* 0x000000ffff9a7224 */ /* 0x000fe400078e003b */
[----:B---3--:R-:W-:Y:S01]  /*5feb0*/  HMMA.1688.F32.TF32 R56, R44, R172, R248 ;  /* 0x000000ac2c38723c */ /* 0x008fe200000810f8 */
        /* <DEDUP_REMOVED lines=22> */
[----:B------:R-:W4:Y:S04]  /*60020*/  LDL.LU R63, [R1+0x312c] ;  /* 0x00312c00013f7983 */ /* 0x000f280000300800 */
[----:B------:R-:W4:Y:S01]  /*60030*/  LDL.LU R56, [R1+0x3110] ;  /* 0x0031100001387983 */ /* 0x000f220000300800 */
[----:B------:R-:W-:Y:S03]  /*60040*/  HMMA.1688.F32.TF32 R52, R44, R168, R52 ;  /* 0x000000a82c34723c */ /* 0x000fe60000081034 */
[----:B------:R-:W4:Y:S04]  /*60050*/  LDL.LU R57, [R1+0x3114] ;  /* 0x0031140001397983 */ /* 0x000f280000300800 */
[----:B------:R-:W4:Y:S04]  /*60060*/  LDL.LU R58, [R1+0x3118] ;  /* 0x00311800013a7983 */ /* 0x000f280000300800 */
[----:B------:R-:W4:Y:S08]  /*60070*/  LDL.LU R59, [R1+0x311c] ;  /* 0x00311c00013b7983 */ /* 0x000f300000300800 */
[----:B------:R-:W-:-:S02]  /*60080*/  IMAD.MOV.U32 R151, RZ, RZ, R52 ;  /* 0x000000ffff977224 */ /* 0x000fc400078e0034 */
[----:B------:R-:W-:Y:S01]  /*60090*/  IMAD.MOV.U32 R150, RZ, RZ, R53 ;  /* 0x000000ffff967224 */ /* 0x000fe200078e0035 */
[----:B------:R-:W4:Y:S01]  /*600a0*/  LDL.LU R52, [R1+0x3100] ;  /* 0x0031000001347983 */ /* 0x000f220000300800 */
[----:B------:R-:W-:Y:S02]  /*600b0*/  IMAD.MOV.U32 R147, RZ, RZ, R54 ;  /* 0x000000ffff937224 */ /* 0x000fe400078e0036 */
[----:B------:R-:W-:Y:S01]  /*600c0*/  IMAD.MOV.U32 R146, RZ, RZ, R55 ;  /* 0x000000ffff927224 */ /* 0x000fe200078e0037 */
[----:B------:R-:W4:Y:S04]  /*600d0*/  LDL.LU R53, [R1+0x3104] ;  /* 0x0031040001357983 */ /* 0x000f280000300800 */
[----:B------:R-:W4:Y:S04]  /*600e0*/  LDL.LU R54, [R1+0x3108] ;  /* 0x0031080001367983 */ /* 0x000f280000300800 */
[----:B------:R-:W4:Y:S01]  /*600f0*/  LDL.LU R55, [R1+0x310c] ;  /* 0x00310c0001377983 */ /* 0x000f220000300800 */
        /* <DEDUP_REMOVED lines=10> */
[C---:B---3--:R-:W-:Y:S03]  /*601a0*/  HMMA.1688.F32.TF32 R72, R44.reuse, R160, R248 ;  /* 0x000000a02c48723c */ /* 0x048fe600000810f8 */
[----:B------:R-:W3:Y:S04]  /*601b0*/  LDL.LU R248, [R1+0x24f0] ;  /* 0x0024f00001f87983 */ /* 0x000ee80000300800 */
[----:B------:R-:W3:Y:S04]  /*601c0*/  LDL.LU R249, [R1+0x24f4] ;  /* 0x0024f40001f97983 */ /* 0x000ee80000300800 */
[----:B------:R-:W3:Y:S04]  /*601d0*/  LDL.LU R250, [R1+0x24f8] ;  /* 0x0024f80001fa7983 */ /* 0x000ee80000300800 */
[----:B------:R-:W3:Y:S01]  /*601e0*/  LDL.LU R251, [R1+0x24fc] ;  /* 0x0024fc0001fb7983 */ /* 0x000ee20000300800 */
[----:B----4-:R-:W-:Y:S03]  /*601f0*/  HMMA.1688.F32.TF32 R68, R44, R156, R68 ;  /* 0x0000009c2c44723c */ /* 0x010fe60000081044 */
[----:B------:R-:W-:-:S02]  /*60200*/  IMAD.MOV.U32 R143, RZ, RZ, R72 ;  /* 0x000000ffff8f7224 */ /* 0x000fc400078e0048 */
[----:B------:R-:W-:Y:S02]  /*60210*/  IMAD.MOV.U32 R142, RZ, RZ, R73 ;  /* 0x000000ffff8e7224 */ /* 0x000fe400078e0049 */
[----:B------:R-:W-:Y:S02]  /*60220*/  IMAD.MOV.U32 R139, RZ, RZ, R74 ;  /* 0x000000ffff8b7224 */ /* 0x000fe400078e004a */
[----:B------:R-:W-:-:S10]  /*60230*/  IMAD.MOV.U32 R138, RZ, RZ, R75 ;  /* 0x000000ffff8a7224 */ /* 0x000fd400078e004b */
[----:B------:R-:W-:Y:S02]  /*60240*/  IMAD.MOV.U32 R218, RZ, RZ, R68 ;  /* 0x000000ffffda7224 */ /* 0x000fe400078e0044 */
[----:B------:R-:W-:Y:S02]  /*60250*/  IMAD.MOV.U32 R230, RZ, RZ, R69 ;  /* 0x000000ffffe67224 */ /* 0x000fe400078e0045 */
[----:B------:R-:W-:Y:S01]  /*60260*/  IMAD.MOV.U32 R231, RZ, RZ, R70 ;  /* 0x000000ffffe77224 */ /* 0x000fe200078e0046 */
[----:B------:R-:W-:Y:S01]  /*60270*/  HMMA.1688.F32.TF32 R56, R44, R144, R56 ;  /* 0x000000902c38723c */ /* 0x000fe20000081038 */
[----:B------:R-:W-:-:S15]  /*60280*/  IMAD.MOV.U32 R226, RZ, RZ, R71 ;  /* 0x000000ffffe27224 */ /* 0x000fde00078e0047 */
[----:B------:R-:W-:-:S03]  /*60290*/  NOP ;  /* 0x0000000000007918 */ /* 0x000fc60000000000 */
[----:B-1----:R-:W-:Y:S02]  /*602a0*/  IMAD.MOV.U32 R207, RZ, RZ, R56 ;  /* 0x000000ffffcf7224 */ /* 0x002fe400078e0038 */
[----:B------:R-:W-:Y:S01]  /*602b0*/  IMAD.MOV.U32 R206, RZ, RZ, R57 ;  /* 0x000000ffffce7224 */ /* 0x000fe200078e0039 */
[----:B------:R-:W4:Y:S01]  /*602c0*/  LDL.LU R56, [R1+0x3030] ;  /* 0x0030300001387983 */ /* 0x000f220000300800 */
[----:B------:R-:W-:Y:S02]  /*602d0*/  IMAD.MOV.U32 R203, RZ, RZ, R58 ;  /* 0x000000ffffcb7224 */ /* 0x000fe400078e003a */
[----:B------:R-:W-:Y:S01]  /*602e0*/  IMAD.MOV.U32 R202, RZ, RZ, R59 ;  /* 0x000000ffffca7224 */ /* 0x000fe200078e003b */
[----:B------:R-:W4:Y:S01]  /*602f0*/  LDL.LU R57, [R1+0x3034] ;  /* 0x0030340001397983 */ /* 0x000f220000300800 */
[C---:B------:R-:W-:Y:S03]  /*60300*/  HMMA.1688.F32.TF32 R52, R44.reuse, R140, R52 ;  /* 0x0000008c2c34723c */ /* 0x040fe60000081034 */
        /* <DEDUP_REMOVED lines=13> */
[C---:B------:R-:W-:Y:S03]  /*603e0*/  HMMA.1688.F32.TF32 R64, R44.reuse, R152, R64 ;  /* 0x000000982c40723c */ /* 0x040fe60000081040 */
[----:B------:R-:W4:Y:S04]  /*603f0*/  LDL.LU R79, [R1+0x308c] ;  /* 0x00308c00014f7983 */ /* 0x000f280000300800 */
[----:B------:R-:W4:Y:S01]  /*60400*/  LDL.LU R84, [R1+0x30a0] ;  /* 0x0030a00001547983 */ /* 0x000f220000300800 */
[----:B------:R-:W-:Y:S03]  /*60410*/  HMMA.1688.F32.TF32 R60, R44, R148, R60 ;  /* 0x000000942c3c723c */ /* 0x000fe6000008103c */
[----:B------:R-:W4:Y:S04]  /*60420*/  LDL.LU R85, [R1+0x30a4] ;  /* 0x0030a40001557983 */ /* 0x000f280000300800 */
[----:B------:R-:W4:Y:S04]  /*60430*/  LDL.LU R86, [R1+0x30a8] ;  /* 0x0030a80001567983 */ /* 0x000f280000300800 */
[----:B------:R-:W4:Y:S01]  /*60440*/  LDL.LU R87, [R1+0x30ac] ;  /* 0x0030ac0001577983 */ /* 0x000f220000300800 */
[----:B------:R-:W-:-:S02]  /*60450*/  IMAD.MOV.U32 R227, RZ, RZ, R52 ;  /* 0x000000ffffe37224 */ /* 0x000fc400078e0034 */
[----:B------:R-:W-:Y:S02]  /*60460*/  IMAD.MOV.U32 R219, RZ, RZ, R53 ;  /* 0x000000ffffdb7224 */ /* 0x000fe400078e0035 */
[----:B------:R-:W-:Y:S02]  /*60470*/  IMAD.MOV.U32 R222, RZ, RZ, R54 ;  /* 0x000000ffffde7224 */ /* 0x000fe400078e0036 */
[----:B------:R-:W-:Y:S01]  /*60480*/  IMAD.MOV.U32 R223, RZ, RZ, R55 ;  /* 0x000000ffffdf7224 */ /* 0x000fe200078e0037 */
[----:B--2---:R-:W-:Y:S01]  /*60490*/  HMMA.1688.F32.TF32 R44, R44, R136, R48 ;  /* 0x000000882c2c723c */ /* 0x004fe20000081030 */
[----:B------:R-:W2:Y:S04]  /*604a0*/  LDL.LU R48, [R1+0x30e0] ;  /* 0x0030e00001307983 */ /* 0x000ea80000300800 */
[----:B------:R-:W2:Y:S04]  /*604b0*/  LDL.LU R49, [R1+0x30e4] ;  /* 0x0030e40001317983 */ /* 0x000ea80000300800 */
[----:B------:R-:W2:Y:S04]  /*604c0*/  LDL.LU R50, [R1+0x30e8] ;  /* 0x0030e80001327983 */ /* 0x000ea80000300800 */
[----:B------:R-:W2:Y:S04]  /*604d0*/  LDL.LU R51, [R1+0x30ec] ;  /* 0x0030ec0001337983 */ /* 0x000ea80000300800 */
        /* <DEDUP_REMOVED lines=37> */
[----:B------:R-:W-:Y:S04]  /*60730*/  STL [R1+0x5e34], R248 ;  /* 0x005e34f801007387 */ /* 0x000fe80000100800 */
[----:B------:R-:W-:Y:S04]  /*60740*/  STL [R1+0x5e30], R249 ;  /* 0x005e30f901007387 */ /* 0x000fe80000100800 */
[----:B------:R-:W-:Y:S04]  /*60750*/  STL [R1+0x5e2c], R250 ;  /* 0x005e2cfa01007387 */ /* 0x000fe80000100800 */
[----:B------:R-:W-:Y:S01]  /*60760*/  STL [R1+0x5e28], R251 ;  /* 0x005e28fb01007387 */ /* 0x000fe20000100800 */
[C---:B--2---:R-:W-:Y:S08]  /*60770*/  HMMA.1688.F32.TF32 R48, R40.reuse, R24, R48 ;  /* 0x000000182830723c */ /* 0x044ff00000081030 */
[----:B----4-:R-:W-:Y:S01]  /*60780*/  HMMA.1688.F32.TF32 R92, R40, R8, R52 ;  /* 0x00000008285c723c */ /* 0x010fe20000081034 */
[----:B------:R-:W2:-:S15]  /*60790*/  LDL.LU R52, [R1+0x3020] ;  /* 0x0030200001347983 */ /* 0x000e9e0000300800 */
[----:B------:R-:W-:-:S03]  /*607a0*/  NOP ;  /* 0x0000000000007918 */ /* 0x000fc60000000000 */
[----:B------:R-:W-:Y:S04]  /*607b0*/  STL.64 [R1+0xbb0], R92 ;  /* 0x000bb05c01007387 */ /* 0x000fe80000100a00 */
[----:B------:R-:W-:Y:S04]  /*607c0*/  STL.64 [R1+0xbb8], R94 ;  /* 0x000bb85e01007387 */ /* 0x000fe80000100a00 */
[----:B------:R1:W-:Y:S04]  /*607d0*/  STL.64 [R1+0xba0], R48 ;  /* 0x000ba03001007387 */ /* 0x0003e80000100a00 */
[----:B------:R4:W-:Y:S04]  /*607e0*/  STL.64 [R1+0xba8], R50 ;  /* 0x000ba83201007387 */ /* 0x0009e80000100a00 */
[----:B------:R-:W2:Y:S04]  /*607f0*/  LDL.LU R53, [R1+0x3024] ;  /* 0x0030240001357983 */ /* 0x000ea80000300800 */
[----:B------:R-:W2:Y:S04]  /*60800*/  LDL.LU R54, [R1+0x3028] ;  /* 0x0030280001367983 */ /* 0x000ea80000300800 */
[----:B------:R-:W2:Y:S04]  /*60810*/  LDL.LU R55, [R1+0x302c] ;  /* 0x00302c0001377983 */ /* 0x000ea80000300800 */
[----:B-1----:R-:W2:Y:S04]  /*60820*/  LDL.LU R48, [R1+0x3010] ;  /* 0x0030100001307983 */ /* 0x002ea80000300800 */
[----:B------:R-:W2:Y:S04]  /*60830*/  LDL.LU R49, [R1+0x3014] ;  /* 0x0030140001317983 */ /* 0x000ea80000300800 */
[----:B----4-:R-:W4:Y:S04]  /*60840*/  LDL.LU R50, [R1+0x3018] ;  /* 0x0030180001327983 */ /* 0x010f280000300800 */
[----:B------:R-:W4:Y:S01]  /*60850*/  LDL.LU R51, [R1+0x301c] ;  /* 0x00301c0001337983 */ /* 0x000f220000300800 */
[C---:B---3--:R-:W-:Y:S08]  /*60860*/  HMMA.1688.F32.TF32 R96, R40.reuse, R12, R232 ;  /* 0x0000000c2860723c */ /* 0x048ff000000810e8 */
[C---:B------:R-:W-:Y:S08]  /*60870*/  HMMA.1688.F32.TF32 R92, R40.reuse, R28, R88 ;  /* 0x0000001c285c723c */ /* 0x040ff00000081058 */
        /* <DEDUP_REMOVED lines=16> */
[----:B------:R-:W-:Y:S01]  /*60980*/  STL.64 [R1+0xb68], R86 ;  /* 0x000b685601007387 */ /* 0x000fe20000100a00 */
[----:B------:R-:W-:-:S03]  /*60990*/  IMAD.MOV.U32 R248, RZ, RZ, R71 ;  /* 0x000000fffff87224 */ /* 0x000fc600078e0047 */
[----:B------:R-:W-:Y:S04]  /*609a0*/  STL.64 [R1+0xb50], R80 ;  /* 0x000b505001007387 */ /* 0x000fe80000100a00 */
[----:B------:R-:W-:Y:S01]  /*609b0*/  STL.64 [R1+0xb58], R82 ;  /* 0x000b585201007387 */ /* 0x000fe20000100a00 */
[----:B------:R-:W-:-:S03]  /*609c0*/  IMAD.MOV.U32 R251, RZ, RZ, R66 ;  /* 0x000000fffffb7224 */ /* 0x000fc600078e0042 */
[----:B------:R-:W-:Y:S01]  /*609d0*/  STL.64 [R1+0xb40], R76 ;  /* 0x000b404c01007387 */ /* 0x000fe20000100a00 */
[----:B------:R-:W-:-:S03]  /*609e0*/  IMAD.MOV.U32 R250, RZ, RZ, R65 ;  /* 0x000000fffffa7224 */ /* 0x000fc600078e0041 */
[----:B------:R-:W-:Y:S01]  /*609f0*/  STL.64 [R1+0xb48], R78 ;  /* 0x000b484e01007387 */ /* 0x000fe20000100a00 */
[----:B------:R-:W-:-:S03]  /*60a00*/  IMAD.MOV.U32 R249, RZ, RZ, R64 ;  /* 0x000000fffff97224 */ /* 0x000fc600078e0040 */
[----:B------:R-:W-:Y:S04]  /*60a10*/  STL.64 [R1+0xb20], R68 ;  /* 0x000b204401007387 */ /* 0x000fe80000100a00 */
[----:B------:R-:W-:Y:S04]  /*60a20*/  STL.64 [R1+0xb30], R72 ;  /* 0x000b304801007387 */ /* 0x000fe80000100a00 */
[----:B------:R-:W-:Y:S04]  /*60a30*/  STL.64 [R1+0xb38], R74 ;  /* 0x000b384a01007387 */ /* 0x000fe80000100a00 */
[----:B------:R-:W-:Y:S04]  /*60a40*/  STL [R1+0xb28], R70 ;  /* 0x000b284601007387 */ /* 0x000fe80000100800 */
[----:B------:R1:W-:Y:S04]  /*60a50*/  STL [R1+0x5e38], R248 ;  /* 0x005e38f801007387 */ /* 0x0003e80000100800 */
[----:B------:R-:W-:Y:S04]  /*60a60*/  STL [R1+0xb1c], R67 ;  /* 0x000b1c4301007387 */ /* 0x000fe80000100800 */
[----:B------:R3:W-:Y:S01]  /*60a70*/  STL [R1+0x5e44], R251 ;  /* 0x005e44fb01007387 */ /* 0x0007e20000100800 */
[----:B-1----:R-:W-:-:S03]  /*60a80*/  IMAD.MOV.U32 R248, RZ, RZ, R63 ;  /* 0x000000fffff87224 */ /* 0x002fc600078e003f */
[----:B------:R1:W-:Y:S04]  /*60a90*/  STL [R1+0x5e40], R250 ;  /* 0x005e40fa01007387 */ /* 0x0003e80000100800 */
[----:B------:R1:W-:Y:S01]  /*60aa0*/  STL [R1+0x5e3c], R249 ;  /* 0x005e3cf901007387 */ /* 0x0003e20000100800 */
[----:B---3--:R-:W-:-:S03]  /*60ab0*/  IMAD.MOV.U32 R251, RZ, RZ, R57 ;  /* 0x000000fffffb7224 */ /* 0x008fc600078e0039 */
[----:B------:R-:W-:Y:S01]  /*60ac0*/  STL.64 [R1+0xb00], R60 ;  /* 0x000b003c01007387 */ /* 0x000fe20000100a00 */
[----:B-1----:R-:W-:-:S03]  /*60ad0*/  IMAD.MOV.U32 R250, RZ, RZ, R58 ;  /* 0x000000fffffa7224 */ /* 0x002fc600078e003a */
[----:B------:R-:W-:Y:S01]  /*60ae0*/  STL [R1+0xb08], R62 ;  /* 0x000b083e01007387 */ /* 0x000fe20000100800 */
[----:B------:R-:W-:-:S03]  /*60af0*/  IMAD.MOV.U32 R249, RZ, RZ, R59 ;  /* 0x000000fffff97224 */ /* 0x000fc600078e003b */
[----:B------:R1:W-:Y:S04]  /*60b00*/  STL [R1+0x5e48], R248 ;  /* 0x005e48f801007387 */ /* 0x0003e80000100800 */
[----:B------:R-:W-:Y:S04]  /*60b10*/  STL [R1+0xaf0], R56 ;  /* 0x000af03801007387 */ /* 0x000fe80000100800 */
[----:B------:R-:W-:Y:S04]  /*60b20*/  STL [R1+0x5e54], R249 ;  /* 0x005e54f901007387 */ /* 0x000fe80000100800 */
[----:B------:R-:W-:Y:S04]  /*60b30*/  STL [R1+0x5e50], R250 ;  /* 0x005e50fa01007387 */ /* 0x000fe80000100800 */
[----:B------:R-:W-:Y:S01]  /*60b40*/  STL [R1+0x5e4c], R251 ;  /* 0x005e4cfb01007387 */ /* 0x000fe20000100800 */
[----:B--2---:R-:W-:-:S15]  /*60b50*/  HMMA.1688.F32.TF32 R52, R40, R204, R52 ;  /* 0x000000cc2834723c */ /* 0x004fde0000081034 */
[----:B------:R-:W-:-:S04]  /*60b60*/  NOP ;  /* 0x0000000000007918 */ /* 0x000fc80000000000 */
[----:B------:R-:W-:Y:S01]  /*60b70*/  STL.64 [R1+0xae0], R52 ;  /* 0x000ae03401007387 */ /* 0x000fe20000100a00 */
[----:B-1----:R-:W-:-:S03]  /*60b80*/  IMAD.MOV.U32 R248, RZ, RZ, R55 ;  /* 0x000000fffff87224 */ /* 0x002fc600078e0037 */
[----:B------:R4:W-:Y:S02]  /*60b90*/  STL [R1+0xae8], R54 ;  /* 0x000ae83601007387 */ /* 0x0009e40000100800 */
[----:B----4-:R-:W-:Y:S02]  /*60ba0*/  HMMA.1688.F32.TF32 R52, R40, R200, R48 ;  /* 0x000000c82834723c */ /* 0x010fe40000081030 */
[----:B------:R-:W-:Y:S04]  /*60bb0*/  STL [R1+0x5e58], R248 ;  /* 0x005e58f801007387 */ /* 0x000fe80000100800 */
[----:B------:R-:W2:-:S13]  /*60bc0*/  LDL.LU R48, [R1+0x2f50] ;  /* 0x002f500001307983 */ /* 0x000e9a0000300800 */
[----:B------:R1:W-:Y:S04]  /*60bd0*/  STL.64 [R1+0xad0], R52 ;  /* 0x000ad03401007387 */ /* 0x0003e80000100a00 */
[----:B------:R3:W-:Y:S04]  /*60be0*/  STL.64 [R1+0xad8], R54 ;  /* 0x000ad83601007387 */ /* 0x0007e80000100a00 */
[----:B------:R-:W2:Y:S04]  /*60bf0*/  LDL.LU R49, [R1+0x2f54] ;  /* 0x002f540001317983 */ /* 0x000ea80000300800 */
[----:B------:R-:W2:Y:S04]  /*60c00*/  LDL.LU R50, [R1+0x2f58] ;  /* 0x002f580001327983 */ /* 0x000ea80000300800 */
[----:B------:R-:W2:Y:S04]  /*60c10*/  LDL.LU R51, [R1+0x2f5c] ;  /* 0x002f5c0001337983 */ /* 0x000ea80000300800 */
[----:B-1----:R-:W4:Y:S04]  /*60c20*/  LDL.LU R52, [R1+0x2f60] ;  /* 0x002f600001347983 */ /* 0x002f280000300800 */
[----:B------:R-:W4:Y:S04]  /*60c30*/  LDL.LU R53, [R1+0x2f64] ;  /* 0x002f640001357983 */ /* 0x000f280000300800 */
[----:B---3--:R-:W4:Y:S04]  /*60c40*/  LDL.LU R54, [R1+0x2f68] ;  /* 0x002f680001367983 */ /* 0x008f280000300800 */
[----:B------:R-:W4:Y:S04]  /*60c50*/  LDL.LU R55, [R1+0x2f6c] ;  /* 0x002f6c0001377983 */ /* 0x000f280000300800 */
        /* <DEDUP_REMOVED lines=42> */
[----:B------:R-:W-:Y:S02]  /*60f00*/  IMAD.MOV.U32 R248, RZ, RZ, R88 ;  /* 0x000000fffff87224 */ /* 0x000fe400078e0058 */
[----:B------:R-:W-:Y:S02]  /*60f10*/  IMAD.MOV.U32 R249, RZ, RZ, R89 ;  /* 0x000000fffff97224 */ /* 0x000fe400078e0059 */
[----:B------:R-:W-:Y:S02]  /*60f20*/  IMAD.MOV.U32 R250, RZ, RZ, R90 ;  /* 0x000000fffffa7224 */ /* 0x000fe400078e005a */
[----:B------:R-:W-:Y:S02]  /*60f30*/  IMAD.MOV.U32 R251, RZ, RZ, R91 ;  /* 0x000000fffffb7224 */ /* 0x000fe400078e005b */
[C---:B---3--:R-:W-:Y:S03]  /*60f40*/  HMMA.1688.F32.TF32 R88, R40.reuse, R192, R236 ;  /* 0x000000c02858723c */ /* 0x048fe600000810ec */
[----:B------:R-:W-:Y:S05]  /*60f50*/  STL [R1+0x5e68], R251 ;  /* 0x005e68fb01007387 */ /* 0x000fea0000100800 */
[C---:B----4-:R-:W-:Y:S01]  /*60f60*/  HMMA.1688.F32.TF32 R84, R40.reuse, R188, R84 ;  /* 0x000000bc2854723c */ /* 0x050fe20000081054 */
[----:B------:R-:W-:Y:S04]  /*60f70*/  STL [R1+0x5e64], R250 ;  /* 0x005e64fa01007387 */ /* 0x000fe80000100800 */
[----:B------:R1:W-:Y:S03]  /*60f80*/  STL [R1+0x5e60], R248 ;  /* 0x005e60f801007387 */ /* 0x0003e60000100800 */
[----:B------:R-:W-:Y:S01]  /*60f90*/  HMMA.1688.F32.TF32 R76, R40, R180, R76 ;  /* 0x000000b4284c723c */ /* 0x000fe2000008104c */
[----:B------:R2:W-:Y:S10]  /*60fa0*/  STL [R1+0x5e5c], R249 ;  /* 0x005e5cf901007387 */ /* 0x0005f40000100800 */
[----:B-1----:R-:W-:-:S02]  /*60fb0*/  IMAD.MOV.U32 R248, RZ, RZ, R86 ;  /* 0x000000fffff87224 */ /* 0x002fc400078e0056 */
[----:B------:R-:W-:Y:S01]  /*60fc0*/  IMAD.MOV.U32 R251, RZ, RZ, R84 ;  /* 0x000000fffffb7224 */ /* 0x000fe200078e0054 */
[----:B------:R-:W-:Y:S01]  /*60fd0*/  STL.64 [R1+0xab0], R88 ;  /* 0x000ab05801007387 */ /* 0x000fe20000100a00 */
[----:B------:R-:W-:Y:S02]  /*60fe0*/  IMAD.MOV.U32 R250, RZ, RZ, R85 ;  /* 0x000000fffffa7224 */ /* 0x000fe400078e0055 */
[----:B--2---:R-:W-:Y:S01]  /*60ff0*/  IMAD.MOV.U32 R249, RZ, RZ, R87 ;  /* 0x000000fffff97224 */ /* 0x004fe200078e0057 */
[----:B------:R-:W-:Y:S04]  /*61000*/  STL.64 [R1+0xab8], R90 ;  /* 0x000ab85a01007387 */ /* 0x000fe80000100a00 */
[----:B------:R1:W-:Y:S01]  /*61010*/  STL [R1+0x5e78], R249 ;  /* 0x005e78f901007387 */ /* 0x0003e20000100800 */
[----:B------:R-:W-:Y:S03]  /*61020*/  HMMA.1688.F32.TF32 R80, R40, R184, R80 ;  /* 0x000000b82850723c */ /* 0x000fe60000081050 */
[----:B------:R2:W-:Y:S04]  /*61030*/  STL [R1+0x5e74], R248 ;  /* 0x005e74f801007387 */ /* 0x0005e80000100800 */
[----:B------:R3:W-:Y:S01]  /*61040*/  STL [R1+0x5e70], R251 ;  /* 0x005e70fb01007387 */ /* 0x0007e20000100800 */
[----:B-1----:R-:W-:-:S03]  /*61050*/  IMAD.MOV.U32 R249, RZ, RZ, R76 ;  /* 0x000000fffff97224 */ /* 0x002fc600078e004c */
[----:B------:R1:W-:Y:S01]  /*61060*/  STL [R1+0x5e6c], R250 ;  /* 0x005e6cfa01007387 */ /* 0x0003e20000100800 */
[----:B--2---:R-:W-:Y:S02]  /*61070*/  IMAD.MOV.U32 R248, RZ, RZ, R77 ;  /* 0x000000fffff87224 */ /* 0x004fe400078e004d */
[----:B---3--:R-:W-:Y:S02]  /*61080*/  IMAD.MOV.U32 R251, RZ, RZ, R78 ;  /* 0x000000fffffb7224 */ /* 0x008fe400078e004e */
[----:B-1----:R-:W-:Y:S02]  /*61090*/  IMAD.MOV.U32 R250, RZ, RZ, R79 ;  /* 0x000000fffffa7224 */ /* 0x002fe400078e004f */
        /* <DEDUP_REMOVED lines=29> */
[----:B-1----:R-:W2:Y:S04]  /*61270*/  LDL.LU R56, [R1+0x2de0] ;  /* 0x002de00001387983 */ /* 0x002ea80000300800 */
[----:B------:R-:W2:Y:S04]  /*61280*/  LDL.LU R57, [R1+0x2de4] ;  /* 0x002de40001397983 */ /* 0x000ea80000300800 */
[----:B---3--:R-:W2:Y:S04]  /*61290*/  LDL.LU R58, [R1+0x2de8] ;  /* 0x002de800013a7983 */ /* 0x008ea80000300800 */
        /* <DEDUP_REMOVED lines=97> */
[----:B----4-:R-:W4:Y:S04]  /*618b0*/  LDL.LU R48, [R1+0x2dc0] ;  /* 0x002dc00001307983 */ /* 0x010f280000300800 */
[----:B------:R-:W4:Y:S04]  /*618c0*/  LDL.LU R49, [R1+0x2dc4] ;  /* 0x002dc40001317983 */ /* 0x000f280000300800 */
[----:B------:R-:W4:Y:S04]  /*618d0*/  LDL.LU R50, [R1+0x2dc8] ;  /* 0x002dc80001327983 */ /* 0x000f280000300800 */
[----:B------:R-:W4:Y:S01]  /*618e0*/  LDL.LU R51, [R1+0x2dcc] ;  /* 0x002dcc0001337983 */ /* 0x000f220000300800 */
[----:B------:R-:W-:-:S02]  /*618f0*/  IMAD.MOV.U32 R186, RZ, RZ, R44 ;  /* 0x000000ffffba7224 */ /* 0x000fc400078e002c */
[----:B------:R-:W-:Y:S01]  /*61900*/  IMAD.MOV.U32 R187, RZ, RZ, R45 ;  /* 0x000000ffffbb7224 */ /* 0x000fe200078e002d */
[----:B------:R-:W-:Y:S01]  /*61910*/  LDS R44, [R2+UR7+0x8100] ;  /* 0x00810007022c7984 */ /* 0x000fe20008000800 */
[----:B------:R-:W-:Y:S02]  /*61920*/  IMAD.MOV.U32 R190, RZ, RZ, R46 ;  /* 0x000000ffffbe7224 */ /* 0x000fe400078e002e */
[----:B------:R-:W-:Y:S01]  /*61930*/  IMAD.MOV.U32 R191, RZ, RZ, R47 ;  /* 0x000000ffffbf7224 */ /* 0x000fe200078e002f */
[----:B------:R-:W-:Y:S04]  /*61940*/  LDS R46, [R2+UR7+0xa100] ;  /* 0x00a10007022e7984 */ /* 0x000fe80008000800 */
[----:B------:R-:W-:Y:S04]  /*61950*/  LDS R45, [R5+UR7+0x8100] ;  /* 0x00810007052d7984 */ /* 0x000fe80008000800 */
[----:B------:R-:W1:Y:S01]  /*61960*/  LDS R47, [R5+UR7+0xa100] ;  /* 0x00a10007052f7984 */ /* 0x000e620008000800 */
[----:B--2---:R-:W-:-:S15]  /*61970*/  HMMA.1688.F32.TF32 R248, R40, R148, R248 ;  /* 0x0000009428f8723c */ /* 0x004fde00000810f8 */
[----:B------:R-:W-:-:S04]  /*61980*/  NOP ;  /* 0x0000000000007918 */ /* 0x000fc80000000000 */
[----:B------:R-:W-:Y:S04]  /*61990*/  STL.64 [R1+0xc0], R248 ;  /* 0x0000c0f801007387 */ /* 0x000fe80000100a00 */
[----:B------:R2:W-:Y:S02]  /*619a0*/  STL.64 [R1+0xc8], R250 ;  /* 0x0000c8fa01007387 */ /* 0x0005e40000100a00 */
[C---:B--2---:R-:W-:Y:S08]  /*619b0*/  HMMA.1688.F32.TF32 R248, R40.reuse, R144, R244 ;  /* 0x0000009028f8723c */ /* 0x044ff000000810f4 */
[C---:B---3--:R-:W-:Y:S08]  /*619c0*/  HMMA.1688.F32.TF32 R244, R40.reuse, R140, R240 ;  /* 0x0000008c28f4723c */ /* 0x048ff000000810f0 */
[----:B------:R-:W-:Y:S01]  /*619d0*/  HMMA.1688.F32.TF32 R240, R40, R136, R100 ;  /* 0x0000008828f0723c */ /* 0x000fe20000081064 */
[----:B------:R-:W-:Y:S04]  /*619e0*/  LDS R40, [R2+UR7+0x8180] ;  /* 0x0081800702287984 */ /* 0x000fe80008000800 */
[----:B------:R-:W-:Y:S03]  /*619f0*/  STL.64 [R1+0xb0], R248 ;  /* 0x0000b0f801007387 */ /* 0x000fe60000100a00 */
[C---:B-1----:R-:W-:Y:S01]  /*61a00*/  HMMA.1688.F32.TF32 R100, R44.reuse, R20, R104 ;  /* 0x000000142c64723c */ /* 0x042fe20000081068 */
[----:B------:R-:W-:Y:S04]  /*61a10*/  STL.64 [R1+0xb8], R250 ;  /* 0x0000b8fa01007387 */ /* 0x000fe80000100a00 */
[----:B------:R-:W-:Y:S04]  /*61a20*/  STL.64 [R1+0xa0], R244 ;  /* 0x0000a0f401007387 */ /* 0x000fe80000100a00 */
[----:B------:R-:W-:Y:S04]  /*61a30*/  STL.64 [R1+0xa8], R246 ;  /* 0x0000a8f601007387 */ /* 0x000fe80000100a00 */
[----:B------:R-:W-:Y:S04]  /*61a40*/  STL.64 [R1+0x90], R240 ;  /* 0x000090f001007387 */ /* 0x000fe80000100a00 */
[----:B------:R-:W-:Y:S04]  /*61a50*/  STL.64 [R1+0x98], R242 ;  /* 0x000098f201007387 */ /* 0x000fe80000100a00 */
[----:B------:R-:W-:Y:S01]  /*61a60*/  STL.64 [R1+0x80], R100 ;  /* 0x0000806401007387 */ /* 0x000fe20000100a00 */
[C---:B------:R-:W-:Y:S03]  /*61a70*/  HMMA.1688.F32.TF32 R104, R44.reuse, R24, R112 ;  /* 0x000000182c68723c */ /* 0x040fe60000081070 */
[----:B------:R1:W-:Y:S04]  /*61a80*/  STL.64 [R1+0x88], R102 ;  /* 0x0000886601007387 */ /* 0x0003e80000100a00 */
[----:B------:R-:W-:Y:S04]  /*61a90*/  LDS R42, [R2+UR7+0xa180] ;  /* 0x00a18007022a7984 */ /* 0x000fe80008000800 */
[----:B------:R-:W-:Y:S01]  /*61aa0*/  LDS R41, [R5+UR7+0x8180] ;  /* 0x0081800705297984 */ /* 0x000fe20008000800 */
[C---:B-1----:R-:W-:Y:S03]  /*61ab0*/  HMMA.1688.F32.TF32 R100, R44.reuse, R8, R108 ;  /* 0x000000082c64723c */ /* 0x042fe6000008106c */
[----:B------:R-:W1:Y:S05]  /*61ac0*/  LDS R43, [R5+UR7+0xa180] ;  /* 0x00a18007052b7984 */ /* 0x000e6a0008000800 */
[C---:B------:R-:W-:Y:S11]  /*61ad0*/  HMMA.1688.F32.TF32 R108, R44.reuse, R12, R116 ;  /* 0x0000000c2c6c723c */ /* 0x040ff60000081074 */
[----:B------:R-:W-:Y:S04]  /*61ae0*/  STL.64 [R1+0xaa0], R100 ;  /* 0x000aa06401007387 */ /* 0x000fe80000100a00 */
[----:B------:R2:W-:Y:S04]  /*61af0*/  STL.64 [R1+0xaa8], R102 ;  /* 0x000aa86601007387 */ /* 0x0005e80000100a00 */
[----:B------:R-:W-:Y:S04]  /*61b00*/  STL.64 [R1+0xa90], R104 ;  /* 0x000a906801007387 */ /* 0x000fe80000100a00 */
[----:B------:R3:W-:Y:S01]  /*61b10*/  STL.64 [R1+0xa98], R106 ;  /* 0x000a986a01007387 */ /* 0x0007e20000100a00 */
[C---:B--2---:R-:W-:Y:S08]  /*61b20*/  HMMA.1688.F32.TF32 R100, R44.reuse, R28, R120 ;  /* 0x0000001c2c64723c */ /* 0x044ff00000081078 */
[C---:B---3--:R-:W-:Y:S01]  /*61b30*/  HMMA.1688.F32.TF32 R104, R44.reuse, R16, R124 ;  /* 0x000000102c68723c */ /* 0x048fe2000008107c */
[----:B------:R-:W-:Y:S04]  /*61b40*/  STL.64 [R1+0xa80], R108 ;  /* 0x000a806c01007387 */ /* 0x000fe80000100a00 */
[----:B------:R2:W-:Y:S06]  /*61b50*/  STL.64 [R1+0xa88], R110 ;  /* 0x000a886e01007387 */ /* 0x0005ec0000100a00 */
[----:B------:R-:W-:Y:S04]  /*61b60*/  STL.64 [R1+0xa70], R100 ;  /* 0x000a706401007387 */ /* 0x000fe80000100a00 */
[----:B------:R3:W-:Y:S01]  /*61b70*/  STL.64 [R1+0xa78], R102 ;  /* 0x000a786601007387 */ /* 0x0007e20000100a00 */
[C---:B--2---:R-:W-:Y:S03]  /*61b80*/  HMMA.1688.F32.TF32 R108, R44.reuse, R36, R128 ;  /* 0x000000242c6c723c */ /* 0x044fe60000081080 */
[----:B------:R-:W-:Y:S04]  /*61b90*/  STL.64 [R1+0xa60], R104 ;  /* 0x000a606801007387 */ /* 0x000fe80000100a00 */
[----:B------:R2:W-:Y:S01]  /*61ba0*/  STL.64 [R1+0xa68], R106 ;  /* 0x000a686a01007387 */ /* 0x0005e20000100a00 */
[C---:B---3--:R-:W-:Y:S08]  /*61bb0*/  HMMA.1688.F32.TF32 R100, R44.reuse, R32, R132 ;  /* 0x000000202c64723c */ /* 0x048ff00000081084 */
[C---:B--2---:R-:W-:Y:S08]  /*61bc0*/  HMMA.1688.F32.TF32 R104, R44.reuse, R228, R92 ;  /* 0x000000e42c68723c */ /* 0x044ff0000008105c */
[C---:B------:R-:W-:Y:S01]  /*61bd0*/  HMMA.1688.F32.TF32 R92, R44.reuse, R224, R96 ;  /* 0x000000e02c5c723c */ /* 0x040fe20000081060 */
[----:B------:R-:W-:Y:S04]  /*61be0*/  STL.64 [R1+0xa50], R108 ;  /* 0x000a506c01007387 */ /* 0x000fe80000100a00 */
[----:B------:R-:W-:Y:S04]  /*61bf0*/  STL.64 [R1+0xa58], R110 ;  /* 0x000a586e01007387 */ /* 0x000fe80000100a00 */
[----:B------:R-:W-:Y:S01]  /*61c00*/  STL.64 [R1+0xa40], R100 ;  /* 0x000a406401007387 */ /* 0x000fe20000100a00 */
[C---:B------:R-:W-:Y:S03]  /*61c10*/  HMMA.1688.F32.TF32 R96, R44.reuse, R216, R88 ;  /* 0x000000d82c60723c */ /* 0x040fe60000081058 */
[----:B------:R2:W-:Y:S04]  /*61c20*/  STL.64 [R1+0xa48], R102 ;  /* 0x000a486601007387 */ /* 0x0005e80000100a00 */
[----:B------:R-:W-:Y:S04]  /*61c30*/  STL.64 [R1+0xa30], R104 ;  /* 0x000a306801007387 */ /* 0x000fe80000100a00 */
[----:B------:R-:W-:Y:S01]  /*61c40*/  STL.64 [R1+0xa38], R106 ;  /* 0x000a386a01007387 */ /* 0x000fe20000100a00 */
[C---:B--2---:R-:W-:Y:S03]  /*61c50*/  HMMA.1688.F32.TF32 R100, R44.reuse, R220, R232 ;  /* 0x000000dc2c64723c */ /* 0x044fe600000810e8 */
[----:B------:R-:W-:Y:S04]  /*61c60*/  STL.64 [R1+0xa20], R92 ;  /* 0x000a205c01007387 */ /* 0x000fe80000100a00 */
[----:B------:R2:W-:Y:S01]  /*61c70*/  STL.64 [R1+0xa28], R94 ;  /* 0x000a285e01007387 */ /* 0x0005e20000100a00 */
[C---:B------:R-:W-:Y:S08]  /*61c80*/  HMMA.1688.F32.TF32 R88, R44.reuse, R208, R84 ;  /* 0x000000d02c58723c */ /* 0x040ff00000081054 */
[C---:B--2---:R-:W-:Y:S08]  /*61c90*/  HMMA.1688.F32.TF32 R92, R44.reuse, R212, R236 ;  /* 0x000000d42c5c723c */ /* 0x044ff000000810ec */
        /* <DEDUP_REMOVED lines=17> */
[----:B----4-:R-:W-:Y:S01]  /*61db0*/  HMMA.1688.F32.TF32 R48, R44, R172, R48 ;  /* 0x000000ac2c30723c */ /* 0x010fe20000081030 */
        /* <DEDUP_REMOVED lines=126> */
[C---:B------:R-:W-:Y:S08]  /*625a0*/  HMMA.1688.F32.TF32 R76, R40.reuse, R220, R76 ;  /* 0x000000dc284c723c */ /* 0x040ff0000008104c */
[----:B---3--:R-:W-:Y:S08]  /*625b0*/  HMMA.1688.F32.TF32 R92, R40, R12, R92 ;  /* 0x0000000c285c723c */ /* 0x008ff0000008105c */
[C---:B----4-:R-:W-:Y:S08]  /*625c0*/  HMMA.1688.F32.TF32 R100, R44.reuse, R156, R100 ;  /* 0x0000009c2c64723c */ /* 0x050ff00000081064 */
[----:B------:R-:W-:-:S15]  /*625d0*/  HMMA.1688.F32.TF32 R248, R44, R168, R248 ;  /* 0x000000a82cf8723c */ /* 0x000fde00000810f8 */
[----:B------:R-:W-:-:S04]  /*625e0*/  NOP ;  /* 0x0000000000007918 */ /* 0x000fc80000000000 */
[----:B------:R-:W-:Y:S04]  /*625f0*/  STL.64 [R1+0x940], R248 ;  /* 0x000940f801007387 */ /* 0x000fe80000100a00 */
[----:B------:R1:W-:Y:S02]  /*62600*/  STL.64 [R1+0x948], R250 ;  /* 0x000948fa01007387 */ /* 0x0003e40000100a00 */
[C---:B-1----:R-:W-:Y:S08]  /*62610*/  HMMA.1688.F32.TF32 R248, R44.reuse, R164, R244 ;  /* 0x000000a42cf8723c */ /* 0x042ff000000810f4 */
[C---:B------:R-:W-:Y:S08]  /*62620*/  HMMA.1688.F32.TF32 R244, R44.reuse, R160, R240 ;  /* 0x000000a02cf4723c */ /* 0x040ff000000810f0 */
[C---:B------:R-:W-:Y:S03]  /*62630*/  HMMA.1688.F32.TF32 R240, R44.reuse, R152, R104 ;  /* 0x000000982cf0723c */ /* 0x040fe60000081068 */
[----:B------:R-:W-:Y:S04]  /*62640*/  STL.64 [R1+0x930], R248 ;  /* 0x000930f801007387 */ /* 0x000fe80000100a00 */
[----:B------:R-:W-:Y:S01]  /*62650*/  STL.64 [R1+0x938], R250 ;  /* 0x000938fa01007387 */ /* 0x000fe20000100a00 */
[C---:B------:R-:W-:Y:S03]  /*62660*/  HMMA.1688.F32.TF32 R104, R44.reuse, R148, R108 ;  /* 0x000000942c68723c */ /* 0x040fe6000008106c */
[----:B------:R-:W-:Y:S04]  /*62670*/  STL.64 [R1+0x920], R244 ;  /* 0x000920f401007387 */ /* 0x000fe80000100a00 */
[----:B------:R-:W-:Y:S04]  /*62680*/  STL.64 [R1+0x928], R246 ;  /* 0x000928f601007387 */ /* 0x000fe80000100a00 */
[----:B------:R-:W-:Y:S04]  /*62690*/  STL.64 [R1+0x910], R100 ;  /* 0x0009106401007387 */ /* 0x000fe80000100a00 */
[----:B------:R1:W-:Y:S02]  /*626a0*/  STL.64 [R1+0x918], R102 ;  /* 0x0009186601007387 */ /* 0x0003e40000100a00 */
[C---:B-1----:R-:W-:Y:S02]  /*626b0*/  HMMA.1688.F32.TF32 R100, R44.reuse, R144, R112 ;  /* 0x000000902c64723c */ /* 0x042fe40000081070 */
[----:B------:R-:W-:Y:S04]  /*626c0*/  STL.64 [R1+0x900], R240 ;  /* 0x000900f001007387 */ /* 0x000fe80000100a00 */
[----:B------:R-:W-:Y:S02]  /*626d0*/  STL.64 [R1+0x908], R242 ;  /* 0x000908f201007387 */ /* 0x000fe40000100a00 */
[C---:B------:R-:W-:Y:S02]  /*626e0*/  HMMA.1688.F32.TF32 R108, R44.reuse, R140, R116 ;  /* 0x0000008c2c6c723c */ /* 0x040fe40000081074 */
[----:B------:R-:W-:Y:S04]  /*626f0*/  STL.64 [R1+0x8f0], R104 ;  /* 0x0008f06801007387 */ /* 0x000fe80000100a00 */
[----:B------:R1:W-:Y:S05]  /*62700*/  STL.64 [R1+0x8f8], R106 ;  /* 0x0008f86a01007387 */ /* 0x0003ea0000100a00 */
[----:B------:R-:W-:Y:S04]  /*62710*/  STL.64 [R1+0x8e0], R100 ;  /* 0x0008e06401007387 */ /* 0x000fe80000100a00 */
[----:B------:R2:W-:Y:S01]  /*62720*/  STL.64 [R1+0x8e8], R102 ;  /* 0x0008e86601007387 */ /* 0x0005e20000100a00 */
[----:B-1----:R-:W-:Y:S08]  /*62730*/  HMMA.1688.F32.TF32 R104, R44, R136, R120 ;  /* 0x000000882c68723c */ /* 0x002ff00000081078 */
[C---:B--2---:R-:W-:Y:S01]  /*62740*/  HMMA.1688.F32.TF32 R100, R40.reuse, R20, R124 ;  /* 0x000000142864723c */ /* 0x044fe2000008107c */
[----:B------:R-:W-:Y:S04]  /*62750*/  STL.64 [R1+0x8d0], R108 ;  /* 0x0008d06c01007387 */ /* 0x000fe80000100a00 */
[----:B------:R-:W-:Y:S06]  /*62760*/  STL.64 [R1+0x8d8], R110 ;  /* 0x0008d86e01007387 */ /* 0x000fec0000100a00 */
[----:B------:R-:W-:Y:S04]  /*62770*/  STL.64 [R1+0x1c0], R104 ;  /* 0x0001c06801007387 */ /* 0x000fe80000100a00 */
[----:B------:R1:W-:Y:S01]  /*62780*/  STL.64 [R1+0x1c8], R106 ;  /* 0x0001c86a01007387 */ /* 0x0003e20000100a00 */
[C---:B------:R-:W-:Y:S03]  /*62790*/  HMMA.1688.F32.TF32 R80, R40.reuse, R224, R80 ;  /* 0x000000e02850723c */ /* 0x040fe60000081050 */
[----:B------:R-:W-:Y:S04]  /*627a0*/  LDS R44, [R2+UR7+0x8200] ;  /* 0x00820007022c7984 */ /* 0x000fe80008000800 */
[----:B------:R-:W-:Y:S04]  /*627b0*/  STL.64 [R1+0x1b0], R100 ;  /* 0x0001b06401007387 */ /* 0x000fe80000100a00 */
[----:B------:R2:W-:Y:S01]  /*627c0*/  STL.64 [R1+0x1b8], R102 ;  /* 0x0001b86601007387 */ /* 0x0005e20000100a00 */
[C---:B-1----:R-:W-:Y:S03]  /*627d0*/  HMMA.1688.F32.TF32 R104, R40.reuse, R24, R132 ;  /* 0x000000182868723c */ /* 0x042fe60000081084 */
[----:B------:R-:W-:Y:S04]  /*627e0*/  LDS R46, [R2+UR7+0xa200] ;  /* 0x00a20007022e7984 */ /* 0x000fe80008000800 */
[----:B------:R-:W-:Y:S01]  /*627f0*/  LDS R45, [R5+UR7+0x8200] ;  /* 0x00820007052d7984 */ /* 0x000fe20008000800 */
[----:B--2---:R-:W-:Y:S03]  /*62800*/  HMMA.1688.F32.TF32 R100, R40, R8, R128 ;  /* 0x000000082864723c */ /* 0x004fe60000081080 */
[----:B------:R-:W1:-:S15]  /*62810*/  LDS R47, [R5+UR7+0xa200] ;  /* 0x00a20007052f7984 */ /* 0x000e5e0008000800 */
[----:B------:R-:W-:Y:S01]  /*62820*/  NOP ;  /* 0x0000000000007918 */ /* 0x000fe20000000000 */
[----:B------:R-:W-:Y:S04]  /*62830*/  STL.64 [R1+0x8c0], R100 ;  /* 0x0008c06401007387 */ /* 0x000fe80000100a00 */
        /* <DEDUP_REMOVED lines=38> */
[----:B------:R4:W-:Y:S04]  /*62aa0*/  STL.64 [R1+0x7e0], R56 ;  /* 0x0007e03801007387 */ /* 0x0009e80000100a00 */
[----:B------:R1:W-:Y:S04]  /*62ab0*/  STL.64 [R1+0x7e8], R58 ;  /* 0x0007e83a01007387 */ /* 0x0003e80000100a00 */
[----:B--2---:R-:W2:Y:S04]  /*62ac0*/  LDL.LU R60, [R1+0x2b30] ;  /* 0x002b3000013c7983 */ /* 0x004ea80000300800 */
[----:B------:R1:W-:Y:S04]  /*62ad0*/  STL.64 [R1+0x7d0], R52 ;  /* 0x0007d03401007387 */ /* 0x0003e80000100a00 */
[----:B------:R1:W-:Y:S04]  /*62ae0*/  STL.64 [R1+0x7d8], R54 ;  /* 0x0007d83601007387 */ /* 0x0003e80000100a00 */
[----:B------:R1:W-:Y:S04]  /*62af0*/  STL.64 [R1+0x7c0], R48 ;  /* 0x0007c03001007387 */ /* 0x0003e80000100a00 */
[----:B------:R1:W-:Y:S04]  /*62b00*/  STL.64 [R1+0x7c8], R50 ;  /* 0x0007c83201007387 */ /* 0x0003e80000100a00 */
        /* <DEDUP_REMOVED lines=71> */
[----:B----4-:R-:W4:Y:S04]  /*62f80*/  LDL.LU R56, [R1+0x2b20] ;  /* 0x002b200001387983 */ /* 0x010f280000300800 */
        /* <DEDUP_REMOVED lines=11> */
[----:B---3--:R-:W-:Y:S08]  /*63040*/  HMMA.1688.F32.TF32 R64, R44, R24, R64 ;  /* 0x000000182c40723c */ /* 0x008ff00000081040 */
[C---:B--2---:R-:W-:Y:S08]  /*63050*/  HMMA.1688.F32.TF32 R76, R40.reuse, R136, R76 ;  /* 0x00000088284c723c */ /* 0x044ff0000008104c */
        /* <DEDUP_REMOVED lines=14> */
[C---:B-1----:R-:W-:Y:S08]  /*63140*/  HMMA.1688.F32.TF32 R104, R40.reuse, R168, R132 ;  /* 0x000000a82868723c */ /* 0x042ff00000081084 */
[C---:B------:R-:W-:Y:S01]  /*63150*/  HMMA.1688.F32.TF32 R92, R40.reuse, R164, R92 ;  /* 0x000000a4285c723c */ /* 0x040fe2000008105c */
[----:B------:R-:W-:Y:S04]  /*63160*/  STL.64 [R1+0x780], R108 ;  /* 0x0007806c01007387 */ /* 0x000fe80000100a00 */
[----:B------:R-:W-:Y:S04]  /*63170*/  STL.64 [R1+0x788], R110 ;  /* 0x0007886e01007387 */ /* 0x000fe80000100a00 */
[----:B------:R-:W-:Y:S04]  /*63180*/  STL.64 [R1+0x770], R100 ;  /* 0x0007706401007387 */ /* 0x000fe80000100a00 */
[----:B------:R1:W-:Y:S04]  /*63190*/  STL.64 [R1+0x778], R102 ;  /* 0x0007786601007387 */ /* 0x0003e80000100a00 */
[----:B------:R-:W-:Y:S04]  /*631a0*/  STL.64 [R1+0x760], R104 ;  /* 0x0007606801007387 */ /* 0x000fe80000100a00 */
[----:B------:R-:W-:Y:S01]  /*631b0*/  STL.64 [R1+0x768], R106 ;  /* 0x0007686a01007387 */ /* 0x000fe20000100a00 */
[C---:B-1----:R-:W-:Y:S03]  /*631c0*/  HMMA.1688.F32.TF32 R100, R40.reuse, R160, R96 ;  /* 0x000000a02864723c */ /* 0x042fe60000081060 */
[----:B------:R-:W-:Y:S04]  /*631d0*/  STL.64 [R1+0x750], R92 ;  /* 0x0007505c01007387 */ /* 0x000fe80000100a00 */
[----:B------:R1:W-:Y:S01]  /*631e0*/  STL.64 [R1+0x758], R94 ;  /* 0x0007585e01007387 */ /* 0x0003e20000100a00 */
[C---:B------:R-:W-:Y:S08]  /*631f0*/  HMMA.1688.F32.TF32 R96, R40.reuse, R156, R232 ;  /* 0x0000009c2860723c */ /* 0x040ff000000810e8 */
[C---:B-1----:R-:W-:Y:S08]  /*63200*/  HMMA.1688.F32.TF32 R92, R40.reuse, R152, R88 ;  /* 0x00000098285c723c */ /* 0x042ff00000081058 */
[----:B------:R-:W-:Y:S01]  /*63210*/  HMMA.1688.F32.TF32 R88, R40, R148, R236 ;  /* 0x000000942858723c */ /* 0x000fe200000810ec */
[----:B------:R-:W-:Y:S07]  /*63220*/  STL.64 [R1+0x740], R100 ;  /* 0x0007406401007387 */ /* 0x000fee0000100a00 */
[C---:B------:R-:W-:Y:S01]  /*63230*/  HMMA.1688.F32.TF32 R72, R44.reuse, R20, R72 ;  /* 0x000000142c48723c */ /* 0x040fe20000081048 */
[----:B------:R-:W-:Y:S07]  /*63240*/  STL.64 [R1+0x748], R102 ;  /* 0x0007486601007387 */ /* 0x000fee0000100a00 */
        /* <DEDUP_REMOVED lines=24> */
[----:B------:R-:W-:Y:S04]  /*633d0*/  STL.64 [R1+0x6c0], R60 ;  /* 0x0006c03c01007387 */ /* 0x000fe80000100a00 */
[----:B------:R-:W-:Y:S04]  /*633e0*/  STL.64 [R1+0x6c8], R62 ;  /* 0x0006c83e01007387 */ /* 0x000fe80000100a00 */
[----:B------:R-:W-:Y:S04]  /*633f0*/  STL.64 [R1+0x6130], R30 ;  /* 0x0061301e01007387 */ /* 0x000fe80000100a00 */
[----:B------:R-:W-:Y:S04]  /*63400*/  STL.64 [R1+0x6128], R28 ;  /* 0x0061281c01007387 */ /* 0x000fe80000100a00 */
[----:B------:R-:W-:Y:S04]  /*63410*/  LDS R41, [R5+UR7+0x8280] ;  /* 0x0082800705297984 */ /* 0x000fe80008000800 */
[----:B------:R-:W-:Y:S04]  /*63420*/  STL.64 [R1+0x6b0], R12 ;  /* 0x0006b00c01007387 */ /* 0x000fe80000100a00 */
[----:B------:R1:W-:Y:S04]  /*63430*/  STL.64 [R1+0x6b8], R14 ;  /* 0x0006b80e01007387 */ /* 0x0003e80000100a00 */
[----:B------:R-:W2:Y:S01]  /*63440*/  LDS R43, [R5+UR7+0xa280] ;  /* 0x00a28007052b7984 */ /* 0x000ea20008000800 */
[----:B-1----:R-:W-:Y:S03]  /*63450*/  HMMA.1688.F32.TF32 R12, R44, R16, R52 ;  /* 0x000000102c0c723c */ /* 0x002fe60000081034 */
[----:B------:R-:W-:Y:S04]  /*63460*/  STL.64 [R1+0x6120], R18 ;  /* 0x0061201201007387 */ /* 0x000fe80000100a00 */
[----:B------:R-:W-:-:S12]  /*63470*/  STL.64 [R1+0x6118], R16 ;  /* 0x0061181001007387 */ /* 0x000fd80000100a00 */
[----:B------:R-:W-:Y:S04]  /*63480*/  STL.64 [R1+0x6a0], R12 ;  /* 0x0006a00c01007387 */ /* 0x000fe80000100a00 */
[----:B------:R1:W-:Y:S04]  /*63490*/  STL.64 [R1+0x6a8], R14 ;  /* 0x0006a80e01007387 */ /* 0x0003e80000100a00 */
[----:B------:R-:W2:Y:S01]  /*634a0*/  LDL.LU R52, [R1+0x230] ;  /* 0x0002300001347983 */ /* 0x000ea20000300800 */
[----:B-1----:R-:W-:-:S15]  /*634b0*/  HMMA.1688.F32.TF32 R12, R44, R36, R48 ;  /* 0x000000242c0c723c */ /* 0x002fde0000081030 */
[----:B------:R-:W-:-:S04]  /*634c0*/  NOP ;  /* 0x0000000000007918 */ /* 0x000fc80000000000 */
[----:B------:R-:W-:Y:S04]  /*634d0*/  STL.64 [R1+0x690], R12 ;  /* 0x0006900c01007387 */ /* 0x000fe80000100a00 */
[----:B------:R1:W-:Y:S04]  /*634e0*/  STL.64 [R1+0x698], R14 ;  /* 0x0006980e01007387 */ /* 0x0003e80000100a00 */
        /* <DEDUP_REMOVED lines=107> */
[----:B------:R-:W-:Y:S04]  /*63ba0*/  STL.64 [R1+0x6110], R38 ;  /* 0x0061102601007387 */ /* 0x000fe80000100a00 */
[----:B------:R-:W-:Y:S01]  /*63bb0*/  STL.64 [R1+0x6108], R36 ;  /* 0x0061082401007387 */ /* 0x000fe20000100a00 */
[C---:B-1----:R-:W-:Y:S08]  /*63bc0*/  HMMA.1688.F32.TF32 R12, R44.reuse, R228, R244 ;  /* 0x000000e42c0c723c */ /* 0x042ff000000810f4 */
[C---:B--2---:R-:W-:Y:S08]  /*63bd0*/  HMMA.1688.F32.TF32 R16, R44.reuse, R32, R248 ;  /* 0x000000202c10723c */ /* 0x044ff000000810f8 */
[C---:B------:R-:W-:Y:S11]  /*63be0*/  HMMA.1688.F32.TF32 R28, R44.reuse, R224, R240 ;  /* 0x000000e02c1c723c */ /* 0x040ff600000810f0 */
[----:B------:R-:W-:Y:S04]  /*63bf0*/  STL.64 [R1+0x680], R16 ;  /* 0x0006801001007387 */ /* 0x000fe80000100a00 */
[----:B------:R1:W-:Y:S04]  /*63c00*/  STL.64 [R1+0x688], R18 ;  /* 0x0006881201007387 */ /* 0x0003e80000100a00 */
[----:B------:R-:W-:Y:S04]  /*63c10*/  STL.64 [R1+0x670], R12 ;  /* 0x0006700c01007387 */ /* 0x000fe80000100a00 */
[----:B------:R3:W-:Y:S01]  /*63c20*/  STL.64 [R1+0x678], R14 ;  /* 0x0006780e01007387 */ /* 0x0007e20000100a00 */
[C---:B-1----:R-:W-:Y:S08]  /*63c30*/  HMMA.1688.F32.TF32 R16, R44.reuse, R220, R100 ;  /* 0x000000dc2c10723c */ /* 0x042ff00000081064 */
[C---:B---3--:R-:W-:Y:S01]  /*63c40*/  HMMA.1688.F32.TF32 R12, R44.reuse, R216, R104 ;  /* 0x000000d82c0c723c */ /* 0x048fe20000081068 */
        /* <DEDUP_REMOVED lines=25> */
[C---:B----4-:R-:W-:Y:S08]  /*63de0*/  HMMA.1688.F32.TF32 R16, R44.reuse, R184, R92 ;  /* 0x000000b82c10723c */ /* 0x050ff0000008105c */
        /* <DEDUP_REMOVED lines=17> */
[C---:B--2---:R-:W-:Y:S03]  /*63f00*/  HMMA.1688.F32.TF32 R16, R44.reuse, R160, R80 ;  /* 0x000000a02c10723c */ /* 0x044fe60000081050 */
[----:B------:R-:W-:Y:S04]  /*63f10*/  LDS R80, [R2+UR7+0x8300] ;  /* 0x0083000702507984 */ /* 0x000fe80008000800 */
[----:B------:R-:W-:Y:S01]  /*63f20*/  LDS R82, [R2+UR7+0xa300] ;  /* 0x00a3000702527984 */ /* 0x000fe20008000800 */
[C---:B-1----:R-:W-:Y:S03]  /*63f30*/  HMMA.1688.F32.TF32 R12, R44.reuse, R156, R76 ;  /* 0x0000009c2c0c723c */ /* 0x042fe6000008104c */
[----:B------:R-:W-:Y:S04]  /*63f40*/  STL.64 [R1+0x570], R28 ;  /* 0x0005701c01007387 */ /* 0x000fe80000100a00 */
[----:B------:R1:W-:Y:S04]  /*63f50*/  STL.64 [R1+0x578], R30 ;  /* 0x0005781e01007387 */ /* 0x0003e80000100a00 */
[----:B------:R-:W-:Y:S04]  /*63f60*/  LDS R81, [R5+UR7+0x8300] ;  /* 0x0083000705517984 */ /* 0x000fe80008000800 */
[----:B------:R-:W-:Y:S01]  /*63f70*/  STL.64 [R1+0x560], R16 ;  /* 0x0005601001007387 */ /* 0x000fe20000100a00 */
[C---:B-1----:R-:W-:Y:S03]  /*63f80*/  HMMA.1688.F32.TF32 R28, R44.reuse, R152, R72 ;  /* 0x000000982c1c723c */ /* 0x042fe60000081048 */
[----:B------:R1:W-:Y:S04]  /*63f90*/  STL.64 [R1+0x568], R18 ;  /* 0x0005681201007387 */ /* 0x0003e80000100a00 */
[----:B------:R-:W-:Y:S04]  /*63fa0*/  STL.64 [R1+0x550], R12 ;  /* 0x0005500c01007387 */ /* 0x000fe80000100a00 */
[----:B------:R2:W-:Y:S01]  /*63fb0*/  STL.64 [R1+0x558], R14 ;  /* 0x0005580e01007387 */ /* 0x0005e20000100a00 */
[C---:B-1----:R-:W-:Y:S03]  /*63fc0*/  HMMA.1688.F32.TF32 R16, R44.reuse, R148, R68 ;  /* 0x000000942c10723c */ /* 0x042fe60000081044 */
[----:B------:R-:W1:Y:S05]  /*63fd0*/  LDS R83, [R5+UR7+0xa300] ;  /* 0x00a3000705537984 */ /* 0x000e6a0008000800 */
[C---:B--2---:R-:W-:Y:S01]  /*63fe0*/  HMMA.1688.F32.TF32 R12, R44.reuse, R144, R64 ;  /* 0x000000902c0c723c */ /* 0x044fe20000081040 */
[----:B------:R-:W-:Y:S04]  /*63ff0*/  STL.64 [R1+0x540], R28 ;  /* 0x0005401c01007387 */ /* 0x000fe80000100a00 */
[----:B------:R2:W-:Y:S06]  /*64000*/  STL.64 [R1+0x548], R30 ;  /* 0x0005481e01007387 */ /* 0x0005ec0000100a00 */
[----:B------:R-:W-:Y:S04]  /*64010*/  STL.64 [R1+0x530], R16 ;  /* 0x0005301001007387 */ /* 0x000fe80000100a00 */
[----:B------:R3:W-:Y:S01]  /*64020*/  STL.64 [R1+0x538], R18 ;  /* 0x0005381201007387 */ /* 0x0007e20000100a00 */
[C---:B--2---:R-:W-:Y:S03]  /*64030*/  HMMA.1688.F32.TF32 R28, R44.reuse, R140, R60 ;  /* 0x0000008c2c1c723c */ /* 0x044fe6000008103c */
[----:B------:R-:W-:Y:S04]  /*64040*/  STL.64 [R1+0x520], R12 ;  /* 0x0005200c01007387 */ /* 0x000fe80000100a00 */
[----:B------:R2:W-:Y:S01]  /*64050*/  STL.64 [R1+0x528], R14 ;  /* 0x0005280e01007387 */ /* 0x0005e20000100a00 */
[----:B---3--:R-:W-:Y:S08]  /*64060*/  HMMA.1688.F32.TF32 R16, R44, R136, R56 ;  /* 0x000000882c10723c */ /* 0x008ff00000081038 */
[C---:B--2---:R-:W-:Y:S03]  /*64070*/  HMMA.1688.F32.TF32 R12, R40.reuse, R20, R52 ;  /* 0x00000014280c723c */ /* 0x044fe60000081034 */
[----:B------:R-:W-:Y:S04]  /*64080*/  STL.64 [R1+0x510], R28 ;  /* 0x0005101c01007387 */ /* 0x000fe80000100a00 */
[----:B------:R-:W-:Y:S04]  /*64090*/  STL.64 [R1+0x518], R30 ;  /* 0x0005181e01007387 */ /* 0x000fe80000100a00 */
[----:B------:R-:W-:Y:S04]  /*640a0*/  STL.64 [R1+0x180], R16 ;  /* 0x0001801001007387 */ /* 0x000fe80000100a00 */
[----:B------:R-:W-:Y:S04]  /*640b0*/  STL.64 [R1+0x188], R18 ;  /* 0x0001881201007387 */ /* 0x000fe80000100a00 */
[----:B------:R-:W-:Y:S04]  /*640c0*/  STL.64 [R1+0x170], R12 ;  /* 0x0001700c01007387 */ /* 0x000fe80000100a00 */
[----:B------:R2:W-:Y:S04]  /*640d0*/  STL.64 [R1+0x178], R14 ;  /* 0x0001780e01007387 */ /* 0x0005e80000100a00 */
[----:B------:R-:W3:Y:S01]  /*640e0*/  LDL.LU R52, [R1+0x220] ;  /* 0x0002200001347983 */ /* 0x000ee20000300800 */
[----:B--2---:R-:W-:-:S15]  /*640f0*/  HMMA.1688.F32.TF32 R12, R40, R8, R48 ;  /* 0x00000008280c723c */ /* 0x004fde0000081030 */
[----:B------:R-:W-:-:S04]  /*64100*/  NOP ;  /* 0x0000000000007918 */ /* 0x000fc80000000000 */
[----:B------:R2:W-:Y:S04]  /*64110*/  STL.64 [R1+0x500], R12 ;  /* 0x0005000c01007387 */ /* 0x0005e80000100a00 */
[----:B------:R4:W-:Y:S04]  /*64120*/  STL.64 [R1+0x508], R14 ;  /* 0x0005080e01007387 */ /* 0x0009e80000100a00 */
        /* <DEDUP_REMOVED lines=87> */
[----:B--2---:R-:W2:Y:S04]  /*646a0*/  LDL.LU R12, [R1+0x2960] ;  /* 0x00296000010c7983 */ /* 0x004ea80000300800 */
[----:B------:R-:W2:Y:S04]  /*646b0*/  LDL.LU R13, [R1+0x2964] ;  /* 0x00296400010d7983 */ /* 0x000ea80000300800 */
[----:B----4-:R-:W2:Y:S04]  /*646c0*/  LDL.LU R14, [R1+0x2968] ;  /* 0x00296800010e7983 */ /* 0x010ea80000300800 */
[----:B------:R-:W2:Y:S04]  /*646d0*/  LDL.LU R15, [R1+0x296c] ;  /* 0x00296c00010f7983 */ /* 0x000ea80000300800 */
[----:B------:R-:W4:Y:S04]  /*646e0*/  LDL.LU R16, [R1+0x2940] ;  /* 0x0029400001107983 */ /* 0x000f280000300800 */
[----:B------:R-:W4:Y:S04]  /*646f0*/  LDL.LU R17, [R1+0x2944] ;  /* 0x0029440001117983 */ /* 0x000f280000300800 */
[----:B------:R-:W4:Y:S04]  /*64700*/  LDL.LU R18, [R1+0x2948] ;  /* 0x0029480001127983 */ /* 0x000f280000300800 */
[----:B------:R-:W4:Y:S04]  /*64710*/  LDL.LU R19, [R1+0x294c] ;  /* 0x00294c0001137983 */ /* 0x000f280000300800 */
        /* <DEDUP_REMOVED lines=24> */
[----:B------:R-:W1:Y:S04]  /*648a0*/  LDL.LU R48, [R1+0x210] ;  /* 0x0002100001307983 */ /* 0x000e680000300800 */
[----:B------:R-:W1:Y:S04]  /*648b0*/  LDL.LU R49, [R1+0x214] ;  /* 0x0002140001317983 */ /* 0x000e680000300800 */
[----:B------:R-:W1:Y:S04]  /*648c0*/  LDL.LU R50, [R1+0x218] ;  /* 0x0002180001327983 */ /* 0x000e680000300800 */
[----:B------:R-:W1:Y:S01]  /*648d0*/  LDL.LU R51, [R1+0x21c] ;  /* 0x00021c0001337983 */ /* 0x000e620000300800 */
[----:B--2---:R-:W-:-:S15]  /*648e0*/  HMMA.1688.F32.TF32 R12, R40, R24, R12 ;  /* 0x00000018280c723c */ /* 0x004fde000008100c */
[----:B------:R-:W-:-:S04]  /*648f0*/  NOP ;  /* 0x0000000000007918 */ /* 0x000fc80000000000 */
[----:B------:R-:W-:Y:S04]  /*64900*/  STL.64 [R1+0x4f0], R12 ;  /* 0x0004f00c01007387 */ /* 0x000fe80000100a00 */
[----:B------:R2:W-:Y:S04]  /*64910*/  STL.64 [R1+0x4f8], R14 ;  /* 0x0004f80e01007387 */ /* 0x0005e80000100a00 */
[----:B--2---:R-:W2:Y:S04]  /*64920*/  LDL.LU.64 R14, [R1+0x6140] ;  /* 0x00614000010e7983 */ /* 0x004ea80000300a00 */
[----:B------:R-:W3:Y:S02]  /*64930*/  LDL.LU.64 R12, [R1+0x6138] ;  /* 0x00613800010c7983 */ /* 0x000ee40000300a00 */
[----:B---3--:R-:W-:-:S15]  /*64940*/  HMMA.1688.F32.TF32 R28, R40, R12, R28 ;  /* 0x0000000c281c723c */ /* 0x008fde000008101c */
[----:B------:R-:W-:-:S04]  /*64950*/  NOP ;  /* 0x0000000000007918 */ /* 0x000fc80000000000 */
[----:B------:R-:W-:Y:S04]  /*64960*/  STL.64 [R1+0x4e0], R28 ;  /* 0x0004e01c01007387 */ /* 0x000fe80000100a00 */
[----:B------:R3:W-:Y:S04]  /*64970*/  STL.64 [R1+0x4e8], R30 ;  /* 0x0004e81e01007387 */ /* 0x0007e80000100a00 */
[----:B---3--:R-:W3:Y:S04]  /*64980*/  LDL.LU.64 R30, [R1+0x6130] ;  /* 0x00613000011e7983 */ /* 0x008ee80000300a00 */
[----:B------:R-:W4:Y:S02]  /*64990*/  LDL.LU.64 R28, [R1+0x6128] ;  /* 0x00612800011c7983 */ /* 0x000f240000300a00 */
[----:B----4-:R-:W-:-:S15]  /*649a0*/  HMMA.1688.F32.TF32 R16, R40, R28, R16 ;  /* 0x0000001c2810723c */ /* 0x010fde0000081010 */
[----:B------:R-:W-:-:S04]  /*649b0*/  NOP ;  /* 0x0000000000007918 */ /* 0x000fc80000000000 */
[----:B------:R-:W-:Y:S04]  /*649c0*/  STL.64 [R1+0x4d0], R16 ;  /* 0x0004d01001007387 */ /* 0x000fe80000100a00 */
[----:B------:R4:W-:Y:S04]  /*649d0*/  STL.64 [R1+0x4d8], R18 ;  /* 0x0004d81201007387 */ /* 0x0009e80000100a00 */
[----:B----4-:R-:W4:Y:S04]  /*649e0*/  LDL.LU.64 R18, [R1+0x6120] ;  /* 0x0061200001127983 */ /* 0x010f280000300a00 */
[----:B------:R-:W2:Y:S02]  /*649f0*/  LDL.LU.64 R16, [R1+0x6118] ;  /* 0x0061180001107983 */ /* 0x000ea40000300a00 */
        /* <DEDUP_REMOVED lines=23> */
[----:B------:R2:W-:Y:S04]  /*64b70*/  STL.64 [R1+0x4b0], R100 ;  /* 0x0004b06401007387 */ /* 0x0005e80000100a00 */
[----:B------:R-:W-:Y:S04]  /*64b80*/  STL.64 [R1+0x4b8], R102 ;  /* 0x0004b86601007387 */ /* 0x000fe80000100a00 */
[----:B--2---:R-:W2:Y:S04]  /*64b90*/  LDL.LU.64 R100, [R1+0x6100] ;  /* 0x0061000001647983 */ /* 0x004ea80000300a00 */
[----:B------:R1:W-:Y:S04]  /*64ba0*/  STL.64 [R1+0x4a0], R104 ;  /* 0x0004a06801007387 */ /* 0x0003e80000100a00 */
[----:B------:R-:W-:Y:S04]  /*64bb0*/  STL.64 [R1+0x4a8], R106 ;  /* 0x0004a86a01007387 */ /* 0x000fe80000100a00 */
[----:B-1----:R-:W2:Y:S04]  /*64bc0*/  LDL.LU.64 R104, [R1+0x60f8] ;  /* 0x0060f80001687983 */ /* 0x002ea80000300a00 */
[----:B------:R1:W-:Y:S04]  /*64bd0*/  STL.64 [R1+0x490], R108 ;  /* 0x0004906c01007387 */ /* 0x0003e80000100a00 */
[----:B------:R-:W-:Y:S04]  /*64be0*/  STL.64 [R1+0x498], R110 ;  /* 0x0004986e01007387 */ /* 0x000fe80000100a00 */
[----:B-1----:R-:W2:Y:S04]  /*64bf0*/  LDL.LU.64 R108, [R1+0x60f0] ;  /* 0x0060f000016c7983 */ /* 0x002ea80000300a00 */
[----:B------:R1:W-:Y:S04]  /*64c00*/  STL.64 [R1+0x480], R112 ;  /* 0x0004807001007387 */ /* 0x0003e80000100a00 */
[----:B------:R-:W-:Y:S04]  /*64c10*/  STL.64 [R1+0x488], R114 ;  /* 0x0004887201007387 */ /* 0x000fe80000100a00 */
[----:B------:R-:W-:Y:S04]  /*64c20*/  LDS R114, [R2+UR7+0xa380] ;  /* 0x00a3800702727984 */ /* 0x000fe80008000800 */
[----:B-1----:R-:W2:Y:S04]  /*64c30*/  LDL.LU.64 R112, [R1+0x60e8] ;  /* 0x0060e80001707983 */ /* 0x002ea80000300a00 */
[----:B------:R1:W-:Y:S04]  /*64c40*/  STL.64 [R1+0x470], R116 ;  /* 0x0004707401007387 */ /* 0x0003e80000100a00 */
[----:B------:R-:W-:Y:S04]  /*64c50*/  STL.64 [R1+0x478], R118 ;  /* 0x0004787601007387 */ /* 0x000fe80000100a00 */
[----:B------:R-:W-:Y:S04]  /*64c60*/  LDS R115, [R5+UR7+0xa380] ;  /* 0x00a3800705737984 */ /* 0x000fe80008000800 */
[----:B-1----:R-:W2:Y:S04]  /*64c70*/  LDL.LU.64 R116, [R1+0x60e0] ;  /* 0x0060e00001747983 */ /* 0x002ea80000300a00 */
[----:B------:R1:W-:Y:S04]  /*64c80*/  STL.64 [R1+0x460], R120 ;  /* 0x0004607801007387 */ /* 0x0003e80000100a00 */
[----:B------:R-:W-:Y:S04]  /*64c90*/  STL.64 [R1+0x468], R122 ;  /* 0x0004687a01007387 */ /* 0x000fe80000100a00 */
[----:B-1----:R-:W2:Y:S04]  /*64ca0*/  LDL.LU.64 R120, [R1+0x60d8] ;  /* 0x0060d80001787983 */ /* 0x002ea80000300a00 */
[----:B------:R-:W-:Y:S04]  /*64cb0*/  STL.64 [R1+0x450], R44 ;  /* 0x0004502c01007387 */ /* 0x000fe80000100a00 */
[----:B------:R1:W-:Y:S02]  /*64cc0*/  STL.64 [R1+0x458], R46 ;  /* 0x0004582e01007387 */ /* 0x0003e40000100a00 */
[----:B-1----:R-:W-:-:S15]  /*64cd0*/  HMMA.1688.F32.TF32 R44, R40, R208, R248 ;  /* 0x000000d0282c723c */ /* 0x002fde00000810f8 */
[----:B------:R-:W-:-:S04]  /*64ce0*/  NOP ;  /* 0x0000000000007918 */ /* 0x000fc80000000000 */
[----:B------:R-:W-:Y:S04]  /*64cf0*/  STL.64 [R1+0x440], R44 ;  /* 0x0004402c01007387 */ /* 0x000fe80000100a00 */
[----:B------:R1:W-:Y:S02]  /*64d00*/  STL.64 [R1+0x448], R46 ;  /* 0x0004482e01007387 */ /* 0x0003e40000100a00 */
[C---:B-1----:R-:W-:Y:S02]  /*64d10*/  HMMA.1688.F32.TF32 R44, R40.reuse, R196, R124 ;  /* 0x000000c4282c723c */ /* 0x042fe4000008107c */
[----:B------:R-:W-:Y:S04]  /*64d20*/  STL.64 [R1+0x430], R244 ;  /* 0x000430f401007387 */ /* 0x000fe80000100a00 */
[----:B------:R-:W-:Y:S04]  /*64d30*/  STL.64 [R1+0x438], R246 ;  /* 0x000438f601007387 */ /* 0x000fe80000100a00 */
[----:B------:R-:W-:Y:S01]  /*64d40*/  STL.64 [R1+0x420], R240 ;  /* 0x000420f001007387 */ /* 0x000fe20000100a00 */
[C---:B------:R-:W-:Y:S03]  /*64d50*/  HMMA.1688.F32.TF32 R124, R40.reuse, R188, R132 ;  /* 0x000000bc287c723c */ /* 0x040fe60000081084 */
[----:B------:R-:W-:Y:S05]  /*64d60*/  STL.64 [R1+0x428], R242 ;  /* 0x000428f201007387 */ /* 0x000fea0000100a00 */
        /* <DEDUP_REMOVED lines=12> */
[----:B------:R-:W-:Y:S02]  /*64e30*/  STL.64 [R1+0x3d8], R98 ;  /* 0x0003d86201007387 */ /* 0x000fe40000100a00 */
[C---:B------:R-:W-:Y:S02]  /*64e40*/  HMMA.1688.F32.TF32 R88, R40.reuse, R168, R236 ;  /* 0x000000a82858723c */ /* 0x040fe400000810ec */
        /* <DEDUP_REMOVED lines=18> */
[----:B-1----:R-:W-:Y:S08]  /*64f70*/  HMMA.1688.F32.TF32 R44, R40, R136, R52 ;  /* 0x00000088282c723c */ /* 0x002ff00000081034 */
[C---:B------:R-:W-:Y:S01]  /*64f80*/  HMMA.1688.F32.TF32 R40, R80.reuse, R20, R48 ;  /* 0x000000145028723c */ /* 0x040fe20000081030 */
        /* <DEDUP_REMOVED lines=100> */
[C---:B------:R-:W-:Y:S08]  /*655d0*/  HMMA.1688.F32.TF32 R124, R80.reuse, R8, R124 ;  /* 0x00000008507c723c */ /* 0x040ff0000008107c */
[C---:B------:R-:W-:Y:S11]  /*655e0*/  HMMA.1688.F32.TF32 R132, R80.reuse, R12, R132 ;  /* 0x0000000c5084723c */ /* 0x040ff60000081084 */
[----:B------:R1:W-:Y:S04]  /*655f0*/  STL.64 [R1+0x320], R124 ;  /* 0x0003207c01007387 */ /* 0x0003e80000100a00 */
[----:B------:R-:W-:Y:S04]  /*65600*/  STL.64 [R1+0x328], R126 ;  /* 0x0003287e01007387 */ /* 0x000fe80000100a00 */
[----:B-1----:R-:W2:Y:S04]  /*65610*/  LDL.LU.64 R124, [R1+0x60d0] ;  /* 0x0060d000017c7983 */ /* 0x002ea80000300a00 */
[----:B------:R1:W-:Y:S04]  /*65620*/  STL.64 [R1+0x310], R128 ;  /* 0x0003108001007387 */ /* 0x0003e80000100a00 */
[----:B------:R-:W-:Y:S04]  /*65630*/  STL.64 [R1+0x318], R130 ;  /* 0x0003188201007387 */ /* 0x000fe80000100a00 */
[----:B-1----:R-:W3:Y:S04]  /*65640*/  LDL.LU.64 R128, [R1+0x60c8] ;  /* 0x0060c80001807983 */ /* 0x002ee80000300a00 */
[----:B------:R1:W-:Y:S04]  /*65650*/  STL.64 [R1+0x300], R132 ;  /* 0x0003008401007387 */ /* 0x0003e80000100a00 */
[----:B------:R-:W-:Y:S01]  /*65660*/  STL.64 [R1+0x308], R134 ;  /* 0x0003088601007387 */ /* 0x000fe20000100a00 */
[C---:B------:R-:W-:Y:S03]  /*65670*/  HMMA.1688.F32.TF32 R44, R80.reuse, R32, R44 ;  /* 0x00000020502c723c */ /* 0x040fe6000008102c */
[----:B-1----:R-:W4:Y:S04]  /*65680*/  LDL.LU.64 R132, [R1+0x60c0] ;  /* 0x0060c00001847983 */ /* 0x002f280000300a00 */
[----:B------:R1:W-:Y:S04]  /*65690*/  STL.64 [R1+0x2f0], R92 ;  /* 0x0002f05c01007387 */ /* 0x0003e80000100a00 */
[----:B------:R-:W-:Y:S04]  /*656a0*/  STL.64 [R1+0x2f8], R94 ;  /* 0x0002f85e01007387 */ /* 0x000fe80000100a00 */
[----:B-1----:R-:W2:Y:S04]  /*656b0*/  LDL.LU.64 R92, [R1+0x60b8] ;  /* 0x0060b800015c7983 */ /* 0x002ea80000300a00 */
[----:B------:R1:W-:Y:S04]  /*656c0*/  STL.64 [R1+0x2e0], R96 ;  /* 0x0002e06001007387 */ /* 0x0003e80000100a00 */
[----:B------:R-:W-:Y:S04]  /*656d0*/  STL.64 [R1+0x2e8], R98 ;  /* 0x0002e86201007387 */ /* 0x000fe80000100a00 */
[----:B-1----:R-:W2:Y:S04]  /*656e0*/  LDL.LU.64 R96, [R1+0x60b0] ;  /* 0x0060b00001607983 */ /* 0x002ea80000300a00 */
[----:B------:R-:W-:Y:S04]  /*656f0*/  STL.64 [R1+0x2d0], R40 ;  /* 0x0002d02801007387 */ /* 0x000fe80000100a00 */
[----:B------:R1:W-:Y:S02]  /*65700*/  STL.64 [R1+0x2d8], R42 ;  /* 0x0002d82a01007387 */ /* 0x0003e40000100a00 */
[C---:B-1----:R-:W-:Y:S02]  /*65710*/  HMMA.1688.F32.TF32 R40, R80.reuse, R228, R248 ;  /* 0x000000e45028723c */ /* 0x042fe400000810f8 */
[----:B------:R-:W-:Y:S04]  /*65720*/  STL.64 [R1+0x2c0], R44 ;  /* 0x0002c02c01007387 */ /* 0x000fe80000100a00 */
[----:B------:R1:W-:Y:S02]  /*65730*/  STL.64 [R1+0x2c8], R46 ;  /* 0x0002c82e01007387 */ /* 0x0003e40000100a00 */
[C---:B------:R-:W-:Y:S08]  /*65740*/  HMMA.1688.F32.TF32 R244, R80.reuse, R224, R244 ;  /* 0x000000e050f4723c */ /* 0x040ff000000810f4 */
[C---:B-1----:R-:W-:Y:S03]  /*65750*/  HMMA.1688.F32.TF32 R44, R80.reuse, R220, R240 ;  /* 0x000000dc502c723c */ /* 0x042fe600000810f0 */
[----:B------:R-:W-:Y:S04]  /*65760*/  STL.64 [R1+0x2b0], R40 ;  /* 0x0002b02801007387 */ /* 0x000fe80000100a00 */
[----:B------:R1:W-:Y:S02]  /*65770*/  STL.64 [R1+0x2b8], R42 ;  /* 0x0002b82a01007387 */ /* 0x0003e40000100a00 */
[C---:B-1----:R-:W-:Y:S02]  /*65780*/  HMMA.1688.F32.TF32 R40, R80.reuse, R216, R232 ;  /* 0x000000d85028723c */ /* 0x042fe400000810e8 */
[----:B------:R-:W-:Y:S04]  /*65790*/  STL.64 [R1+0x2a0], R244 ;  /* 0x0002a0f401007387 */ /* 0x000fe80000100a00 */
[----:B------:R-:W-:Y:S04]  /*657a0*/  STL.64 [R1+0x2a8], R246 ;  /* 0x0002a8f601007387 */ /* 0x000fe80000100a00 */
[----:B------:R-:W-:Y:S04]  /*657b0*/  STL.64 [R1+0x290], R44 ;  /* 0x0002902c01007387 */ /* 0x000fe80000100a00 */
[----:B------:R1:W-:Y:S01]  /*657c0*/  STL.64 [R1+0x298], R46 ;  /* 0x0002982e01007387 */ /* 0x0003e20000100a00 */
[----:B------:R-:W-:Y:S01]  /*657d0*/  HMMA.1688.F32.TF32 R76, R80, R200, R76 ;  /* 0x000000c8504c723c */ /* 0x000fe2000008104c */
[----:B------:R-:W-:-:S02]  /*657e0*/  IMAD.MOV.U32 R54, RZ, RZ, R113 ;  /* 0x000000ffff367224 */ /* 0x000fc400078e0071 */
[----:B------:R-:W-:Y:S01]  /*657f0*/  IMAD.MOV.U32 R55, RZ, RZ, R112 ;  /* 0x000000ffff377224 */ /* 0x000fe200078e0070 */
[----:B------:R-:W-:Y:S04]  /*65800*/  LDS R113, [R5+UR7+0x8380] ;  /* 0x0083800705717984 */ /* 0x000fe80008000800 */
[----:B------:R-:W-:Y:S01]  /*65810*/  STL.64 [R1+0x280], R40 ;  /* 0x0002802801007387 */ /* 0x000fe20000100a00 */
[C---:B-1----:R-:W-:Y:S03]  /*65820*/  HMMA.1688.F32.TF32 R44, R80.reuse, R208, R236 ;  /* 0x000000d0502c723c */ /* 0x042fe600000810ec */
[----:B------:R1:W-:Y:S04]  /*65830*/  STL.64 [R1+0x288], R42 ;  /* 0x0002882a01007387 */ /* 0x0003e80000100a00 */
[----:B------:R-:W2:Y:S04]  /*65840*/  LDS R112, [R2+UR7+0x8380] ;  /* 0x0083800702707984 */ /* 0x000ea80008000800 */
[----:B------:R-:W-:Y:S01]  /*65850*/  LDS R232, [R2+UR7+0x8400] ;  /* 0x0084000702e87984 */ /* 0x000fe20008000800 */
[C---:B-1----:R-:W-:Y:S03]  /*65860*/  HMMA.1688.F32.TF32 R40, R80.reuse, R204, R84 ;  /* 0x000000cc5028723c */ /* 0x042fe60000081054 */
[----:B------:R-:W-:Y:S04]  /*65870*/  STL.64 [R1+0x270], R88 ;  /* 0x0002705801007387 */ /* 0x000fe80000100a00 */
[----:B------:R-:W-:Y:S04]  /*65880*/  STL.64 [R1+0x278], R90 ;  /* 0x0002785a01007387 */ /* 0x000fe80000100a00 */
[----:B------:R-:W-:Y:S04]  /*65890*/  STL.64 [R1+0x260], R44 ;  /* 0x0002602c01007387 */ /* 0x000fe80000100a00 */
[----:B------:R1:W-:Y:S04]  /*658a0*/  STL.64 [R1+0x268], R46 ;  /* 0x0002682e01007387 */ /* 0x0003e80000100a00 */
[----:B------:R-:W-:Y:S04]  /*658b0*/  LDS R234, [R2+UR7+0xa400] ;  /* 0x00a4000702ea7984 */ /* 0x000fe80008000800 */
[----:B------:R-:W-:Y:S01]  /*658c0*/  STL.64 [R1+0x250], R40 ;  /* 0x0002502801007387 */ /* 0x000fe20000100a00 */
[C---:B-1----:R-:W-:Y:S03]  /*658d0*/  HMMA.1688.F32.TF32 R44, R80.reuse, R196, R72 ;  /* 0x000000c4502c723c */ /* 0x042fe60000081048 */
[----:B------:R1:W-:Y:S04]  /*658e0*/  STL.64 [R1+0x258], R42 ;  /* 0x0002582a01007387 */ /* 0x0003e80000100a00 */
[----:B------:R-:W-:Y:S04]  /*658f0*/  LDS R233, [R5+UR7+0x8400] ;  /* 0x0084000705e97984 */ /* 0x000fe80008000800 */
[----:B------:R-:W2:Y:S01]  /*65900*/  LDS R235, [R5+UR7+0xa400] ;  /* 0x00a4000705eb7984 */ /* 0x000ea20008000800 */
[C---:B-1----:R-:W-:Y:S03]  /*65910*/  HMMA.1688.F32.TF32 R40, R80.reuse, R192, R68 ;  /* 0x000000c05028723c */ /* 0x042fe60000081044 */
[----:B------:R-:W-:Y:S04]  /*65920*/  STL.64 [R1+0x240], R76 ;  /* 0x0002404c01007387 */ /* 0x000fe80000100a00 */
[----:B------:R-:W-:Y:S04]  /*65930*/  STL.64 [R1+0x248], R78 ;  /* 0x0002484e01007387 */ /* 0x000fe80000100a00 */
[----:B------:R-:W-:Y:S04]  /*65940*/  STL.64 [R1+0x230], R44 ;  /* 0x0002302c01007387 */ /* 0x000fe80000100a00 */
[----:B------:R1:W-:Y:S04]  /*65950*/  STL.64 [R1+0x238], R46 ;  /* 0x0002382e01007387 */ /* 0x0003e80000100a00 */
[----:B------:R-:W-:Y:S04]  /*65960*/  STL.64 [R1+0x220], R40 ;  /* 0x0002202801007387 */ /* 0x000fe80000100a00 */
[----:B------:R1:W-:Y:S02]  /*65970*/  STL.64 [R1+0x228], R42 ;  /* 0x0002282a01007387 */ /* 0x0003e40000100a00 */
[C---:B-1----:R-:W-:Y:S08]  /*65980*/  HMMA.1688.F32.TF32 R44, R80.reuse, R184, R60 ;  /* 0x000000b8502c723c */ /* 0x042ff0000008103c */
[C---:B------:R-:W-:Y:S01]  /*65990*/  HMMA.1688.F32.TF32 R40, R80.reuse, R180, R48 ;  /* 0x000000b45028723c */ /* 0x040fe20000081030 */
[----:B------:R-:W-:Y:S04]  /*659a0*/  STL.64 [R1+0x210], R64 ;  /* 0x0002104001007387 */ /* 0x000fe80000100a00 */
[----:B------:R-:W-:Y:S04]  /*659b0*/  STL.64 [R1+0x218], R66 ;  /* 0x0002184201007387 */ /* 0x000fe80000100a00 */
[----:B------:R-:W2:Y:S04]  /*659c0*/  LDL.LU R48, [R1+0x2630] ;  /* 0x0026300001307983 */ /* 0x000ea80000300800 */
[----:B------:R-:W-:Y:S04]  /*659d0*/  STL.64 [R1+0x200], R44 ;  /* 0x0002002c01007387 */ /* 0x000fe80000100a00 */
[----:B------:R1:W-:Y:S04]  /*659e0*/  STL.64 [R1+0x208], R46 ;  /* 0x0002082e01007387 */ /* 0x0003e80000100a00 */
[----:B------:R-:W-:Y:S04]  /*659f0*/  STL.64 [R1+0x1f0], R40 ;  /* 0x0001f02801007387 */ /* 0x000fe80000100a00 */
[----:B------:R1:W-:Y:S04]  /*65a00*/  STL.64 [R1+0x1f8], R42 ;  /* 0x0001f82a01007387 */ /* 0x0003e80000100a00 */
[----:B------:R-:W2:Y:S01]  /*65a10*/  LDL.LU R49, [R1+0x2634] ;  /* 0x0026340001317983 */ /* 0x000ea20000300800 */
[C---:B-1----:R-:W-:Y:S03]  /*65a20*/  HMMA.1688.F32.TF32 R44, R80.reuse, R172, R52 ;  /* 0x000000ac502c723c */ /* 0x042fe60000081034 */
[----:B------:R-:W2:Y:S04]  /*65a30*/  LDL.LU R50, [R1+0x2638] ;  /* 0x0026380001327983 */ /* 0x000ea80000300800 */
[----:B------:R-:W2:Y:S01]  /*65a40*/  LDL.LU R51, [R1+0x263c] ;  /* 0x00263c0001337983 */ /* 0x000ea20000300800 */
[----:B------:R-:W-:-:S15]  /*65a50*/  HMMA.1688.F32.TF32 R40, R80, R176, R56 ;  /* 0x000000b05028723c */ /* 0x000fde0000081038 */
[----:B------:R-:W-:-:S04]  /*65a60*/  NOP ;  /* 0x0000000000007918 */ /* 0x000fc80000000000 */
[----:B------:R-:W-:Y:S04]  /*65a70*/  STL.64 [R1+0x5c80], R42 ;  /* 0x005c802a01007387 */ /* 0x000fe80000100a00 */
[----:B------:R-:W-:Y:S04]  /*65a80*/  STL.64 [R1+0x5c78], R40 ;  /* 0x005c782801007387 */ /* 0x000fe80000100a00 */
        /* <DEDUP_REMOVED lines=36> */
[----:B------:R-:W-:Y:S01]  /*65cd0*/  STL.64 [R1+0x5ca0], R50 ;  /* 0x005ca03201007387 */ /* 0x000fe20000100a00 */
[C---:B---3--:R-:W-:Y:S08]  /*65ce0*/  HMMA.1688.F32.TF32 R52, R80.reuse, R164, R52 ;  /* 0x000000a45034723c */ /* 0x048ff00000081034 */
[C---:B----4-:R-:W-:Y:S01]  /*65cf0*/  HMMA.1688.F32.TF32 R56, R80.reuse, R160, R56 ;  /* 0x000000a05038723c */ /* 0x050fe20000081038 */
[----:B------:R-:W-:Y:S07]  /*65d00*/  STL.64 [R1+0x5c98], R48 ;  /* 0x005c983001007387 */ /* 0x000fee0000100a00 */
[C---:B------:R-:W-:Y:S03]  /*65d10*/  HMMA.1688.F32.TF32 R60, R80.reuse, R156, R60 ;  /* 0x0000009c503c723c */ /* 0x040fe6000008103c */
[----:B------:R-:W-:Y:S04]  /*65d20*/  STL.64 [R1+0x5cb0], R54 ;  /* 0x005cb03601007387 */ /* 0x000fe80000100a00 */
[----:B------:R-:W-:Y:S04]  /*65d30*/  STL.64 [R1+0x5ca8], R52 ;  /* 0x005ca83401007387 */ /* 0x000fe80000100a00 */
[----:B------:R-:W-:Y:S04]  /*65d40*/  STL.64 [R1+0x5cc0], R58 ;  /* 0x005cc03a01007387 */ /* 0x000fe80000100a00 */
[----:B------:R-:W-:Y:S01]  /*65d50*/  STL.64 [R1+0x5cb8], R56 ;  /* 0x005cb83801007387 */ /* 0x000fe20000100a00 */
[C---:B------:R-:W-:Y:S03]  /*65d60*/  HMMA.1688.F32.TF32 R64, R80.reuse, R152, R64 ;  /* 0x000000985040723c */ /* 0x040fe60000081040 */
[----:B------:R-:W-:Y:S04]  /*65d70*/  STL.64 [R1+0x5cd0], R62 ;  /* 0x005cd03e01007387 */ /* 0x000fe80000100a00 */
[----:B------:R-:W-:Y:S04]  /*65d80*/  STL.64 [R1+0x5cc8], R60 ;  /* 0x005cc83c01007387 */ /* 0x000fe80000100a00 */
[----:B------:R-:W2:Y:S04]  /*65d90*/  LDL.LU R84, [R1+0x2480] ;  /* 0x0024800001547983 */ /* 0x000ea80000300800 */
[----:B------:R-:W2:Y:S01]  /*65da0*/  LDL.LU R85, [R1+0x2484] ;  /* 0x0024840001557983 */ /* 0x000ea20000300800 */
[C---:B------:R-:W-:Y:S03]  /*65db0*/  HMMA.1688.F32.TF32 R68, R80.reuse, R148, R68 ;  /* 0x000000945044723c */ /* 0x040fe60000081044 */
[----:B------:R-:W2:Y:S04]  /*65dc0*/  LDL.LU R86, [R1+0x2488] ;  /* 0x0024880001567983 */ /* 0x000ea80000300800 */
[----:B------:R-:W2:Y:S01]  /*65dd0*/  LDL.LU R87, [R1+0x248c] ;  /* 0x00248c0001577983 */ /* 0x000ea20000300800 */
[C---:B------:R-:W-:Y:S03]  /*65de0*/  HMMA.1688.F32.TF32 R72, R80.reuse, R144, R72 ;  /* 0x000000905048723c */ /* 0x040fe60000081048 */
[----:B------:R-:W-:Y:S04]  /*65df0*/  STL.64 [R1+0x5ce0], R66 ;  /* 0x005ce04201007387 */ /* 0x000fe80000100a00 */
[----:B------:R-:W-:Y:S04]  /*65e00*/  STL.64 [R1+0x5cd8], R64 ;  /* 0x005cd84001007387 */ /* 0x000fe80000100a00 */
[----:B------:R-:W-:Y:S01]  /*65e10*/  STL.64 [R1+0x5cf0], R70 ;  /* 0x005cf04601007387 */ /* 0x000fe20000100a00 */
[C---:B------:R-:W-:Y:S03]  /*65e20*/  HMMA.1688.F32.TF32 R76, R80.reuse, R140, R76 ;  /* 0x0000008c504c723c */ /* 0x040fe6000008104c */
[----:B------:R-:W-:Y:S04]  /*65e30*/  STL.64 [R1+0x5ce8], R68 ;  /* 0x005ce84401007387 */ /* 0x000fe80000100a00 */
[----:B------:R-:W3:Y:S04]  /*65e40*/  LDL.LU R236, [R1+0x25b0] ;  /* 0x0025b00001ec7983 */ /* 0x000ee80000300800 */
[----:B------:R-:W3:Y:S04]  /*65e50*/  LDL.LU R237, [R1+0x25b4] ;  /* 0x0025b40001ed7983 */ /* 0x000ee80000300800 */
[----:B------:R-:W3:Y:S04]  /*65e60*/  LDL.LU R238, [R1+0x25b8] ;  /* 0x0025b80001ee7983 */ /* 0x000ee80000300800 */
[----:B------:R-:W3:Y:S04]  /*65e70*/  LDL.LU R239, [R1+0x25bc] ;  /* 0x0025bc0001ef7983 */ /* 0x000ee80000300800 */
[----:B------:R-:W-:Y:S04]  /*65e80*/  STL.64 [R1+0x5d00], R74 ;  /* 0x005d004a01007387 */ /* 0x000fe80000100a00 */
[----:B------:R-:W-:Y:S04]  /*65e90*/  STL.64 [R1+0x5cf8], R72 ;  /* 0x005cf84801007387 */ /* 0x000fe80000100a00 */
[----:B------:R-:W-:Y:S04]  /*65ea0*/  STL.64 [R1+0x5d10], R78 ;  /* 0x005d104e01007387 */ /* 0x000fe80000100a00 */
[----:B------:R-:W-:Y:S04]  /*65eb0*/  STL.64 [R1+0x5d08], R76 ;  /* 0x005d084c01007387 */ /* 0x000fe80000100a00 */
[----:B------:R-:W4:Y:S04]  /*65ec0*/  LDL.LU R126, [R1+0x25a8] ;  /* 0x0025a800017e7983 */ /* 0x000f280000300800 */
[----:B------:R-:W4:Y:S04]  /*65ed0*/  LDL.LU R127, [R1+0x25ac] ;  /* 0x0025ac00017f7983 */ /* 0x000f280000300800 */
[----:B------:R-:W4:Y:S04]  /*65ee0*/  LDL.LU R130, [R1+0x2598] ;  /* 0x0025980001827983 */ /* 0x000f280000300800 */
[----:B------:R-:W4:Y:S01]  /*65ef0*/  LDL.LU R131, [R1+0x259c] ;  /* 0x00259c0001837983 */ /* 0x000f220000300800 */
[----:B------:R-:W-:Y:S03]  /*65f00*/  HMMA.1688.F32.TF32 R80, R80, R136, R88 ;  /* 0x000000885050723c */ /* 0x000fe60000081058 */
[----:B------:R-:W4:Y:S04]  /*65f10*/  LDL.LU R134, [R1+0x2588] ;  /* 0x0025880001867983 */ /* 0x000f280000300800 */
[----:B------:R-:W4:-:S12]  /*65f20*/  LDL.LU R135, [R1+0x258c] ;  /* 0x00258c0001877983 */ /* 0x000f180000300800 */
[----:B------:R-:W-:Y:S04]  /*65f30*/  STL.64 [R1+0x5d20], R82 ;  /* 0x005d205201007387 */ /* 0x000fe80000100a00 */
[----:B------:R-:W-:Y:S04]  /*65f40*/  STL.64 [R1+0x5d18], R80 ;  /* 0x005d185001007387 */ /* 0x000fe80000100a00 */
[----:B------:R-:W4:Y:S04]  /*65f50*/  LDL.LU R88, [R1+0x2570] ;  /* 0x0025700001587983 */ /* 0x000f280000300800 */
[----:B------:R-:W4:Y:S01]  /*65f60*/  LDL.LU R89, [R1+0x2574] ;  /* 0x0025740001597983 */ /* 0x000f220000300800 */
[----:B------:R-:W-:-:S02]  /*65f70*/  IMAD.MOV.U32 R90, RZ, RZ, R121 ;  /* 0x000000ffff5a7224 */ /* 0x000fc400078e0079 */
[----:B------:R-:W-:Y:S01]  /*65f80*/  IMAD.MOV.U32 R91, RZ, RZ, R120 ;  /* 0x000000ffff5b7224 */ /* 0x000fe200078e0078 */
[----:B--2---:R-:W-:-:S15]  /*65f90*/  HMMA.1688.F32.TF32 R84, R112, R20, R84 ;  /* 0x000000147054723c */ /* 0x004fde0000081054 */
[----:B------:R-:W-:-:S04]  /*65fa0*/  NOP ;  /* 0x0000000000007918 */ /* 0x000fc80000000000 */
[----:B------:R-:W-:Y:S04]  /*65fb0*/  STL.64 [R1+0x5d30], R86 ;  /* 0x005d305601007387 */ /* 0x000fe80000100a00 */
[----:B------:R-:W-:Y:S01]  /*65fc0*/  STL.64 [R1+0x5d28], R84 ;  /* 0x005d285401007387 */ /* 0x000fe20000100a00 */
[C---:B---3--:R-:W-:Y:S03]  /*65fd0*/  HMMA.1688.F32.TF32 R120, R112.reuse, R8, R236 ;  /* 0x000000087078723c */ /* 0x048fe600000810ec */
[----:B------:R-:W2:Y:S04]  /*65fe0*/  LDL.LU R236, [R1+0x2560] ;  /* 0x0025600001ec7983 */ /* 0x000ea80000300800 */
[----:B------:R-:W2:Y:S04]  /*65ff0*/  LDL.LU R237, [R1+0x2564] ;  /* 0x0025640001ed7983 */ /* 0x000ea80000300800 */
[----:B------:R-:W2:Y:S04]  /*66000*/  LDL.LU R238, [R1+0x2568] ;  /* 0x0025680001ee7983 */ /* 0x000ea80000300800 */
[----:B------:R-:W2:Y:S01]  /*66010*/  LDL.LU R239, [R1+0x256c] ;  /* 0x00256c0001ef7983 */ /* 0x000ea20000300800 */
[C---:B----4-:R-:W-:Y:S08]  /*66020*/  HMMA.1688.F32.TF32 R124, R112.reuse, R24, R124 ;  /* 0x00000018707c723c */ /* 0x050ff0000008107c */
[C---:B------:R-:W-:Y:S01]  /*66030*/  HMMA.1688.F32.TF32 R128, R112.reuse, R12, R128 ;  /* 0x0000000c7080723c */ /* 0x040fe20000081080 */
        /* <DEDUP_REMOVED lines=12> */
[----:B------:R-:W3:Y:S04]  /*66100*/  LDL.LU R98, [R1+0x2558] ;  /* 0x0025580001627983 */ /* 0x000ee80000300800 */
[----:B------:R-:W3:Y:S01]  /*66110*/  LDL.LU R99, [R1+0x255c] ;  /* 0x00255c0001637983 */ /* 0x000ee20000300800 */
[C---:B------:R-:W-:Y:S08]  /*66120*/  HMMA.1688.F32.TF32 R132, R112.reuse, R28, R132 ;  /* 0x0000001c7084723c */ /* 0x040ff00000081084 */
[----:B------:R-:W-:Y:S11]  /*66130*/  HMMA.1688.F32.TF32 R88, R112, R16, R88 ;  /* 0x000000107058723c */ /* 0x000ff60000081058 */
[----:B------:R-:W-:Y:S04]  /*66140*/  STL [R1+0x5b60], R132 ;  /* 0x005b608401007387 */ /* 0x000fe80000100800 */
[----:B------:R-:W-:Y:S04]  /*66150*/  STL [R1+0x5b5c], R133 ;  /* 0x005b5c8501007387 */ /* 0x000fe80000100800 */
[----:B------:R-:W-:Y:S04]  /*66160*/  STL [R1+0x5b58], R134 ;  /* 0x005b588601007387 */ /* 0x000fe80000100800 */
[----:B------:R4:W-:Y:S04]  /*66170*/  STL [R1+0x5b54], R135 ;  /* 0x005b548701007387 */ /* 0x0009e80000100800 */
[----:B------:R-:W-:Y:S04]  /*66180*/  STL [R1+0x5ba0], R88 ;  /* 0x005ba05801007387 */ /* 0x000fe80000100800 */
[----:B------:R-:W-:Y:S04]  /*66190*/  STL [R1+0x5b9c], R89 ;  /* 0x005b9c5901007387 */ /* 0x000fe80000100800 */
[----:B------:R-:W-:Y:S04]  /*661a0*/  STL [R1+0x5b98], R90 ;  /* 0x005b985a01007387 */ /* 0x000fe80000100800 */
[----:B------:R-:W-:Y:S04]  /*661b0*/  STL [R1+0x5b94], R91 ;  /* 0x005b945b01007387 */ /* 0x000fe80000100800 */
[----:B------:R-:W4:Y:S04]  /*661c0*/  LDL.LU R106, [R1+0x2538] ;  /* 0x00253800016a7983 */ /* 0x000f280000300800 */
[----:B------:R-:W4:Y:S01]  /*661d0*/  LDL.LU R107, [R1+0x253c] ;  /* 0x00253c00016b7983 */ /* 0x000f220000300800 */
[----:B------:R-:W-:-:S02]  /*661e0*/  IMAD.MOV.U32 R102, RZ, RZ, R93 ;  /* 0x000000ffff667224 */ /* 0x000fc400078e005d */
[----:B------:R-:W-:Y:S01]  /*661f0*/  IMAD.MOV.U32 R103, RZ, RZ, R92 ;  /* 0x000000ffff677224 */ /* 0x000fe200078e005c */
[----:B------:R-:W4:Y:S04]  /*66200*/  LDL.LU R110, [R1+0x2528] ;  /* 0x00252800016e7983 */ /* 0x000f280000300800 */
[----:B------:R-:W4:Y:S02]  /*66210*/  LDL.LU R111, [R1+0x252c] ;  /* 0x00252c00016f7983 */ /* 0x000f240000300800 */
[C---:B------:R-:W-:Y:S08]  /*66220*/  HMMA.1688.F32.TF32 R100, R112.reuse, R228, R100 ;  /* 0x000000e47064723c */ /* 0x040ff00000081064 */
[C---:B--2---:R-:W-:Y:S01]  /*66230*/  HMMA.1688.F32.TF32 R92, R112.reuse, R36, R236 ;  /* 0x00000024705c723c */ /* 0x044fe200000810ec */
        /* <DEDUP_REMOVED lines=8> */
[----:B------:R-:W-:Y:S04]  /*662c0*/  STL [R1+0x5bb0], R92 ;  /* 0x005bb05c01007387 */ /* 0x000fe80000100800 */
[----:B------:R-:W-:Y:S04]  /*662d0*/  STL [R1+0x5bac], R93 ;  /* 0x005bac5d01007387 */ /* 0x000fe80000100800 */
[----:B------:R-:W-:Y:S04]  /*662e0*/  STL [R1+0x5ba8], R94 ;  /* 0x005ba85e01007387 */ /* 0x000fe80000100800 */
[----:B------:R-:W-:Y:S01]  /*662f0*/  STL [R1+0x5ba4], R95 ;  /* 0x005ba45f01007387 */ /* 0x000fe20000100800 */
[----:B---3--:R-:W-:-:S15]  /*66300*/  HMMA.1688.F32.TF32 R96, R112, R32, R96 ;  /* 0x000000207060723c */ /* 0x008fde0000081060 */
[----:B------:R-:W-:-:S04]  /*66310*/  NOP ;  /* 0x0000000000007918 */ /* 0x000fc80000000000 */
[----:B------:R3:W-:Y:S04]  /*66320*/  STL [R1+0x5bc0], R96 ;  /* 0x005bc06001007387 */ /* 0x0007e80000100800 */
[----:B------:R1:W-:Y:S04]  /*66330*/  STL [R1+0x5bbc], R97 ;  /* 0x005bbc6101007387 */ /* 0x0003e80000100800 */
[----:B------:R1:W-:Y:S04]  /*66340*/  STL [R1+0x5bb8], R98 ;  /* 0x005bb86201007387 */ /* 0x0003e80000100800 */
[----:B------:R1:W-:Y:S04]  /*66350*/  STL [R1+0x5bb4], R99 ;  /* 0x005bb46301007387 */ /* 0x0003e80000100800 */
[----:B------:R-:W3:Y:S04]  /*66360*/  LDL.LU R244, [R1+0x2460] ;  /* 0x0024600001f47983 */ /* 0x000ee80000300800 */
[----:B------:R-:W3:Y:S04]  /*66370*/  LDL.LU R245, [R1+0x2464] ;  /* 0x0024640001f57983 */ /* 0x000ee80000300800 */
[----:B------:R-:W3:Y:S04]  /*66380*/  LDL.LU R246, [R1+0x2468] ;  /* 0x0024680001f67983 */ /* 0x000ee80000300800 */
[----:B------:R-:W3:Y:S01]  /*66390*/  LDL.LU R247, [R1+0x246c] ;  /* 0x00246c0001f77983 */ /* 0x000ee20000300800 */
[C---:B----4-:R-:W-:Y:S03]  /*663a0*/  HMMA.1688.F32.TF32 R104, R112.reuse, R224, R104 ;  /* 0x000000e07068723c */ /* 0x050fe60000081068 */
[----:B------:R-:W-:Y:S04]  /*663b0*/  STL [R1+0x5bd0], R100 ;  /* 0x005bd06401007387 */ /* 0x000fe80000100800 */
[----:B------:R-:W-:Y:S04]  /*663c0*/  STL [R1+0x5bcc], R101 ;  /* 0x005bcc6501007387 */ /* 0x000fe80000100800 */
[----:B------:R-:W-:Y:S04]  /*663d0*/  STL [R1+0x5bc8], R102 ;  /* 0x005bc86601007387 */ /* 0x000fe80000100800 */
[----:B------:R4:W-:Y:S04]  /*663e0*/  STL [R1+0x5bc4], R103 ;  /* 0x005bc46701007387 */ /* 0x0009e80000100800 */
[----:B------:R1:W-:Y:S04]  /*663f0*/  STL [R1+0x5be0], R104 ;  /* 0x005be06801007387 */ /* 0x0003e80000100800 */
[----:B------:R1:W-:Y:S04]  /*66400*/  STL [R1+0x5bdc], R105 ;  /* 0x005bdc6901007387 */ /* 0x0003e80000100800 */
[----:B------:R1:W-:Y:S04]  /*66410*/  STL [R1+0x5bd8], R106 ;  /* 0x005bd86a01007387 */ /* 0x0003e80000100800 */
[----:B------:R1:W-:Y:S04]  /*66420*/  STL [R1+0x5bd4], R107 ;  /* 0x005bd46b01007387 */ /* 0x0003e80000100800 */
[----:B------:R-:W4:Y:S04]  /*66430*/  LDL.LU R240, [R1+0x2450] ;  /* 0x0024500001f07983 */ /* 0x000f280000300800 */
[----:B------:R-:W4:Y:S04]  /*66440*/  LDL.LU R241, [R1+0x2454] ;  /* 0x0024540001f17983 */ /* 0x000f280000300800 */
[----:B------:R-:W4:Y:S04]  /*66450*/  LDL.LU R242, [R1+0x2458] ;  /* 0x0024580001f27983 */ /* 0x000f280000300800 */
[----:B------:R-:W4:Y:S01]  /*66460*/  LDL.LU R243, [R1+0x245c] ;  /* 0x00245c0001f37983 */ /* 0x000f220000300800 */
[----:B------:R-:W-:-:S15]  /*66470*/  HMMA.1688.F32.TF32 R108, R112, R220, R108 ;  /* 0x000000dc706c723c */ /* 0x000fde000008106c */
[----:B------:R-:W-:-:S04]  /*66480*/  NOP ;  /* 0x0000000000007918 */ /* 0x000fc80000000000 */
[----:B------:R1:W-:Y:S04]  /*66490*/  STL [R1+0x5bf0], R108 ;  /* 0x005bf06c01007387 */ /* 0x0003e80000100800 */
[----:B------:R1:W-:Y:S04]  /*664a0*/  STL [R1+0x5bec], R109 ;  /* 0x005bec6d01007387 */ /* 0x0003e80000100800 */
[----:B------:R1:W-:Y:S04]  /*664b0*/  STL [R1+0x5be8], R110 ;  /* 0x005be86e01007387 */ /* 0x0003e80000100800 */
[----:B------:R1:W-:Y:S02]  /*664c0*/  STL [R1+0x5be4], R111 ;  /* 0x005be46f01007387 */ /* 0x0003e40000100800 */
[C---:B-1----:R-:W-:Y:S08]  /*664d0*/  HMMA.1688.F32.TF32 R44, R112.reuse, R216, R248 ;  /* 0x000000d8702c723c */ /* 0x042ff000000810f8 */
[----:B--2---:R-:W-:Y:S11]  /*664e0*/  HMMA.1688.F32.TF32 R40, R112, R212, R236 ;  /* 0x000000d47028723c */ /* 0x004ff600000810ec */
[----:B------:R-:W-:Y:S04]  /*664f0*/  STL.64 [R1+0x2630], R44 ;  /* 0x0026302c01007387 */ /* 0x000fe80000100a00 */
[----:B------:R1:W-:Y:S04]  /*66500*/  STL.64 [R1+0x2638], R46 ;  /* 0x0026382e01007387 */ /* 0x0003e80000100a00 */
        /* <DEDUP_REMOVED lines=12> */
[----:B---3--:R-:W-:Y:S03]  /*665d0*/  HMMA.1688.F32.TF32 R40, R112, R208, R244 ;  /* 0x000000d07028723c */ /* 0x008fe600000810f4 */
[----:B------:R-:W3:Y:S04]  /*665e0*/  LDL.LU R244, [R1+0x2430] ;  /* 0x0024300001f47983 */ /* 0x000ee80000300800 */
[----:B------:R-:W3:Y:S04]  /*665f0*/  LDL.LU R245, [R1+0x2434] ;  /* 0x0024340001f57983 */ /* 0x000ee80000300800 */
[----:B------:R-:W3:Y:S04]  /*66600*/  LDL.LU R246, [R1+0x2438] ;  /* 0x0024380001f67983 */ /* 0x000ee80000300800 */
[----:B------:R-:W3:Y:S04]  /*66610*/  LDL.LU R247, [R1+0x243c] ;  /* 0x00243c0001f77983 */ /* 0x000ee80000300800 */
        /* <DEDUP_REMOVED lines=8> */
[----:B----4-:R-:W-:Y:S03]  /*666a0*/  HMMA.1688.F32.TF32 R40, R112, R204, R240 ;  /* 0x000000cc7028723c */ /* 0x010fe600000810f0 */
[----:B------:R-:W4:Y:S04]  /*666b0*/  LDL.LU R240, [R1+0x2420] ;  /* 0x0024200001f07983 */ /* 0x000f280000300800 */
[----:B------:R-:W4:Y:S04]  /*666c0*/  LDL.LU R241, [R1+0x2424] ;  /* 0x0024240001f17983 */ /* 0x000f280000300800 */
[----:B------:R-:W4:Y:S04]  /*666d0*/  LDL.LU R242, [R1+0x2428] ;  /* 0x0024280001f27983 */ /* 0x000f280000300800 */
[----:B------:R-:W4:Y:S04]  /*666e0*/  LDL.LU R243, [R1+0x242c] ;  /* 0x00242c0001f37983 */ /* 0x000f280000300800 */
[----:B------:R-:W-:-:S02]  /*666f0*/  IMAD.MOV.U32 R96, RZ, RZ, R40 ;  /* 0x000000ffff607224 */ /* 0x000fc400078e0028 */
[----:B------:R-:W-:Y:S02]  /*66700*/  IMAD.MOV.U32 R97, RZ, RZ, R41 ;  /* 0x000000ffff617224 */ /* 0x000fe400078e0029 */
[----:B------:R-:W-:Y:S02]  /*66710*/  IMAD.MOV.U32 R98, RZ, RZ, R42 ;  /* 0x000000ffff627224 */ /* 0x000fe400078e002a */
[----:B------:R-:W-:-:S05]  /*66720*/  IMAD.MOV.U32 R99, RZ, RZ, R43 ;  /* 0x000000ffff637224 */ /* 0x000fca00078e002b */
[----:B------:R1:W-:Y:S04]  /*66730*/  STL [R1+0x5c20], R99 ;  /* 0x005c206301007387 */ /* 0x0003e80000100800 */
[----:B------:R1:W-:Y:S04]  /*66740*/  STL [R1+0x5c1c], R98 ;  /* 0x005c1c6201007387 */ /* 0x0003e80000100800 */
[----:B------:R1:W-:Y:S04]  /*66750*/  STL [R1+0x5c18], R97 ;  /* 0x005c186101007387 */ /* 0x0003e80000100800 */
[----:B------:R1:W-:Y:S01]  /*66760*/  STL [R1+0x5c14], R96 ;  /* 0x005c146001007387 */ /* 0x0003e20000100800 */
[----:B--2---:R-:W-:Y:S03]  /*66770*/  HMMA.1688.F32.TF32 R40, R112, R200, R236 ;  /* 0x000000c87028723c */ /* 0x004fe600000810ec */
[----:B------:R-:W2:Y:S04]  /*66780*/  LDL.LU R236, [R1+0x2410] ;  /* 0x0024100001ec7983 */ /* 0x000ea80000300800 */
[----:B------:R-:W2:Y:S04]  /*66790*/  LDL.LU R237, [R1+0x2414] ;  /* 0x0024140001ed7983 */ /* 0x000ea80000300800 */
[----:B------:R-:W2:Y:S04]  /*667a0*/  LDL.LU R238, [R1+0x2418] ;  /* 0x0024180001ee7983 */ /* 0x000ea80000300800 */
[----:B------:R-:W2:Y:S04]  /*667b0*/  LDL.LU R239, [R1+0x241c] ;  /* 0x00241c0001ef7983 */ /* 0x000ea80000300800 */
        /* <DEDUP_REMOVED lines=22> */
[----:B------:R-:W1:Y:S04]  /*66920*/  LDL.LU R240, [R1+0x23f0] ;  /* 0x0023f00001f07983 */ /* 0x000e680000300800 */
[----:B------:R-:W1:Y:S04]  /*66930*/  LDL.LU R241, [R1+0x23f4] ;  /* 0x0023f40001f17983 */ /* 0x000e680000300800 */
[----:B------:R-:W1:Y:S04]  /*66940*/  LDL.LU R242, [R1+0x23f8] ;  /* 0x0023f80001f27983 */ /* 0x000e680000300800 */
[----:B------:R-:W1:Y:S04]  /*66950*/  LDL.LU R243, [R1+0x23fc] ;  /* 0x0023fc0001f37983 */ /* 0x000e680000300800 */
        /* <DEDUP_REMOVED lines=34> */
[----:B------:R-:W4:Y:S04]  /*66b80*/  LDL.LU R248, [R1+0x23c0] ;  /* 0x0023c00001f87983 */ /* 0x000f280000300800 */
[----:B------:R-:W4:Y:S04]  /*66b90*/  LDL.LU R249, [R1+0x23c4] ;  /* 0x0023c40001f97983 */ /* 0x000f280000300800 */
[----:B------:R-:W4:Y:S04]  /*66ba0*/  LDL.LU R250, [R1+0x23c8] ;  /* 0x0023c80001fa7983 */ /* 0x000f280000300800 */
[----:B------:R-:W4:Y:S04]  /*66bb0*/  LDL.LU R251, [R1+0x23cc] ;  /* 0x0023cc0001fb7983 */ /* 0x000f280000300800 */
[----:B------:R2:W-:Y:S01]  /*66bc0*/  STL [R1+0x5c70], R91 ;  /* 0x005c705b01007387 */ /* 0x0005e20000100800 */
[----:B-1----:R-:W-:Y:S03]  /*66bd0*/  HMMA.1688.F32.TF32 R44, R112, R180, R240 ;  /* 0x000000b4702c723c */ /* 0x002fe600000810f0 */
[----:B------:R1:W-:Y:S04]  /*66be0*/  STL [R1+0x5c6c], R90 ;  /* 0x005c6c5a01007387 */ /* 0x0003e80000100800 */
[----:B------:R1:W-:Y:S04]  /*66bf0*/  STL [R1+0x5c68], R89 ;  /* 0x005c685901007387 */ /* 0x0003e80000100800 */
[----:B------:R1:W-:Y:S04]  /*66c00*/  STL [R1+0x5c64], R88 ;  /* 0x005c645801007387 */ /* 0x0003e80000100800 */
[----:B------:R-:W4:Y:S04]  /*66c10*/  LDL.LU R240, [R1+0x23a0] ;  /* 0x0023a00001f07983 */ /* 0x000f280000300800 */
[----:B------:R-:W4:Y:S04]  /*66c20*/  LDL.LU R241, [R1+0x23a4] ;  /* 0x0023a40001f17983 */ /* 0x000f280000300800 */
[----:B------:R-:W4:Y:S04]  /*66c30*/  LDL.LU R242, [R1+0x23a8] ;  /* 0x0023a80001f27983 */ /* 0x000f280000300800 */
[----:B------:R-:W4:Y:S01]  /*66c40*/  LDL.LU R243, [R1+0x23ac] ;  /* 0x0023ac0001f37983 */ /* 0x000f220000300800 */
[----:B------:R-:W-:-:S02]  /*66c50*/  IMAD.MOV.U32 R135, RZ, RZ, R44 ;  /* 0x000000ffff877224 */ /* 0x000fc400078e002c */
[----:B------:R-:W-:Y:S02]  /*66c60*/  IMAD.MOV.U32 R134, RZ, RZ, R45 ;  /* 0x000000ffff867224 */ /* 0x000fe400078e002d */
[----:B------:R-:W-:Y:S02]  /*66c70*/  IMAD.MOV.U32 R133, RZ, RZ, R46 ;  /* 0x000000ffff857224 */ /* 0x000fe400078e002e */
[----:B------:R-:W-:Y:S01]  /*66c80*/  IMAD.MOV.U32 R132, RZ, RZ, R47 ;  /* 0x000000ffff847224 */ /* 0x000fe200078e002f */
[----:B------:R-:W-:Y:S04]  /*66c90*/  STL.64 [R1+0x5d40], R134 ;  /* 0x005d408601007387 */ /* 0x000fe80000100a00 */
[----:B------:R1:W-:Y:S01]  /*66ca0*/  STL.64 [R1+0x5d38], R132 ;  /* 0x005d388401007387 */ /* 0x0003e20000100a00 */
        /* <DEDUP_REMOVED lines=9> */
[----:B------:R-:W-:Y:S01]  /*66d40*/  STL.64 [R1+0x5d50], R130 ;  /* 0x005d508201007387 */ /* 0x000fe20000100a00 */
[----:B---3--:R-:W-:-:S15]  /*66d50*/  HMMA.1688.F32.TF32 R40, R112, R172, R40 ;  /* 0x000000ac7028723c */ /* 0x008fde0000081028 */
[----:B------:R-:W-:-:S04]  /*66d60*/  NOP ;  /* 0x0000000000007918 */ /* 0x000fc80000000000 */
[----:B------:R-:W-:Y:S02]  /*66d70*/  IMAD.MOV.U32 R99, RZ, RZ, R40 ;  /* 0x000000ffff637224 */ /* 0x000fe400078e0028 */
[----:B------:R-:W-:Y:S02]  /*66d80*/  IMAD.MOV.U32 R98, RZ, RZ, R41 ;  /* 0x000000ffff627224 */ /* 0x000fe400078e0029 */
[----:B------:R-:W-:Y:S02]  /*66d90*/  IMAD.MOV.U32 R97, RZ, RZ, R42 ;  /* 0x000000ffff617224 */ /* 0x000fe400078e002a */
[----:B------:R-:W-:Y:S02]  /*66da0*/  IMAD.MOV.U32 R96, RZ, RZ, R43 ;  /* 0x000000ffff607224 */ /* 0x000fe400078e002b */
[----:B----4-:R-:W-:Y:S01]  /*66db0*/  HMMA.1688.F32.TF32 R40, R112, R168, R248 ;  /* 0x000000a87028723c */ /* 0x010fe200000810f8 */
[----:B------:R-:W-:-:S15]  /*66dc0*/  STL.64 [R1+0x5d48], R128 ;  /* 0x005d488001007387 */ /* 0x000fde0000100a00 */
[----:B------:R-:W-:-:S03]  /*66dd0*/  NOP ;  /* 0x0000000000007918 */ /* 0x000fc60000000000 */
[----:B------:R-:W-:Y:S02]  /*66de0*/  IMAD.MOV.U32 R124, RZ, RZ, R40 ;  /* 0x000000ffff7c7224 */ /* 0x000fe400078e0028 */
[----:B------:R-:W-:Y:S02]  /*66df0*/  IMAD.MOV.U32 R120, RZ, RZ, R41 ;  /* 0x000000ffff787224 */ /* 0x000fe400078e0029 */
[----:B------:R-:W-:Y:S02]  /*66e00*/  IMAD.MOV.U32 R121, RZ, RZ, R42 ;  /* 0x000000ffff797224 */ /* 0x000fe400078e002a */
[----:B------:R-:W-:Y:S02]  /*66e10*/  IMAD.MOV.U32 R122, RZ, RZ, R43 ;  /* 0x000000ffff7a7224 */ /* 0x000fe400078e002b */
[----:B------:R-:W-:Y:S01]  /*66e20*/  HMMA.1688.F32.TF32 R40, R112, R164, R244 ;  /* 0x000000a47028723c */ /* 0x000fe200000810f4 */
[----:B------:R-:W-:Y:S04]  /*66e30*/  STL.64 [R1+0x5d60], R98 ;  /* 0x005d606201007387 */ /* 0x000fe80000100a00 */
[----:B------:R3:W-:-:S14]  /*66e40*/  STL.64 [R1+0x5d58], R96 ;  /* 0x005d586001007387 */ /* 0x0007dc0000100a00 */
[----:B------:R-:W-:Y:S02]  /*66e50*/  IMAD.MOV.U32 R95, RZ, RZ, R40 ;  /* 0x000000ffff5f7224 */ /* 0x000fe400078e0028 */
[----:B------:R-:W-:Y:S01]  /*66e60*/  IMAD.MOV.U32 R94, RZ, RZ, R41 ;  /* 0x000000ffff5e7224 */ /* 0x000fe200078e0029 */
[----:B------:R-:W4:Y:S01]  /*66e70*/  LDL.LU R40, [R1+0x2380] ;  /* 0x0023800001287983 */ /* 0x000f220000300800 */
[----:B------:R-:W-:Y:S02]  /*66e80*/  IMAD.MOV.U32 R93, RZ, RZ, R42 ;  /* 0x000000ffff5d7224 */ /* 0x000fe400078e002a */
[----:B------:R-:W-:Y:S01]  /*66e90*/  IMAD.MOV.U32 R92, RZ, RZ, R43 ;  /* 0x000000ffff5c7224 */ /* 0x000fe200078e002b */
[----:B------:R-:W4:Y:S04]  /*66ea0*/  LDL.LU R41, [R1+0x2384] ;  /* 0x0023840001297983 */ /* 0x000f280000300800 */
[----:B------:R-:W4:Y:S04]  /*66eb0*/  LDL.LU R42, [R1+0x2388] ;  /* 0x00238800012a7983 */ /* 0x000f280000300800 */
[----:B------:R-:W4:Y:S01]  /*66ec0*/  LDL.LU R43, [R1+0x238c] ;  /* 0x00238c00012b7983 */ /* 0x000f220000300800 */
[----:B------:R-:W-:Y:S03]  /*66ed0*/  HMMA.1688.F32.TF32 R44, R112, R160, R240 ;  /* 0x000000a0702c723c */ /* 0x000fe600000810f0 */
[----:B------:R-:W-:Y:S04]  /*66ee0*/  STL.64 [R1+0x5d70], R94 ;  /* 0x005d705e01007387 */ /* 0x000fe80000100a00 */
[----:B------:R1:W-:Y:S04]  /*66ef0*/  STL.64 [R1+0x5d68], R92 ;  /* 0x005d685c01007387 */ /* 0x0003e80000100a00 */
        /* <DEDUP_REMOVED lines=8> */
[----:B------:R-:W-:Y:S04]  /*66f80*/  STL.64 [R1+0x5d80], R102 ;  /* 0x005d806601007387 */ /* 0x000fe80000100a00 */
[----:B------:R-:W-:Y:S04]  /*66f90*/  STL.64 [R1+0x5d78], R100 ;  /* 0x005d786401007387 */ /* 0x000fe80000100a00 */
        /* <DEDUP_REMOVED lines=19> */
[----:B------:R-:W-:Y:S04]  /*670d0*/  STL.64 [R1+0x5d90], R106 ;  /* 0x005d906a01007387 */ /* 0x000fe80000100a00 */
[----:B------:R-:W-:Y:S01]  /*670e0*/  STL.64 [R1+0x5d88], R104 ;  /* 0x005d886801007387 */ /* 0x000fe20000100a00 */
[----:B----4-:R-:W-:-:S15]  /*670f0*/  HMMA.1688.F32.TF32 R40, R112, R152, R40 ;  /* 0x000000987028723c */ /* 0x010fde0000081028 */
[----:B------:R-:W-:-:S04]  /*67100*/  NOP ;  /* 0x0000000000007918 */ /* 0x000fc80000000000 */
[----:B------:R-:W-:Y:S02]  /*67110*/  IMAD.MOV.U32 R123, RZ, RZ, R40 ;  /* 0x000000ffff7b7224 */ /* 0x000fe400078e0028 */
[----:B------:R-:W-:Y:S02]  /*67120*/  IMAD.MOV.U32 R125, RZ, RZ, R41 ;  /* 0x000000ffff7d7224 */ /* 0x000fe400078e0029 */
[----:B------:R-:W-:Y:S02]  /*67130*/  IMAD.MOV.U32 R126, RZ, RZ, R42 ;  /* 0x000000ffff7e7224 */ /* 0x000fe400078e002a */
[----:B------:R-:W-:Y:S02]  /*67140*/  IMAD.MOV.U32 R127, RZ, RZ, R43 ;  /* 0x000000ffff7f7224 */ /* 0x000fe400078e002b */
[----:B---3--:R-:W-:-:S15]  /*67150*/  HMMA.1688.F32.TF32 R40, R112, R148, R248 ;  /* 0x000000947028723c */ /* 0x008fde00000810f8 */
[----:B------:R-:W-:-:S04]  /*67160*/  NOP ;  /* 0x0000000000007918 */ /* 0x000fc80000000000 */
[----:B------:R-:W-:Y:S02]  /*67170*/  IMAD.MOV.U32 R111, RZ, RZ, R40 ;  /* 0x000000ffff6f7224 */ /* 0x000fe400078e0028 */
[----:B------:R-:W-:Y:S02]  /*67180*/  IMAD.MOV.U32 R110, RZ, RZ, R41 ;  /* 0x000000ffff6e7224 */ /* 0x000fe400078e0029 */
[----:B------:R-:W-:Y:S02]  /*67190*/  IMAD.MOV.U32 R109, RZ, RZ, R42 ;  /* 0x000000ffff6d7224 */ /* 0x000fe400078e002a */
[----:B------:R-:W-:Y:S02]  /*671a0*/  IMAD.MOV.U32 R108, RZ, RZ, R43 ;  /* 0x000000ffff6c7224 */ /* 0x000fe400078e002b */
[----:B------:R-:W-:Y:S01]  /*671b0*/  HMMA.1688.F32.TF32 R40, R112, R144, R244 ;  /* 0x000000907028723c */ /* 0x000fe200000810f4 */
[----:B------:R-:W-:Y:S04]  /*671c0*/  STL.64 [R1+0x5db0], R126 ;  /* 0x005db07e01007387 */ /* 0x000fe80000100a00 */
[----:B------:R-:W-:-:S14]  /*671d0*/  STL.64 [R1+0x5da8], R124 ;  /* 0x005da87c01007387 */ /* 0x000fdc0000100a00 */
[----:B------:R-:W-:Y:S02]  /*671e0*/  IMAD.MOV.U32 R91, RZ, RZ, R40 ;  /* 0x000000ffff5b7224 */ /* 0x000fe400078e0028 */
[----:B-1----:R-:W-:Y:S02]  /*671f0*/  IMAD.MOV.U32 R90, RZ, RZ, R41 ;  /* 0x000000ffff5a7224 */ /* 0x002fe400078e0029 */
[----:B------:R-:W-:Y:S02]  /*67200*/  IMAD.MOV.U32 R89, RZ, RZ, R42 ;  /* 0x000000ffff597224 */ /* 0x000fe400078e002a */
[----:B------:R-:W-:Y:S02]  /*67210*/  IMAD.MOV.U32 R88, RZ, RZ, R43 ;  /* 0x000000ffff587224 */ /* 0x000fe400078e002b */
[C---:B------:R-:W-:Y:S08]  /*67220*/  HMMA.1688.F32.TF32 R40, R112.reuse, R140, R240 ;  /* 0x0000008c7028723c */ /* 0x040ff000000810f0 */
[----:B------:R-:W-:Y:S01]  /*67230*/  HMMA.1688.F32.TF32 R112, R112, R136, R116 ;  /* 0x000000887070723c */ /* 0x000fe20000081074 */
[----:B------:R-:W-:Y:S04]  /*67240*/  STL.64 [R1+0x5da0], R122 ;  /* 0x005da07a01007387 */ /* 0x000fe80000100a00 */
[----:B------:R-:W-:Y:S04]  /*67250*/  STL.64 [R1+0x5d98], R120 ;  /* 0x005d987801007387 */ /* 0x000fe80000100a00 */
[----:B------:R-:W-:Y:S04]  /*67260*/  STL.64 [R1+0x5dc0], R110 ;  /* 0x005dc06e01007387 */ /* 0x000fe80000100a00 */
[----:B------:R-:W-:Y:S04]  /*67270*/  STL.64 [R1+0x5db8], R108 ;  /* 0x005db86c01007387 */ /* 0x000fe80000100a00 */
[----:B------:R-:W-:Y:S04]  /*67280*/  STL.64 [R1+0x5dd0], R90 ;  /* 0x005dd05a01007387 */ /* 0x000fe80000100a00 */
[----:B------:R-:W-:Y:S04]  /*67290*/  STL.64 [R1+0x5dc8], R88 ;  /* 0x005dc85801007387 */ /* 0x000fe80000100a00 */
[----:B------:R-:W-:Y:S04]  /*672a0*/  STL [R1+0x5b14], R112 ;  /* 0x005b147001007387 */ /* 0x000fe80000100800 */
[----:B------:R1:W-:Y:S04]  /*672b0*/  STL.64 [R1+0x2500], R40 ;  /* 0x0025002801007387 */ /* 0x0003e80000100a00 */
[----:B------:R3:W-:Y:S04]  /*672c0*/  STL.64 [R1+0x2508], R42 ;  /* 0x0025082a01007387 */ /* 0x0007e80000100a00 */
[----:B------:R-:W-:Y:S04]  /*672d0*/  STL [R1+0x5b10], R113 ;  /* 0x005b107101007387 */ /* 0x000fe80000100800 */
[----:B------:R-:W-:Y:S04]  /*672e0*/  STL [R1+0x5b0c], R114 ;  /* 0x005b0c7201007387 */ /* 0x000fe80000100800 */
[----:B------:R-:W-:Y:S04]  /*672f0*/  STL [R1+0x5b08], R115 ;  /* 0x005b087301007387 */ /* 0x000fe80000100800 */
        /* <DEDUP_REMOVED lines=70> */
[----:B---3--:R-:W3:Y:S04]  /*67760*/  LDL.LU R42, [R1+0x20e8] ;  /* 0x0020e800012a7983 */ /* 0x008ee80000300800 */
[----:B------:R-:W3:Y:S04]  /*67770*/  LDL.LU R43, [R1+0x20ec] ;  /* 0x0020ec00012b7983 */ /* 0x000ee80000300800 */
[----:B------:R-:W3:Y:S04]  /*67780*/  LDL.LU R248, [R1+0x20d0] ;  /* 0x0020d00001f87983 */ /* 0x000ee80000300800 */
[----:B------:R-:W3:Y:S04]  /*67790*/  LDL.LU R249, [R1+0x20d4] ;  /* 0x0020d40001f97983 */ /* 0x000ee80000300800 */
[----:B------:R-:W3:Y:S04]  /*677a0*/  LDL.LU R250, [R1+0x20d8] ;  /* 0x0020d80001fa7983 */ /* 0x000ee80000300800 */
[----:B------:R-:W3:Y:S01]  /*677b0*/  LDL.LU R251, [R1+0x20dc] ;  /* 0x0020dc0001fb7983 */ /* 0x000ee20000300800 */
[C---:B--2---:R-:W-:Y:S03]  /*677c0*/  HMMA.1688.F32.TF32 R116, R232.reuse, R20, R236 ;  /* 0x00000014e874723c */ /* 0x044fe600000810ec */
[----:B------:R-:W-:Y:S04]  /*677d0*/  LDS R236, [R2+UR7+0x8480] ;  /* 0x0084800702ec7984 */ /* 0x000fe80008000800 */
[----:B------:R-:W-:Y:S04]  /*677e0*/  LDS R238, [R2+UR7+0xa480] ;  /* 0x00a4800702ee7984 */ /* 0x000fe80008000800 */
[----:B------:R-:W-:Y:S04]  /*677f0*/  LDS R237, [R5+UR7+0x8480] ;  /* 0x0084800705ed7984 */ /* 0x000fe80008000800 */
[----:B------:R-:W1:Y:S04]  /*67800*/  LDS R239, [R5+UR7+0xa480] ;  /* 0x00a4800705ef7984 */ /* 0x000e680008000800 */
[----:B------:R-:W-:Y:S04]  /*67810*/  STL [R1+0x5b1c], R116 ;  /* 0x005b1c7401007387 */ /* 0x000fe80000100800 */
[----:B------:R-:W-:Y:S04]  /*67820*/  STL [R1+0x5b18], R117 ;  /* 0x005b187501007387 */ /* 0x000fe80000100800 */
[----:B------:R-:W-:Y:S04]  /*67830*/  STL [R1+0x5b04], R118 ;  /* 0x005b047601007387 */ /* 0x000fe80000100800 */
[----:B------:R-:W-:Y:S01]  /*67840*/  STL [R1+0x5b00], R119 ;  /* 0x005b007701007387 */ /* 0x000fe20000100800 */
        /* <DEDUP_REMOVED lines=10> */
[C---:B------:R-:W-:Y:S03]  /*678f0*/  HMMA.1688.F32.TF32 R92, R232.reuse, R12, R128 ;  /* 0x0000000ce85c723c */ /* 0x040fe60000081080 */
[----:B------:R-:W-:Y:S04]  /*67900*/  STL.64 [R1+0x24f0], R88 ;  /* 0x0024f05801007387 */ /* 0x000fe80000100a00 */
[----:B------:R2:W-:Y:S02]  /*67910*/  STL.64 [R1+0x24f8], R90 ;  /* 0x0024f85a01007387 */ /* 0x0005e40000100a00 */
[C---:B--2---:R-:W-:Y:S08]  /*67920*/  HMMA.1688.F32.TF32 R88, R232.reuse, R28, R132 ;  /* 0x0000001ce858723c */ /* 0x044ff00000081084 */
[C---:B------:R-:W-:Y:S01]  /*67930*/  HMMA.1688.F32.TF32 R76, R232.reuse, R32, R76 ;  /* 0x00000020e84c723c */ /* 0x040fe2000008104c */
[----:B------:R-:W-:Y:S04]  /*67940*/  STL.64 [R1+0x24e0], R96 ;  /* 0x0024e06001007387 */ /* 0x000fe80000100a00 */
[----:B------:R-:W-:Y:S03]  /*67950*/  STL.64 [R1+0x24e8], R98 ;  /* 0x0024e86201007387 */ /* 0x000fe60000100a00 */
[C---:B------:R-:W-:Y:S01]  /*67960*/  HMMA.1688.F32.TF32 R60, R232.reuse, R216, R60 ;  /* 0x000000d8e83c723c */ /* 0x040fe2000008103c */
        /* <DEDUP_REMOVED lines=28> */
[----:B------:R3:W-:Y:S02]  /*67b30*/  STL [R1+0x2410], R44 ;  /* 0x0024102c01007387 */ /* 0x0007e40000100800 */
[C---:B---3--:R-:W-:Y:S02]  /*67b40*/  HMMA.1688.F32.TF32 R44, R232.reuse, R196, R40 ;  /* 0x000000c4e82c723c */ /* 0x048fe40000081028 */
[----:B------:R-:W-:Y:S06]  /*67b50*/  STL [R1+0x5b28], R112 ;  /* 0x005b287001007387 */ /* 0x000fec0000100800 */
[C---:B------:R-:W-:Y:S01]  /*67b60*/  HMMA.1688.F32.TF32 R40, R232.reuse, R192, R248 ;  /* 0x000000c0e828723c */ /* 0x040fe200000810f8 */
[----:B------:R-:W-:Y:S04]  /*67b70*/  STL [R1+0x5b24], R117 ;  /* 0x005b247501007387 */ /* 0x000fe80000100800 */
[----:B------:R-:W-:Y:S06]  /*67b80*/  STL [R1+0x5b20], R116 ;  /* 0x005b207401007387 */ /* 0x000fec0000100800 */
[----:B------:R-:W-:Y:S04]  /*67b90*/  STL.64 [R1+0x2400], R44 ;  /* 0x0024002c01007387 */ /* 0x000fe80000100a00 */
[----:B------:R2:W-:Y:S02]  /*67ba0*/  STL.64 [R1+0x2408], R46 ;  /* 0x0024082e01007387 */ /* 0x0005e40000100a00 */
[----:B--2---:R-:W-:Y:S02]  /*67bb0*/  HMMA.1688.F32.TF32 R44, R232, R188, R244 ;  /* 0x000000bce82c723c */ /* 0x004fe400000810f4 */
[----:B------:R-:W-:Y:S01]  /*67bc0*/  IMAD.MOV.U32 R116, RZ, RZ, R43 ;  /* 0x000000ffff747224 */ /* 0x000fe200078e002b */
[----:B------:R2:W-:Y:S01]  /*67bd0*/  STL [R1+0x23f0], R40 ;  /* 0x0023f02801007387 */ /* 0x0005e20000100800 */
[----:B------:R-:W-:-:S02]  /*67be0*/  IMAD.MOV.U32 R112, RZ, RZ, R41 ;  /* 0x000000ffff707224 */ /* 0x000fc400078e0029 */
[----:B------:R-:W-:Y:S01]  /*67bf0*/  IMAD.MOV.U32 R117, RZ, RZ, R42 ;  /* 0x000000ffff757224 */ /* 0x000fe200078e002a */
[----:B------:R-:W-:Y:S01]  /*67c00*/  STL [R1+0x5b34], R116 ;  /* 0x005b347401007387 */ /* 0x000fe20000100800 */
[----:B--2---:R-:W-:Y:S03]  /*67c10*/  HMMA.1688.F32.TF32 R40, R232, R184, R240 ;  /* 0x000000b8e828723c */ /* 0x004fe600000810f0 */
[----:B------:R-:W-:Y:S04]  /*67c20*/  STL [R1+0x5b30], R117 ;  /* 0x005b307501007387 */ /* 0x000fe80000100800 */
[----:B------:R-:W-:Y:S04]  /*67c30*/  STL [R1+0x5b2c], R112 ;  /* 0x005b2c7001007387 */ /* 0x000fe80000100800 */
[----:B------:R2:W-:Y:S04]  /*67c40*/  STL.64 [R1+0x23e0], R44 ;  /* 0x0023e02c01007387 */ /* 0x0005e80000100a00 */
[----:B------:R3:W-:Y:S04]  /*67c50*/  STL.64 [R1+0x23e8], R46 ;  /* 0x0023e82e01007387 */ /* 0x0007e80000100a00 */
[----:B------:R-:W1:Y:S04]  /*67c60*/  LDL.LU R240, [R1+0x1e90] ;  /* 0x001e900001f07983 */ /* 0x000e680000300800 */
[----:B------:R-:W1:Y:S04]  /*67c70*/  LDL.LU R241, [R1+0x1e94] ;  /* 0x001e940001f17983 */ /* 0x000e680000300800 */
[----:B------:R-:W1:Y:S04]  /*67c80*/  LDL.LU R242, [R1+0x1e98] ;  /* 0x001e980001f27983 */ /* 0x000e680000300800 */
[----:B------:R-:W1:Y:S04]  /*67c90*/  LDL.LU R243, [R1+0x1e9c] ;  /* 0x001e9c0001f37983 */ /* 0x000e680000300800 */
        /* <DEDUP_REMOVED lines=48> */
[----:B--2---:R-:W2:Y:S04]  /*67fa0*/  LDL.LU R44, [R1+0x1ef0] ;  /* 0x001ef000012c7983 */ /* 0x004ea80000300800 */
[----:B------:R-:W2:Y:S04]  /*67fb0*/  LDL.LU R45, [R1+0x1ef4] ;  /* 0x001ef400012d7983 */ /* 0x000ea80000300800 */
[----:B---3--:R-:W2:Y:S04]  /*67fc0*/  LDL.LU R46, [R1+0x1ef8] ;  /* 0x001ef800012e7983 */ /* 0x008ea80000300800 */
[----:B------:R-:W2:Y:S04]  /*67fd0*/  LDL.LU R47, [R1+0x1efc] ;  /* 0x001efc00012f7983 */ /* 0x000ea80000300800 */
[----:B------:R-:W-:Y:S04]  /*67fe0*/  STL [R1+0x5b44], R118 ;  /* 0x005b447601007387 */ /* 0x000fe80000100800 */
[----:B------:R3:W-:Y:S04]  /*67ff0*/  STL [R1+0x5b40], R115 ;  /* 0x005b407301007387 */ /* 0x0007e80000100800 */
[----:B------:R1:W-:Y:S04]  /*68000*/  STL [R1+0x5b3c], R114 ;  /* 0x005b3c7201007387 */ /* 0x0003e80000100800 */
[----:B------:R1:W-:Y:S01]  /*68010*/  STL [R1+0x5b38], R113 ;  /* 0x005b387101007387 */ /* 0x0003e20000100800 */
[C---:B----4-:R-:W-:Y:S08]  /*68020*/  HMMA.1688.F32.TF32 R40, R232.reuse, R144, R40 ;  /* 0x00000090e828723c */ /* 0x050ff00000081028 */
[C---:B------:R-:W-:Y:S08]  /*68030*/  HMMA.1688.F32.TF32 R76, R232.reuse, R180, R76 ;  /* 0x000000b4e84c723c */ /* 0x040ff0000008104c */
[C---:B------:R-:W-:Y:S08]  /*68040*/  HMMA.1688.F32.TF32 R48, R232.reuse, R152, R48 ;  /* 0x00000098e830723c */ /* 0x040ff00000081030 */
[C---:B------:R-:W-:Y:S08]  /*68050*/  HMMA.1688.F32.TF32 R52, R232.reuse, R156, R52 ;  /* 0x0000009ce834723c */ /* 0x040ff00000081034 */
[----:B------:R-:W-:Y:S01]  /*68060*/  HMMA.1688.F32.TF32 R72, R232, R176, R72 ;  /* 0x000000b0e848723c */ /* 0x000fe20000081048 */
[----:B------:R-:W-:-:S07]  /*68070*/  IMAD.MOV.U32 R112, RZ, RZ, R79 ;  /* 0x000000ffff707224 */ /* 0x000fce00078e004f */
[----:B------:R-:W-:Y:S01]  /*68080*/  HMMA.1688.F32.TF32 R68, R232, R172, R68 ;  /* 0x000000ace844723c */ /* 0x000fe20000081044 */
[----:B------:R-:W-:Y:S01]  /*68090*/  IMAD.MOV.U32 R117, RZ, RZ, R78 ;  /* 0x000000ffff757224 */ /* 0x000fe200078e004e */
[----:B------:R-:W-:Y:S01]  /*680a0*/  STL [R1+0x23c0], R76 ;  /* 0x0023c04c01007387 */ /* 0x000fe20000100800 */
[----:B------:R-:W-:-:S08]  /*680b0*/  IMAD.MOV.U32 R116, RZ, RZ, R77 ;  /* 0x000000ffff747224 */ /* 0x000fd000078e004d */
[----:B---3--:R-:W-:Y:S01]  /*680c0*/  IMAD.MOV.U32 R115, RZ, RZ, R73 ;  /* 0x000000ffff737224 */ /* 0x008fe200078e0049 */
[----:B------:R3:W-:Y:S01]  /*680d0*/  STL [R1+0x5b50], R112 ;  /* 0x005b507001007387 */ /* 0x0007e20000100800 */
[----:B-1----:R-:W-:Y:S02]  /*680e0*/  IMAD.MOV.U32 R114, RZ, RZ, R74 ;  /* 0x000000ffff727224 */ /* 0x002fe400078e004a */
[----:B------:R-:W-:Y:S01]  /*680f0*/  IMAD.MOV.U32 R113, RZ, RZ, R75 ;  /* 0x000000ffff717224 */ /* 0x000fe200078e004b */
[C---:B------:R-:W-:Y:S08]  /*68100*/  HMMA.1688.F32.TF32 R56, R232.reuse, R160, R56 ;  /* 0x000000a0e838723c */ /* 0x040ff00000081038 */
[----:B------:R-:W-:Y:S01]  /*68110*/  HMMA.1688.F32.TF32 R64, R232, R168, R64 ;  /* 0x000000a8e840723c */ /* 0x000fe20000081040 */
[----:B---3--:R-:W-:Y:S01]  /*68120*/  IMAD.MOV.U32 R112, RZ, RZ, R69 ;  /* 0x000000ffff707224 */ /* 0x008fe200078e0045 */
[----:B------:R1:W-:Y:S01]  /*68130*/  STL [R1+0x5b4c], R117 ;  /* 0x005b4c7501007387 */ /* 0x0003e20000100800 */
[----:B------:R-:W-:-:S05]  /*68140*/  IMAD.MOV.U32 R118, RZ, RZ, R72 ;  /* 0x000000ffff767224 */ /* 0x000fca00078e0048 */
[----:B------:R-:W-:Y:S01]  /*68150*/  HMMA.1688.F32.TF32 R60, R232, R164, R60 ;  /* 0x000000a4e83c723c */ /* 0x000fe2000008103c */
[----:B------:R3:W-:Y:S01]  /*68160*/  STL [R1+0x5b48], R116 ;  /* 0x005b487401007387 */ /* 0x0007e20000100800 */
[----:B-1----:R-:W-:-:S09]  /*68170*/  IMAD.MOV.U32 R117, RZ, RZ, R70 ;  /* 0x000000ffff757224 */ /* 0x002fd200078e0046 */
[----:B------:R-:W-:Y:S01]  /*68180*/  IMAD.MOV.U32 R119, RZ, RZ, R64 ;  /* 0x000000ffff777224 */ /* 0x000fe200078e0040 */
[----:B------:R-:W-:Y:S04]  /*68190*/  STL [R1+0x23a0], R68 ;  /* 0x0023a04401007387 */ /* 0x000fe80000100800 */
[----:B------:R-:W-:Y:S01]  /*681a0*/  STL.64 [R1+0x5de0], R114 ;  /* 0x005de07201007387 */ /* 0x000fe20000100a00 */
[----:B---3--:R-:W-:Y:S01]  /*681b0*/  IMAD.MOV.U32 R116, RZ, RZ, R71 ;  /* 0x000000ffff747224 */ /* 0x008fe200078e0047 */
[C---:B--2---:R-:W-:Y:S02]  /*681c0*/  HMMA.1688.F32.TF32 R44, R232.reuse, R148, R44 ;  /* 0x00000094e82c723c */ /* 0x044fe4000008102c */
[----:B------:R-:W-:Y:S04]  /*681d0*/  STL.64 [R1+0x5dd8], R112 ;  /* 0x005dd87001007387 */ /* 0x000fe80000100a00 */
[----:B------:R-:W-:Y:S04]  /*681e0*/  STL [R1+0x2394], R65 ;  /* 0x0023944101007387 */ /* 0x000fe80000100800 */
        /* <DEDUP_REMOVED lines=14> */
[----:B------:R-:W-:Y:S04]  /*682d0*/  STL.64 [R1+0x2330], R40 ;  /* 0x0023302801007387 */ /* 0x000fe80000100a00 */
[----:B------:R1:W-:Y:S01]  /*682e0*/  STL.64 [R1+0x2338], R42 ;  /* 0x0023382a01007387 */ /* 0x0003e20000100a00 */
[----:B--2---:R-:W-:Y:S03]  /*682f0*/  HMMA.1688.F32.TF32 R44, R232, R136, R244 ;  /* 0x00000088e82c723c */ /* 0x004fe600000810f4 */
[----:B------:R-:W-:Y:S04]  /*68300*/  LDS R232, [R2+UR7+0x8500] ;  /* 0x0085000702e87984 */ /* 0x000fe80008000800 */
[----:B------:R-:W-:Y:S01]  /*68310*/  LDS R234, [R2+UR7+0xa500] ;  /* 0x00a5000702ea7984 */ /* 0x000fe20008000800 */
[C---:B-1----:R-:W-:Y:S03]  /*68320*/  HMMA.1688.F32.TF32 R40, R236.reuse, R20, R240 ;  /* 0x00000014ec28723c */ /* 0x042fe600000810f0 */
[----:B------:R-:W-:Y:S04]  /*68330*/  LDS R233, [R5+UR7+0x8500] ;  /* 0x0085000705e97984 */ /* 0x000fe80008000800 */
        /* <DEDUP_REMOVED lines=10> */
[----:B------:R-:W4:Y:S04]  /*683e0*/  LDL.LU R248, [R1+0x1c50] ;  /* 0x001c500001f87983 */ /* 0x000f280000300800 */
[----:B------:R-:W4:Y:S04]  /*683f0*/  LDL.LU R249, [R1+0x1c54] ;  /* 0x001c540001f97983 */ /* 0x000f280000300800 */
[----:B------:R-:W4:Y:S04]  /*68400*/  LDL.LU R250, [R1+0x1c58] ;  /* 0x001c580001fa7983 */ /* 0x000f280000300800 */
[----:B------:R-:W4:Y:S04]  /*68410*/  LDL.LU R251, [R1+0x1c5c] ;  /* 0x001c5c0001fb7983 */ /* 0x000f280000300800 */
        /* <DEDUP_REMOVED lines=100> */
[C---:B--2---:R-:W-:Y:S03]  /*68a60*/  HMMA.1688.F32.TF32 R68, R236.reuse, R192, R68 ;  /* 0x000000c0ec44723c */ /* 0x044fe60000081044 */
[----:B------:R-:W1:Y:S05]  /*68a70*/  LDS R235, [R5+UR7+0xa500] ;  /* 0x00a5000705eb7984 */ /* 0x000e6a0008000800 */
        /* <DEDUP_REMOVED lines=14> */
[C---:B------:R-:W-:Y:S03]  /*68b60*/  HMMA.1688.F32.TF32 R108, R236.reuse, R16, R120 ;  /* 0x00000010ec6c723c */ /* 0x040fe60000081078 */
[----:B------:R-:W-:Y:S04]  /*68b70*/  STL.64 [R1+0x2300], R116 ;  /* 0x0023007401007387 */ /* 0x000fe80000100a00 */
[----:B------:R-:W-:Y:S04]  /*68b80*/  STL.64 [R1+0x2308], R118 ;  /* 0x0023087601007387 */ /* 0x000fe80000100a00 */
[----:B------:R-:W-:Y:S04]  /*68b90*/  STL.64 [R1+0x22f0], R88 ;  /* 0x0022f05801007387 */ /* 0x000fe80000100a00 */
[----:B------:R2:W-:Y:S02]  /*68ba0*/  STL.64 [R1+0x22f8], R90 ;  /* 0x0022f85a01007387 */ /* 0x0005e40000100a00 */
[C---:B--2---:R-:W-:Y:S02]  /*68bb0*/  HMMA.1688.F32.TF32 R88, R236.reuse, R36, R124 ;  /* 0x00000024ec58723c */ /* 0x044fe4000008107c */
[----:B------:R-:W-:Y:S04]  /*68bc0*/  STL.64 [R1+0x22e0], R112 ;  /* 0x0022e07001007387 */ /* 0x000fe80000100a00 */
[----:B------:R-:W-:Y:S02]  /*68bd0*/  STL.64 [R1+0x22e8], R114 ;  /* 0x0022e87201007387 */ /* 0x000fe40000100a00 */
[C---:B------:R-:W-:Y:S02]  /*68be0*/  HMMA.1688.F32.TF32 R104, R236.reuse, R32, R104 ;  /* 0x00000020ec68723c */ /* 0x040fe40000081068 */
[----:B------:R-:W-:Y:S04]  /*68bf0*/  STL.64 [R1+0x22d0], R108 ;  /* 0x0022d06c01007387 */ /* 0x000fe80000100a00 */
[----:B------:R-:W-:Y:S05]  /*68c00*/  STL.64 [R1+0x22d8], R110 ;  /* 0x0022d86e01007387 */ /* 0x000fea0000100a00 */
[----:B------:R-:W-:Y:S04]  /*68c10*/  STL.64 [R1+0x22c0], R88 ;  /* 0x0022c05801007387 */ /* 0x000fe80000100a00 */
[----:B------:R2:W-:Y:S02]  /*68c20*/  STL.64 [R1+0x22c8], R90 ;  /* 0x0022c85a01007387 */ /* 0x0005e40000100a00 */
[C---:B--2---:R-:W-:Y:S02]  /*68c30*/  HMMA.1688.F32.TF32 R88, R236.reuse, R224, R92 ;  /* 0x000000e0ec58723c */ /* 0x044fe4000008105c */
[----:B------:R-:W-:Y:S04]  /*68c40*/  STL.64 [R1+0x22b0], R104 ;  /* 0x0022b06801007387 */ /* 0x000fe80000100a00 */
[----:B------:R-:W-:Y:S04]  /*68c50*/  STL.64 [R1+0x22b8], R106 ;  /* 0x0022b86a01007387 */ /* 0x000fe80000100a00 */
[----:B------:R-:W-:Y:S01]  /*68c60*/  STL.64 [R1+0x22a0], R100 ;  /* 0x0022a06401007387 */ /* 0x000fe20000100a00 */
[C---:B------:R-:W-:Y:S03]  /*68c70*/  HMMA.1688.F32.TF32 R92, R236.reuse, R216, R128 ;  /* 0x000000d8ec5c723c */ /* 0x040fe60000081080 */
[----:B------:R-:W-:Y:S05]  /*68c80*/  STL.64 [R1+0x22a8], R102 ;  /* 0x0022a86601007387 */ /* 0x000fea0000100a00 */
[----:B------:R-:W-:Y:S04]  /*68c90*/  STL.64 [R1+0x2290], R88 ;  /* 0x0022905801007387 */ /* 0x000fe80000100a00 */
[----:B------:R2:W-:Y:S01]  /*68ca0*/  STL.64 [R1+0x2298], R90 ;  /* 0x0022985a01007387 */ /* 0x0005e20000100a00 */
[C---:B------:R-:W-:Y:S08]  /*68cb0*/  HMMA.1688.F32.TF32 R76, R236.reuse, R200, R76 ;  /* 0x000000c8ec4c723c */ /* 0x040ff0000008104c */
[C---:B--2---:R-:W-:Y:S01]  /*68cc0*/  HMMA.1688.F32.TF32 R88, R236.reuse, R212, R132 ;  /* 0x000000d4ec58723c */ /* 0x044fe20000081084 */
[----:B------:R-:W-:Y:S04]  /*68cd0*/  STL.64 [R1+0x2280], R96 ;  /* 0x0022806001007387 */ /* 0x000fe80000100a00 */
[----:B------:R-:W-:Y:S03]  /*68ce0*/  STL.64 [R1+0x2288], R98 ;  /* 0x0022886201007387 */ /* 0x000fe60000100a00 */
[C---:B------:R-:W-:Y:S01]  /*68cf0*/  HMMA.1688.F32.TF32 R60, R236.reuse, R184, R60 ;  /* 0x000000b8ec3c723c */ /* 0x040fe2000008103c */
[----:B------:R-:W-:Y:S04]  /*68d00*/  STL.64 [R1+0x2270], R92 ;  /* 0x0022705c01007387 */ /* 0x000fe80000100a00 */
[----:B------:R-:W-:Y:S03]  /*68d10*/  STL.64 [R1+0x2278], R94 ;  /* 0x0022785e01007387 */ /* 0x000fe60000100a00 */
        /* <DEDUP_REMOVED lines=28> */
[C---:B--2---:R-:W-:Y:S03]  /*68ee0*/  HMMA.1688.F32.TF32 R48, R236.reuse, R160, R248 ;  /* 0x000000a0ec30723c */ /* 0x044fe600000810f8 */
[----:B------:R-:W-:Y:S04]  /*68ef0*/  STL.64 [R1+0x21a0], R40 ;  /* 0x0021a02801007387 */ /* 0x000fe80000100a00 */
[----:B------:R2:W-:Y:S01]  /*68f00*/  STL.64 [R1+0x21a8], R42 ;  /* 0x0021a82a01007387 */ /* 0x0005e20000100a00 */
[C---:B---3--:R-:W-:Y:S08]  /*68f10*/  HMMA.1688.F32.TF32 R44, R236.reuse, R156, R244 ;  /* 0x0000009cec2c723c */ /* 0x048ff000000810f4 */
[----:B--2---:R-:W-:Y:S03]  /*68f20*/  HMMA.1688.F32.TF32 R40, R236, R152, R240 ;  /* 0x00000098ec28723c */ /* 0x004fe600000810f0 */
        /* <DEDUP_REMOVED lines=120> */
[----:B------:R-:W-:Y:S08]  /*696b0*/  HMMA.1688.F32.TF32 R96, R232, R16, R96 ;  /* 0x00000010e860723c */ /* 0x000ff00000081060 */
[C---:B------:R-:W-:Y:S08]  /*696c0*/  HMMA.1688.F32.TF32 R108, R236.reuse, R136, R108 ;  /* 0x00000088ec6c723c */ /* 0x040ff0000008106c */
[----:B------:R-:W-:-:S15]  /*696d0*/  HMMA.1688.F32.TF32 R116, R236, R148, R116 ;  /* 0x00000094ec74723c */ /* 0x000fde0000081074 */
[----:B------:R-:W-:-:S04]  /*696e0*/  NOP ;  /* 0x0000000000007918 */ /* 0x000fc80000000000 */
[----:B------:R-:W-:Y:S04]  /*696f0*/  STL.64 [R1+0x2160], R116 ;  /* 0x0021607401007387 */ /* 0x000fe80000100a00 */
[----:B------:R1:W-:Y:S02]  /*69700*/  STL.64 [R1+0x2168], R118 ;  /* 0x0021687601007387 */ /* 0x0003e40000100a00 */
[C---:B-1----:R-:W-:Y:S08]  /*69710*/  HMMA.1688.F32.TF32 R116, R236.reuse, R144, R112 ;  /* 0x00000090ec74723c */ /* 0x042ff00000081070 */
[----:B------:R-:W-:Y:S01]  /*69720*/  HMMA.1688.F32.TF32 R112, R236, R140, R88 ;  /* 0x0000008cec70723c */ /* 0x000fe20000081058 */
[----:B------:R-:W-:Y:S04]  /*69730*/  LDS R236, [R2+UR7+0x8580] ;  /* 0x0085800702ec7984 */ /* 0x000fe80008000800 */
[----:B------:R-:W-:Y:S03]  /*69740*/  LDS R238, [R2+UR7+0xa580] ;  /* 0x00a5800702ee7984 */ /* 0x000fe60008000800 */
[C---:B------:R-:W-:Y:S01]  /*69750*/  HMMA.1688.F32.TF32 R88, R232.reuse, R20, R120 ;  /* 0x00000014e858723c */ /* 0x040fe20000081078 */
[----:B------:R-:W-:Y:S04]  /*69760*/  LDS R237, [R5+UR7+0x8580] ;  /* 0x0085800705ed7984 */ /* 0x000fe80008000800 */
        /* <DEDUP_REMOVED lines=9> */
[----:B------:R-:W2:Y:S05]  /*69800*/  LDS R239, [R5+UR7+0xa580] ;  /* 0x00a5800705ef7984 */ /* 0x000eaa0008000800 */
[C---:B-1----:R-:W-:Y:S08]  /*69810*/  HMMA.1688.F32.TF32 R88, R232.reuse, R8, R124 ;  /* 0x00000008e858723c */ /* 0x042ff0000008107c */
[C---:B------:R-:W-:Y:S11]  /*69820*/  HMMA.1688.F32.TF32 R100, R232.reuse, R12, R100 ;  /* 0x0000000ce864723c */ /* 0x040ff60000081064 */
        /* <DEDUP_REMOVED lines=11> */
[C---:B-1----:R-:W-:Y:S01]  /*698e0*/  HMMA.1688.F32.TF32 R88, R232.reuse, R32, R132 ;  /* 0x00000020e858723c */ /* 0x042fe20000081084 */
        /* <DEDUP_REMOVED lines=36> */
[C---:B---3--:R-:W-:Y:S08]  /*69b30*/  HMMA.1688.F32.TF32 R44, R232.reuse, R176, R244 ;  /* 0x000000b0e82c723c */ /* 0x048ff000000810f4 */
[----:B-1----:R-:W-:Y:S03]  /*69b40*/  HMMA.1688.F32.TF32 R40, R232, R172, R240 ;  /* 0x000000ace828723c */ /* 0x002fe600000810f0 */
[----:B------:R-:W-:Y:S04]  /*69b50*/  STL.64 [R1+0x2000], R48 ;  /* 0x0020003001007387 */ /* 0x000fe80000100a00 */
[----:B------:R-:W-:Y:S04]  /*69b60*/  STL.64 [R1+0x2008], R50 ;  /* 0x0020083201007387 */ /* 0x000fe80000100a00 */
[----:B------:R-:W3:Y:S04]  /*69b70*/  LDL.LU R244, [R1+0x1620] ;  /* 0x0016200001f47983 */ /* 0x000ee80000300800 */
[----:B------:R-:W-:Y:S04]  /*69b80*/  STL.64 [R1+0x1ff0], R44 ;  /* 0x001ff02c01007387 */ /* 0x000fe80000100a00 */
[----:B------:R-:W-:Y:S04]  /*69b90*/  STL.64 [R1+0x1ff8], R46 ;  /* 0x001ff82e01007387 */ /* 0x000fe80000100a00 */
        /* <DEDUP_REMOVED lines=116> */
[C---:B------:R-:W-:Y:S08]  /*6a2e0*/  HMMA.1688.F32.TF32 R116, R232.reuse, R168, R116 ;  /* 0x000000a8e874723c */ /* 0x040ff00000081074 */
[C---:B------:R-:W-:Y:S11]  /*6a2f0*/  HMMA.1688.F32.TF32 R112, R232.reuse, R164, R112 ;  /* 0x000000a4e870723c */ /* 0x040ff60000081070 */
[----:B------:R-:W-:Y:S04]  /*6a300*/  STL.64 [R1+0x1fd0], R116 ;  /* 0x001fd07401007387 */ /* 0x000fe80000100a00 */
[----:B------:R1:W-:Y:S02]  /*6a310*/  STL.64 [R1+0x1fd8], R118 ;  /* 0x001fd87601007387 */ /* 0x0003e40000100a00 */
[C---:B-1----:R-:W-:Y:S08]  /*6a320*/  HMMA.1688.F32.TF32 R116, R232.reuse, R160, R88 ;  /* 0x000000a0e874723c */ /* 0x042ff00000081058 */
[C---:B------:R-:W-:Y:S01]  /*6a330*/  HMMA.1688.F32.TF32 R88, R232.reuse, R156, R108 ;  /* 0x0000009ce858723c */ /* 0x040fe2000008106c */
[----:B------:R-:W-:Y:S04]  /*6a340*/  STL.64 [R1+0x1fc0], R112 ;  /* 0x001fc07001007387 */ /* 0x000fe80000100a00 */
[----:B------:R1:W-:Y:S03]  /*6a350*/  STL.64 [R1+0x1fc8], R114 ;  /* 0x001fc87201007387 */ /* 0x0003e60000100a00 */
[C---:B------:R-:W-:Y:S03]  /*6a360*/  HMMA.1688.F32.TF32 R108, R232.reuse, R148, R124 ;  /* 0x00000094e86c723c */ /* 0x040fe6000008107c */
[----:B------:R-:W-:Y:S04]  /*6a370*/  STL.64 [R1+0x1fb0], R116 ;  /* 0x001fb07401007387 */ /* 0x000fe80000100a00 */
[----:B------:R-:W-:Y:S01]  /*6a380*/  STL.64 [R1+0x1fb8], R118 ;  /* 0x001fb87601007387 */ /* 0x000fe20000100a00 */
[C---:B-1----:R-:W-:Y:S03]  /*6a390*/  HMMA.1688.F32.TF32 R112, R232.reuse, R152, R120 ;  /* 0x00000098e870723c */ /* 0x042fe60000081078 */
[----:B------:R-:W-:Y:S04]  /*6a3a0*/  STL.64 [R1+0x1fa0], R88 ;  /* 0x001fa05801007387 */ /* 0x000fe80000100a00 */
[----:B------:R1:W-:Y:S02]  /*6a3b0*/  STL.64 [R1+0x1fa8], R90 ;  /* 0x001fa85a01007387 */ /* 0x0003e40000100a00 */
[----:B-1----:R-:W-:Y:S10]  /*6a3c0*/  HMMA.1688.F32.TF32 R88, R232, R144, R104 ;  /* 0x00000090e858723c */ /* 0x002ff40000081068 */
[----:B------:R-:W-:Y:S04]  /*6a3d0*/  STL.64 [R1+0x1f90], R112 ;  /* 0x001f907001007387 */ /* 0x000fe80000100a00 */
[----:B------:R-:W-:Y:S04]  /*6a3e0*/  STL.64 [R1+0x1f98], R114 ;  /* 0x001f987201007387 */ /* 0x000fe80000100a00 */
[----:B------:R-:W-:Y:S04]  /*6a3f0*/  STL.64 [R1+0x1f80], R108 ;  /* 0x001f806c01007387 */ /* 0x000fe80000100a00 */
[----:B------:R-:W-:Y:S01]  /*6a400*/  STL.64 [R1+0x1f88], R110 ;  /* 0x001f886e01007387 */ /* 0x000fe20000100a00 */
[C---:B------:R-:W-:Y:S03]  /*6a410*/  HMMA.1688.F32.TF32 R76, R236.reuse, R16, R76 ;  /* 0x00000010ec4c723c */ /* 0x040fe6000008104c */
[----:B------:R-:W-:Y:S04]  /*6a420*/  LDS R232, [R2+UR7+0x8600] ;  /* 0x0086000702e87984 */ /* 0x000fe80008000800 */
[----:B------:R-:W-:Y:S04]  /*6a430*/  STL.64 [R1+0x1f70], R88 ;  /* 0x001f705801007387 */ /* 0x000fe80000100a00 */
[----:B------:R1:W-:Y:S01]  /*6a440*/  STL.64 [R1+0x1f78], R90 ;  /* 0x001f785a01007387 */ /* 0x0003e20000100a00 */
[C---:B------:R-:W-:Y:S03]  /*6a450*/  HMMA.1688.F32.TF32 R60, R236.reuse, R224, R60 ;  /* 0x000000e0ec3c723c */ /* 0x040fe6000008103c */
[----:B------:R-:W-:Y:S04]  /*6a460*/  LDS R234, [R2+UR7+0xa600] ;  /* 0x00a6000702ea7984 */ /* 0x000fe80008000800 */
[----:B------:R-:W-:Y:S01]  /*6a470*/  LDS R233, [R5+UR7+0x8600] ;  /* 0x0086000705e97984 */ /* 0x000fe20008000800 */
[C---:B-1----:R-:W-:Y:S03]  /*6a480*/  HMMA.1688.F32.TF32 R88, R236.reuse, R20, R96 ;  /* 0x00000014ec58723c */ /* 0x042fe60000081060 */
[----:B------:R-:W-:Y:S04]  /*6a490*/  STL.64 [R1+0x1f60], R100 ;  /* 0x001f606401007387 */ /* 0x000fe80000100a00 */
[----:B------:R-:W-:Y:S04]  /*6a4a0*/  STL.64 [R1+0x1f68], R102 ;  /* 0x001f686601007387 */ /* 0x000fe80000100a00 */
[----:B------:R-:W-:Y:S04]  /*6a4b0*/  STL.64 [R1+0x17a0], R92 ;  /* 0x0017a05c01007387 */ /* 0x000fe80000100a00 */
[----:B------:R1:W-:Y:S01]  /*6a4c0*/  STL.64 [R1+0x17a8], R94 ;  /* 0x0017a85e01007387 */ /* 0x0003e20000100a00 */
[C---:B------:R-:W-:Y:S03]  /*6a4d0*/  HMMA.1688.F32.TF32 R56, R236.reuse, R220, R56 ;  /* 0x000000dcec38723c */ /* 0x040fe60000081038 */
[----:B------:R-:W2:Y:S04]  /*6a4e0*/  LDS R235, [R5+UR7+0xa600] ;  /* 0x00a6000705eb7984 */ /* 0x000ea80008000800 */
[----:B------:R-:W-:Y:S01]  /*6a4f0*/  STL.64 [R1+0x1770], R88 ;  /* 0x0017705801007387 */ /* 0x000fe20000100a00 */
[C---:B-1----:R-:W-:Y:S03]  /*6a500*/  HMMA.1688.F32.TF32 R92, R236.reuse, R8, R128 ;  /* 0x00000008ec5c723c */ /* 0x042fe60000081080 */
[----:B------:R1:W-:Y:S05]  /*6a510*/  STL.64 [R1+0x1778], R90 ;  /* 0x0017785a01007387 */ /* 0x0003ea0000100a00 */
[C---:B-1----:R-:W-:Y:S11]  /*6a520*/  HMMA.1688.F32.TF32 R88, R236.reuse, R24, R132 ;  /* 0x00000018ec58723c */ /* 0x042ff60000081084 */
[----:B------:R-:W-:Y:S01]  /*6a530*/  STL.64 [R1+0x1f50], R92 ;  /* 0x001f505c01007387 */ /* 0x000fe20000100a00 */
[C---:B------:R-:W-:Y:S03]  /*6a540*/  HMMA.1688.F32.TF32 R52, R236.reuse, R216, R52 ;  /* 0x000000d8ec34723c */ /* 0x040fe60000081034 */
[----:B------:R-:W-:Y:S05]  /*6a550*/  STL.64 [R1+0x1f58], R94 ;  /* 0x001f585e01007387 */ /* 0x000fea0000100a00 */
        /* <DEDUP_REMOVED lines=31> */
[C---:B-1----:R-:W-:Y:S03]  /*6a750*/  HMMA.1688.F32.TF32 R40, R236.reuse, R192, R240 ;  /* 0x000000c0ec28723c */ /* 0x042fe600000810f0 */
        /* <DEDUP_REMOVED lines=141> */
[----:B------:R-:W-:Y:S01]  /*6b030*/  STL.64 [R1+0x1dd0], R100 ;  /* 0x001dd06401007387 */ /* 0x000fe20000100a00 */
[----:B------:R-:W-:Y:S03]  /*6b040*/  HMMA.1688.F32.TF32 R92, R236, R148, R128 ;  /* 0x00000094ec5c723c */ /* 0x000fe60000081080 */
[----:B------:R-:W-:Y:S05]  /*6b050*/  STL.64 [R1+0x1dd8], R102 ;  /* 0x001dd86601007387 */ /* 0x000fea0000100a00 */
[----:B------:R-:W-:Y:S04]  /*6b060*/  STL.64 [R1+0x1dc0], R88 ;  /* 0x001dc05801007387 */ /* 0x000fe80000100a00 */
[----:B------:R1:W-:Y:S01]  /*6b070*/  STL.64 [R1+0x1dc8], R90 ;  /* 0x001dc85a01007387 */ /* 0x0003e20000100a00 */
[----:B------:R-:W-:Y:S08]  /*6b080*/  HMMA.1688.F32.TF32 R76, R232, R20, R76 ;  /* 0x00000014e84c723c */ /* 0x000ff0000008104c */
[----:B-1----:R-:W-:Y:S01]  /*6b090*/  HMMA.1688.F32.TF32 R88, R236, R144, R132 ;  /* 0x00000090ec58723c */ /* 0x002fe20000081084 */
[----:B------:R-:W-:Y:S04]  /*6b0a0*/  STL.64 [R1+0x1db0], R96 ;  /* 0x001db06001007387 */ /* 0x000fe80000100a00 */
[----:B------:R-:W-:Y:S04]  /*6b0b0*/  STL.64 [R1+0x1db8], R98 ;  /* 0x001db86201007387 */ /* 0x000fe80000100a00 */
[----:B------:R-:W-:Y:S04]  /*6b0c0*/  STL.64 [R1+0x1da0], R92 ;  /* 0x001da05c01007387 */ /* 0x000fe80000100a00 */
[----:B------:R-:W-:Y:S04]  /*6b0d0*/  STL.64 [R1+0x1da8], R94 ;  /* 0x001da85e01007387 */ /* 0x000fe80000100a00 */
        /* <DEDUP_REMOVED lines=40> */
[C---:B--2---:R-:W-:Y:S08]  /*6b360*/  HMMA.1688.F32.TF32 R48, R232.reuse, R216, R244 ;  /* 0x000000d8e830723c */ /* 0x044ff000000810f4 */
[C---:B---3--:R-:W-:Y:S01]  /*6b370*/  HMMA.1688.F32.TF32 R44, R232.reuse, R212, R240 ;  /* 0x000000d4e82c723c */ /* 0x048fe200000810f0 */
[----:B------:R2:W-:Y:S04]  /*6b380*/  STL.64 [R1+0x1ce0], R40 ;  /* 0x001ce02801007387 */ /* 0x0005e80000100a00 */
[----:B------:R3:W-:Y:S04]  /*6b390*/  STL.64 [R1+0x1ce8], R42 ;  /* 0x001ce82a01007387 */ /* 0x0007e80000100a00 */
[----:B--2---:R-:W1:Y:S04]  /*6b3a0*/  LDL.LU R40, [R1+0x1310] ;  /* 0x0013100001287983 */ /* 0x004e680000300800 */
[----:B------:R-:W-:Y:S04]  /*6b3b0*/  STL.64 [R1+0x1cd0], R48 ;  /* 0x001cd03001007387 */ /* 0x000fe80000100a00 */
[----:B------:R-:W-:Y:S04]  /*6b3c0*/  STL.64 [R1+0x1cd8], R50 ;  /* 0x001cd83201007387 */ /* 0x000fe80000100a00 */
[----:B------:R2:W-:Y:S04]  /*6b3d0*/  STL.64 [R1+0x1cc0], R44 ;  /* 0x001cc02c01007387 */ /* 0x0005e80000100a00 */
[----:B------:R4:W-:Y:S04]  /*6b3e0*/  STL.64 [R1+0x1cc8], R46 ;  /* 0x001cc82e01007387 */ /* 0x0009e80000100a00 */
[----:B------:R-:W1:Y:S04]  /*6b3f0*/  LDL.LU R41, [R1+0x1314] ;  /* 0x0013140001297983 */ /* 0x000e680000300800 */
[----:B---3--:R-:W1:Y:S04]  /*6b400*/  LDL.LU R42, [R1+0x1318] ;  /* 0x00131800012a7983 */ /* 0x008e680000300800 */
[----:B------:R-:W1:Y:S04]  /*6b410*/  LDL.LU R43, [R1+0x131c] ;  /* 0x00131c00012b7983 */ /* 0x000e680000300800 */
[----:B--2---:R-:W2:Y:S04]  /*6b420*/  LDL.LU R44, [R1+0x1320] ;  /* 0x00132000012c7983 */ /* 0x004ea80000300800 */
[----:B------:R-:W2:Y:S04]  /*6b430*/  LDL.LU R45, [R1+0x1324] ;  /* 0x00132400012d7983 */ /* 0x000ea80000300800 */
[----:B----4-:R-:W2:Y:S04]  /*6b440*/  LDL.LU R46, [R1+0x1328] ;  /* 0x00132800012e7983 */ /* 0x010ea80000300800 */
        /* <DEDUP_REMOVED lines=83> */
[C---:B---3--:R-:W-:Y:S08]  /*6b980*/  HMMA.1688.F32.TF32 R48, R232.reuse, R140, R48 ;  /* 0x0000008ce830723c */ /* 0x048ff00000081030 */
[C---:B----4-:R-:W-:Y:S08]  /*6b990*/  HMMA.1688.F32.TF32 R56, R232.reuse, R148, R56 ;  /* 0x00000094e838723c */ /* 0x050ff00000081038 */
[C---:B--2---:R-:W-:Y:S08]  /*6b9a0*/  HMMA.1688.F32.TF32 R64, R232.reuse, R156, R64 ;  /* 0x0000009ce840723c */ /* 0x044ff00000081040 */
        /* <DEDUP_REMOVED lines=47> */
[----:B-1----:R-:W-:Y:S03]  /*6bca0*/  HMMA.1688.F32.TF32 R40, R236, R20, R40 ;  /* 0x00000014ec28723c */ /* 0x002fe60000081028 */
[----:B------:R-:W-:Y:S04]  /*6bcb0*/  STL.64 [R1+0x1bb0], R52 ;  /* 0x001bb03401007387 */ /* 0x000fe80000100a00 */
[----:B------:R-:W-:Y:S04]  /*6bcc0*/  STL.64 [R1+0x1bb8], R54 ;  /* 0x001bb83601007387 */ /* 0x000fe80000100a00 */
[----:B------:R-:W-:Y:S04]  /*6bcd0*/  STL.64 [R1+0x1ba0], R48 ;  /* 0x001ba03001007387 */ /* 0x000fe80000100a00 */
[----:B------:R-:W-:Y:S04]  /*6bce0*/  STL.64 [R1+0x1ba8], R50 ;  /* 0x001ba83201007387 */ /* 0x000fe80000100a00 */
[----:B------:R-:W-:Y:S04]  /*6bcf0*/  STL.64 [R1+0x16b0], R44 ;  /* 0x0016b02c01007387 */ /* 0x000fe80000100a00 */
[----:B------:R1:W-:Y:S01]  /*6bd00*/  STL.64 [R1+0x16b8], R46 ;  /* 0x0016b82e01007387 */ /* 0x0003e20000100a00 */
[----:B------:R-:W-:-:S02]  /*6bd10*/  IMAD.MOV.U32 R242, RZ, RZ, R252 ;  /* 0x000000fffff27224 */ /* 0x000fc400078e00fc */
[----:B------:R-:W-:Y:S01]  /*6bd20*/  IMAD.MOV.U32 R243, RZ, RZ, R3 ;  /* 0x000000fffff37224 */ /* 0x000fe200078e0003 */
[----:B------:R-:W-:Y:S04]  /*6bd30*/  LDS R232, [R2+UR7+0x8700] ;  /* 0x0087000702e87984 */ /* 0x000fe80008000800 */
[----:B------:R-:W-:Y:S01]  /*6bd40*/  LDS R234, [R2+UR7+0xa700] ;  /* 0x00a7000702ea7984 */ /* 0x000fe20008000800 */
[C---:B-1----:R-:W-:Y:S03]  /*6bd50*/  HMMA.1688.F32.TF32 R44, R236.reuse, R8, R248 ;  /* 0x00000008ec2c723c */ /* 0x042fe600000810f8 */
[----:B------:R-:W-:Y:S04]  /*6bd60*/  STL.64 [R1+0x1680], R40 ;  /* 0x0016802801007387 */ /* 0x000fe80000100a00 */
[----:B------:R1:W-:Y:S04]  /*6bd70*/  STL.64 [R1+0x1688], R42 ;  /* 0x0016882a01007387 */ /* 0x0003e80000100a00 */
[----:B------:R-:W-:Y:S04]  /*6bd80*/  STL.64 [R1+0x60a8], R26 ;  /* 0x0060a81a01007387 */ /* 0x000fe80000100a00 */
[----:B------:R-:W-:Y:S01]  /*6bd90*/  LDS R233, [R5+UR7+0x8700] ;  /* 0x0087000705e97984 */ /* 0x000fe20008000800 */
[C---:B-1----:R-:W-:Y:S03]  /*6bda0*/  HMMA.1688.F32.TF32 R40, R236.reuse, R24, R244 ;  /* 0x00000018ec28723c */ /* 0x042fe600000810f4 */
[----:B------:R-:W1:Y:S04]  /*6bdb0*/  LDS R235, [R5+UR7+0xa700] ;  /* 0x00a7000705eb7984 */ /* 0x000e680008000800 */
[----:B------:R-:W-:Y:S04]  /*6bdc0*/  STL.64 [R1+0x1b90], R44 ;  /* 0x001b902c01007387 */ /* 0x000fe80000100a00 */
[----:B------:R-:W-:Y:S04]  /*6bdd0*/  STL.64 [R1+0x1b98], R46 ;  /* 0x001b982e01007387 */ /* 0x000fe80000100a00 */
[----:B------:R2:W-:Y:S02]  /*6bde0*/  STL.64 [R1+0x60a0], R24 ;  /* 0x0060a01801007387 */ /* 0x0005e40000100a00 */
[----:B--2---:R-:W-:Y:S02]  /*6bdf0*/  HMMA.1688.F32.TF32 R24, R236, R12, R240 ;  /* 0x0000000cec18723c */ /* 0x004fe400000810f0 */
[----:B------:R2:W-:Y:S04]  /*6be00*/  STL.64 [R1+0x1b80], R40 ;  /* 0x001b802801007387 */ /* 0x0005e80000100a00 */
[----:B------:R3:W-:Y:S04]  /*6be10*/  STL.64 [R1+0x1b88], R42 ;  /* 0x001b882a01007387 */ /* 0x0007e80000100a00 */
[----:B------:R-:W1:Y:S09]  /*6be20*/  LDL.LU R240, [R1+0xf20] ;  /* 0x000f200001f07983 */ /* 0x000e720000300800 */
        /* <DEDUP_REMOVED lines=115> */
[----:B------:R-:W-:Y:S04]  /*6c560*/  STL.64 [R1+0x6098], R14 ;  /* 0x0060980e01007387 */ /* 0x000fe80000100a00 */
[----:B------:R1:W-:Y:S04]  /*6c570*/  STL.64 [R1+0x6090], R12 ;  /* 0x0060900c01007387 */ /* 0x0003e80000100a00 */
[----:B-1----:R-:W2:Y:S04]  /*6c580*/  LDL.LU R12, [R1+0x12d0] ;  /* 0x0012d000010c7983 */ /* 0x002ea80000300800 */
[----:B------:R-:W2:Y:S04]  /*6c590*/  LDL.LU R13, [R1+0x12d4] ;  /* 0x0012d400010d7983 */ /* 0x000ea80000300800 */
[----:B------:R-:W2:Y:S04]  /*6c5a0*/  LDL.LU R14, [R1+0x12d8] ;  /* 0x0012d800010e7983 */ /* 0x000ea80000300800 */
[----:B------:R-:W2:Y:S04]  /*6c5b0*/  LDL.LU R15, [R1+0x12dc] ;  /* 0x0012dc00010f7983 */ /* 0x000ea80000300800 */
[----:B------:R-:W-:Y:S04]  /*6c5c0*/  STL.64 [R1+0x6088], R30 ;  /* 0x0060881e01007387 */ /* 0x000fe80000100a00 */
[----:B------:R-:W-:Y:S01]  /*6c5d0*/  STL.64 [R1+0x6080], R28 ;  /* 0x0060801c01007387 */ /* 0x000fe20000100a00 */
[----:B--2---:R-:W-:-:S15]  /*6c5e0*/  HMMA.1688.F32.TF32 R12, R236, R28, R12 ;  /* 0x0000001cec0c723c */ /* 0x004fde000008100c */
[----:B------:R-:W-:-:S04]  /*6c5f0*/  NOP ;  /* 0x0000000000007918 */ /* 0x000fc80000000000 */
[----:B------:R-:W-:Y:S04]  /*6c600*/  STL.64 [R1+0x1b60], R12 ;  /* 0x001b600c01007387 */ /* 0x000fe80000100a00 */
[----:B------:R4:W-:Y:S02]  /*6c610*/  STL.64 [R1+0x1b68], R14 ;  /* 0x001b680e01007387 */ /* 0x0009e40000100a00 */
[C---:B----4-:R-:W-:Y:S08]  /*6c620*/  HMMA.1688.F32.TF32 R12, R236.reuse, R16, R24 ;  /* 0x00000010ec0c723c */ /* 0x050ff00000081018 */
[C---:B------:R-:W-:Y:S08]  /*6c630*/  HMMA.1688.F32.TF32 R28, R236.reuse, R36, R116 ;  /* 0x00000024ec1c723c */ /* 0x040ff00000081074 */
[C---:B------:R-:W-:Y:S03]  /*6c640*/  HMMA.1688.F32.TF32 R24, R236.reuse, R32, R112 ;  /* 0x00000020ec18723c */ /* 0x040fe60000081070 */
[----:B------:R-:W-:Y:S04]  /*6c650*/  STL.64 [R1+0x1b50], R12 ;  /* 0x001b500c01007387 */ /* 0x000fe80000100a00 */
[----:B------:R1:W-:Y:S02]  /*6c660*/  STL.64 [R1+0x1b58], R14 ;  /* 0x001b580e01007387 */ /* 0x0003e40000100a00 */
[C---:B-1----:R-:W-:Y:S02]  /*6c670*/  HMMA.1688.F32.TF32 R12, R236.reuse, R228, R88 ;  /* 0x000000e4ec0c723c */ /* 0x042fe40000081058 */
[----:B------:R-:W-:Y:S04]  /*6c680*/  STL.64 [R1+0x1b40], R28 ;  /* 0x001b401c01007387 */ /* 0x000fe80000100a00 */
[----:B------:R1:W-:Y:S04]  /*6c690*/  STL.64 [R1+0x1b48], R30 ;  /* 0x001b481e01007387 */ /* 0x0003e80000100a00 */
[----:B------:R-:W-:Y:S04]  /*6c6a0*/  STL.64 [R1+0x1b30], R24 ;  /* 0x001b301801007387 */ /* 0x000fe80000100a00 */
[----:B------:R2:W-:Y:S01]  /*6c6b0*/  STL.64 [R1+0x1b38], R26 ;  /* 0x001b381a01007387 */ /* 0x0005e20000100a00 */
[C---:B-1----:R-:W-:Y:S04]  /*6c6c0*/  HMMA.1688.F32.TF32 R28, R236.reuse, R224, R108 ;  /* 0x000000e0ec1c723c */ /* 0x042fe8000008106c */
[----:B------:R-:W-:Y:S04]  /*6c6d0*/  STL.64 [R1+0x1b20], R12 ;  /* 0x001b200c01007387 */ /* 0x000fe80000100a00 */
[----:B------:R1:W-:Y:S01]  /*6c6e0*/  STL.64 [R1+0x1b28], R14 ;  /* 0x001b280e01007387 */ /* 0x0003e20000100a00 */
[C---:B--2---:R-:W-:Y:S08]  /*6c6f0*/  HMMA.1688.F32.TF32 R24, R236.reuse, R220, R120 ;  /* 0x000000dcec18723c */ /* 0x044ff00000081078 */
[C---:B-1----:R-:W-:Y:S02]  /*6c700*/  HMMA.1688.F32.TF32 R12, R236.reuse, R216, R124 ;  /* 0x000000d8ec0c723c */ /* 0x042fe4000008107c */
[----:B------:R-:W-:Y:S04]  /*6c710*/  STL.64 [R1+0x1b10], R28 ;  /* 0x001b101c01007387 */ /* 0x000fe80000100a00 */
[----:B------:R1:W-:Y:S05]  /*6c720*/  STL.64 [R1+0x1b18], R30 ;  /* 0x001b181e01007387 */ /* 0x0003ea0000100a00 */
        /* <DEDUP_REMOVED lines=189> */
[----:B------:R-:W-:Y:S04]  /*6d300*/  LDS R237, [R5+UR7+0x8780] ;  /* 0x0087800705ed7984 */ /* 0x000fe80008000800 */
[----:B------:R-:W1:Y:S01]  /*6d310*/  LDS R239, [R5+UR7+0xa780] ;  /* 0x00a7800705ef7984 */ /* 0x000e620008000800 */
[----:B---3--:R-:W-:-:S15]  /*6d320*/  HMMA.1688.F32.TF32 R24, R232, R8, R24 ;  /* 0x00000008e818723c */ /* 0x008fde0000081018 */
[----:B------:R-:W-:-:S04]  /*6d330*/  NOP ;  /* 0x0000000000007918 */ /* 0x000fc80000000000 */
[----:B------:R-:W-:Y:S04]  /*6d340*/  STL.64 [R1+0x19b0], R24 ;  /* 0x0019b01801007387 */ /* 0x000fe80000100a00 */
[----:B------:R3:W-:Y:S04]  /*6d350*/  STL.64 [R1+0x19b8], R26 ;  /* 0x0019b81a01007387 */ /* 0x0007e80000100a00 */
[----:B---3--:R-:W3:Y:S04]  /*6d360*/  LDL.LU.64 R26, [R1+0x60a8] ;  /* 0x0060a800011a7983 */ /* 0x008ee80000300a00 */
[----:B------:R-:W2:Y:S02]  /*6d370*/  LDL.LU.64 R24, [R1+0x60a0] ;  /* 0x0060a00001187983 */ /* 0x000ea40000300a00 */
[----:B--2---:R-:W-:-:S15]  /*6d380*/  HMMA.1688.F32.TF32 R12, R232, R24, R12 ;  /* 0x00000018e80c723c */ /* 0x004fde000008100c */
[----:B------:R-:W-:-:S04]  /*6d390*/  NOP ;  /* 0x0000000000007918 */ /* 0x000fc80000000000 */
[----:B------:R-:W-:Y:S04]  /*6d3a0*/  STL.64 [R1+0x19a0], R12 ;  /* 0x0019a00c01007387 */ /* 0x000fe80000100a00 */
[----:B------:R2:W-:Y:S04]  /*6d3b0*/  STL.64 [R1+0x19a8], R14 ;  /* 0x0019a80e01007387 */ /* 0x0005e80000100a00 */
[----:B--2---:R-:W2:Y:S04]  /*6d3c0*/  LDL.LU.64 R14, [R1+0x6098] ;  /* 0x00609800010e7983 */ /* 0x004ea80000300a00 */
        /* <DEDUP_REMOVED lines=25> */
[C---:B------:R-:W-:Y:S08]  /*6d560*/  HMMA.1688.F32.TF32 R40, R232.reuse, R140, R40 ;  /* 0x0000008ce828723c */ /* 0x040ff00000081028 */
[----:B--2---:R-:W-:-:S15]  /*6d570*/  HMMA.1688.F32.TF32 R248, R232, R28, R248 ;  /* 0x0000001ce8f8723c */ /* 0x004fde00000810f8 */
[----:B------:R-:W-:-:S04]  /*6d580*/  NOP ;  /* 0x0000000000007918 */ /* 0x000fc80000000000 */
[----:B------:R-:W-:Y:S04]  /*6d590*/  STL.64 [R1+0x1980], R248 ;  /* 0x001980f801007387 */ /* 0x000fe80000100a00 */
[----:B------:R2:W-:Y:S04]  /*6d5a0*/  STL.64 [R1+0x1988], R250 ;  /* 0x001988fa01007387 */ /* 0x0005e80000100a00 */
[----:B--2---:R-:W2:Y:S04]  /*6d5b0*/  LDL.LU.64 R250, [R1+0x6078] ;  /* 0x0060780001fa7983 */ /* 0x004ea80000300a00 */
[----:B------:R-:W4:Y:S04]  /*6d5c0*/  LDL.LU.64 R248, [R1+0x6070] ;  /* 0x0060700001f87983 */ /* 0x000f280000300a00 */
        /* <DEDUP_REMOVED lines=9> */
[----:B------:R1:W-:Y:S02]  /*6d660*/  STL.64 [R1+0x1958], R118 ;  /* 0x0019587601007387 */ /* 0x0003e40000100a00 */
        /* <DEDUP_REMOVED lines=47> */
[----:B------:R-:W-:Y:S04]  /*6d960*/  STL.64 [R1+0x1800], R48 ;  /* 0x0018003001007387 */ /* 0x000fe80000100a00 */
[----:B------:R-:W-:Y:S04]  /*6d970*/  STL.64 [R1+0x1808], R50 ;  /* 0x0018083201007387 */ /* 0x000fe80000100a00 */
[----:B-1----:R-:W2:Y:S04]  /*6d980*/  LDL.LU R52, [R1+0xe20] ;  /* 0x000e200001347983 */ /* 0x002ea80000300800 */
[----:B------:R1:W-:Y:S04]  /*6d990*/  STL.64 [R1+0x17f0], R44 ;  /* 0x0017f02c01007387 */ /* 0x0003e80000100a00 */
[----:B------:R1:W-:Y:S04]  /*6d9a0*/  STL.64 [R1+0x17f8], R46 ;  /* 0x0017f82e01007387 */ /* 0x0003e80000100a00 */
        /* <DEDUP_REMOVED lines=73> */
[----:B--2---:R-:W-:Y:S03]  /*6de40*/  HMMA.1688.F32.TF32 R88, R232, R136, R48 ;  /* 0x00000088e858723c */ /* 0x004fe60000081030 */
[----:B------:R-:W2:Y:S04]  /*6de50*/  LDL.LU R48, [R1+0xe00] ;  /* 0x000e000001307983 */ /* 0x000ea80000300800 */
[----:B------:R-:W-:Y:S04]  /*6de60*/  LDS R232, [R2+UR7+0xc000] ;  /* 0x00c0000702e87984 */ /* 0x000fe80008000800 */
[----:B------:R-:W-:Y:S04]  /*6de70*/  LDS R234, [R2+UR7+0xe000] ;  /* 0x00e0000702ea7984 */ /* 0x000fe80008000800 */
[----:B------:R-:W-:Y:S01]  /*6de80*/  LDS R233, [R5+UR7+0xc000] ;  /* 0x00c0000705e97984 */ /* 0x000fe20008000800 */
[C---:B---3--:R-:W-:Y:S03]  /*6de90*/  HMMA.1688.F32.TF32 R104, R236.reuse, R20, R104 ;  /* 0x00000014ec68723c */ /* 0x048fe60000081068 */
[----:B------:R-:W1:Y:S04]  /*6dea0*/  LDS R235, [R5+UR7+0xe000] ;  /* 0x00e0000705eb7984 */ /* 0x000e680008000800 */
[----:B------:R-:W-:Y:S04]  /*6deb0*/  STL.64 [R1+0x17b0], R88 ;  /* 0x0017b05801007387 */ /* 0x000fe80000100a00 */
[----:B------:R3:W-:Y:S04]  /*6dec0*/  STL.64 [R1+0x17b8], R90 ;  /* 0x0017b85a01007387 */ /* 0x0007e80000100a00 */
[----:B------:R-:W2:Y:S01]  /*6ded0*/  LDL.LU R49, [R1+0xe04] ;  /* 0x000e040001317983 */ /* 0x000ea20000300800 */
[C---:B----4-:R-:W-:Y:S03]  /*6dee0*/  HMMA.1688.F32.TF32 R100, R236.reuse, R8, R100 ;  /* 0x00000008ec64723c */ /* 0x050fe60000081064 */
[----:B------:R-:W2:Y:S04]  /*6def0*/  LDL.LU R50, [R1+0xe08] ;  /* 0x000e080001327983 */ /* 0x000ea80000300800 */
[----:B------:R-:W2:Y:S01]  /*6df00*/  LDL.LU R51, [R1+0xe0c] ;  /* 0x000e0c0001337983 */ /* 0x000ea20000300800 */
[C---:B---3--:R-:W-:Y:S03]  /*6df10*/  HMMA.1688.F32.TF32 R88, R236.reuse, R24, R44 ;  /* 0x00000018ec58723c */ /* 0x048fe6000008102c */
[----:B------:R-:W-:Y:S04]  /*6df20*/  STL.64 [R1+0x1790], R104 ;  /* 0x0017906801007387 */ /* 0x000fe80000100a00 */
[----:B------:R-:W-:Y:S04]  /*6df30*/  STL.64 [R1+0x1798], R106 ;  /* 0x0017986a01007387 */ /* 0x000fe80000100a00 */
[----:B------:R-:W3:Y:S04]  /*6df40*/  LDL.LU R44, [R1+0xdf0] ;  /* 0x000df000012c7983 */ /* 0x000ee80000300800 */
[----:B------:R-:W-:Y:S04]  /*6df50*/  STL.64 [R1+0x1780], R100 ;  /* 0x0017806401007387 */ /* 0x000fe80000100a00 */
[----:B------:R-:W-:Y:S04]  /*6df60*/  STL.64 [R1+0x1788], R102 ;  /* 0x0017886601007387 */ /* 0x000fe80000100a00 */
[----:B------:R-:W-:Y:S04]  /*6df70*/  STL.64 [R1+0x1760], R88 ;  /* 0x0017605801007387 */ /* 0x000fe80000100a00 */
[----:B------:R4:W-:Y:S04]  /*6df80*/  STL.64 [R1+0x1768], R90 ;  /* 0x0017685a01007387 */ /* 0x0009e80000100a00 */
[----:B------:R-:W3:Y:S04]  /*6df90*/  LDL.LU R45, [R1+0xdf4] ;  /* 0x000df400012d7983 */ /* 0x000ee80000300800 */
[----:B------:R-:W3:Y:S01]  /*6dfa0*/  LDL.LU R46, [R1+0xdf8] ;  /* 0x000df800012e7983 */ /* 0x000ee20000300800 */
[C---:B------:R-:W-:Y:S08]  /*6dfb0*/  HMMA.1688.F32.TF32 R92, R236.reuse, R12, R92 ;  /* 0x0000000cec5c723c */ /* 0x040ff0000008105c */
[----:B----4-:R-:W-:Y:S01]  /*6dfc0*/  HMMA.1688.F32.TF32 R88, R236, R28, R96 ;  /* 0x0000001cec58723c */ /* 0x010fe20000081060 */
[----:B------:R-:W-:-:S15]  /*6dfd0*/  IMAD.MOV.U32 R47, RZ, RZ, R4 ;  /* 0x000000ffff2f7224 */ /* 0x000fde00078e0004 */
[----:B------:R-:W-:-:S03]  /*6dfe0*/  NOP ;  /* 0x0000000000007918 */ /* 0x000fc60000000000 */
[----:B------:R-:W-:Y:S01]  /*6dff0*/  STL.64 [R1+0x1730], R88 ;  /* 0x0017305801007387 */ /* 0x000fe20000100a00 */
[----:B------:R-:W-:-:S03]  /*6e000*/  IMAD.MOV.U32 R4, RZ, RZ, R91 ;  /* 0x000000ffff047224 */ /* 0x000fc600078e005b */
[----:B------:R-:W-:Y:S04]  /*6e010*/  STL.64 [R1+0x1750], R92 ;  /* 0x0017505c01007387 */ /* 0x000fe80000100a00 */
[----:B------:R-:W-:Y:S04]  /*6e020*/  STL.64 [R1+0x1758], R94 ;  /* 0x0017585e01007387 */ /* 0x000fe80000100a00 */
[----:B------:R4:W-:Y:S02]  /*6e030*/  STL [R1+0x1738], R90 ;  /* 0x0017385a01007387 */ /* 0x0009e40000100800 */
[C---:B----4-:R-:W-:Y:S08]  /*6e040*/  HMMA.1688.F32.TF32 R88, R236.reuse, R16, R128 ;  /* 0x00000010ec58723c */ /* 0x050ff00000081080 */
[C---:B------:R-:W-:Y:S11]  /*6e050*/  HMMA.1688.F32.TF32 R92, R236.reuse, R36, R132 ;  /* 0x00000024ec5c723c */ /* 0x040ff60000081084 */
[----:B------:R-:W-:Y:S04]  /*6e060*/  STL.64 [R1+0x1720], R88 ;  /* 0x0017205801007387 */ /* 0x000fe80000100a00 */
[----:B------:R4:W-:Y:S02]  /*6e070*/  STL.64 [R1+0x1728], R90 ;  /* 0x0017285a01007387 */ /* 0x0009e40000100a00 */
[C---:B----4-:R-:W-:Y:S08]  /*6e080*/  HMMA.1688.F32.TF32 R88, R236.reuse, R32, R84 ;  /* 0x00000020ec58723c */ /* 0x050ff00000081054 */
        /* <DEDUP_REMOVED lines=27> */
[----:B------:R-:W4:Y:S01]  /*6e240*/  LDL.LU R40, [R1+0xde0] ;  /* 0x000de00001287983 */ /* 0x000f220000300800 */
[----:B------:R-:W-:-:S03]  /*6e250*/  IMAD.MOV.U32 R43, RZ, RZ, R0 ;  /* 0x000000ffff2b7224 */ /* 0x000fc600078e0000 */
[----:B------:R-:W-:Y:S04]  /*6e260*/  STL.64 [R1+0x1490], R56 ;  /* 0x0014903801007387 */ /* 0x000fe80000100a00 */
[----:B------:R-:W-:Y:S04]  /*6e270*/  STL.64 [R1+0x1498], R58 ;  /* 0x0014983a01007387 */ /* 0x000fe80000100a00 */
[----:B------:R-:W-:Y:S04]  /*6e280*/  STL.64 [R1+0x1480], R52 ;  /* 0x0014803401007387 */ /* 0x000fe80000100a00 */
[----:B------:R-:W-:Y:S04]  /*6e290*/  STL.64 [R1+0x1488], R54 ;  /* 0x0014883601007387 */ /* 0x000fe80000100a00 */
[----:B------:R-:W4:Y:S04]  /*6e2a0*/  LDL.LU R41, [R1+0xde4] ;  /* 0x000de40001297983 */ /* 0x000f280000300800 */
[----:B------:R-:W4:Y:S01]  /*6e2b0*/  LDL.LU R42, [R1+0xde8] ;  /* 0x000de800012a7983 */ /* 0x000f220000300800 */
[----:B--2---:R-:W-:-:S15]  /*6e2c0*/  HMMA.1688.F32.TF32 R48, R236, R192, R48 ;  /* 0x000000c0ec30723c */ /* 0x004fde0000081030 */
[----:B------:R-:W-:-:S04]  /*6e2d0*/  NOP ;  /* 0x0000000000007918 */ /* 0x000fc80000000000 */
[----:B------:R-:W-:Y:S02]  /*6e2e0*/  IMAD.MOV.U32 R36, RZ, RZ, R51 ;  /* 0x000000ffff247224 */ /* 0x000fe400078e0033 */
[----:B------:R-:W-:Y:S02]  /*6e2f0*/  IMAD.MOV.U32 R37, RZ, RZ, R50 ;  /* 0x000000ffff257224 */ /* 0x000fe400078e0032 */
[----:B------:R-:W-:Y:S01]  /*6e300*/  IMAD.MOV.U32 R0, RZ, RZ, R49 ;  /* 0x000000ffff007224 */ /* 0x000fe200078e0031 */
[C---:B---3--:R-:W-:Y:S01]  /*6e310*/  HMMA.1688.F32.TF32 R44, R236.reuse, R188, R44 ;  /* 0x000000bcec2c723c */ /* 0x048fe2000008102c */
[----:B------:R2:W-:Y:S04]  /*6e320*/  STL [R1+0x27f0], R48 ;  /* 0x0027f03001007387 */ /* 0x0005e80000100800 */
[----:B------:R3:W-:Y:S04]  /*6e330*/  STL [R1+0x5adc], R36 ;  /* 0x005adc2401007387 */ /* 0x0007e80000100800 */
[----:B------:R1:W-:Y:S04]  /*6e340*/  STL [R1+0x5ad8], R37 ;  /* 0x005ad82501007387 */ /* 0x0003e80000100800 */
[----:B------:R1:W-:Y:S04]  /*6e350*/  STL [R1+0x5ad4], R0 ;  /* 0x005ad40001007387 */ /* 0x0003e80000100800 */
[----:B--2---:R-:W2:Y:S04]  /*6e360*/  LDL.LU R48, [R1+0xd80] ;  /* 0x000d800001307983 */ /* 0x004ea80000300800 */
[----:B------:R-:W-:Y:S04]  /*6e370*/  STL.64 [R1+0x27e0], R44 ;  /* 0x0027e02c01007387 */ /* 0x000fe80000100a00 */
[----:B------:R-:W-:Y:S04]  /*6e380*/  STL.64 [R1+0x27e8], R46 ;  /* 0x0027e82e01007387 */ /* 0x000fe80000100a00 */
        /* <DEDUP_REMOVED lines=23> */
[----:B----4-:R-:W-:-:S15]  /*6e500*/  HMMA.1688.F32.TF32 R40, R236, R184, R40 ;  /* 0x000000b8ec28723c */ /* 0x010fde0000081028 */
[----:B------:R-:W-:-:S04]  /*6e510*/  NOP ;  /* 0x0000000000007918 */ /* 0x000fc80000000000 */
[----:B------:R4:W-:Y:S01]  /*6e520*/  STL [R1+0x27d0], R40 ;  /* 0x0027d02801007387 */ /* 0x0009e20000100800 */
[----:B---3--:R-:W-:Y:S02]  /*6e530*/  IMAD.MOV.U32 R36, RZ, RZ, R41 ;  /* 0x000000ffff247224 */ /* 0x008fe400078e0029 */
[----:B-1----:R-:W-:Y:S02]  /*6e540*/  IMAD.MOV.U32 R37, RZ, RZ, R42 ;  /* 0x000000ffff257224 */ /* 0x002fe400078e002a */
[----:B------:R-:W-:Y:S01]  /*6e550*/  IMAD.MOV.U32 R0, RZ, RZ, R43 ;  /* 0x000000ffff007224 */ /* 0x000fe200078e002b */
[----:B----4-:R-:W3:Y:S04]  /*6e560*/  LDL.LU R40, [R1+0xd30] ;  /* 0x000d300001287983 */ /* 0x010ee80000300800 */
        /* <DEDUP_REMOVED lines=20> */
[C---:B------:R-:W-:Y:S08]  /*6e6b0*/  HMMA.1688.F32.TF32 R52, R236.reuse, R164, R52 ;  /* 0x000000a4ec34723c */ /* 0x040ff00000081034 */
[C---:B------:R-:W-:Y:S08]  /*6e6c0*/  HMMA.1688.F32.TF32 R56, R236.reuse, R168, R56 ;  /* 0x000000a8ec38723c */ /* 0x040ff00000081038 */
[C---:B------:R-:W-:Y:S08]  /*6e6d0*/  HMMA.1688.F32.TF32 R64, R236.reuse, R176, R64 ;  /* 0x000000b0ec40723c */ /* 0x040ff00000081040 */
[----:B------:R-:W-:Y:S11]  /*6e6e0*/  HMMA.1688.F32.TF32 R60, R236, R172, R60 ;  /* 0x000000acec3c723c */ /* 0x000ff6000008103c */
[----:B------:R-:W-:Y:S04]  /*6e6f0*/  STL.64 [R1+0x27b0], R64 ;  /* 0x0027b04001007387 */ /* 0x000fe80000100a00 */
[----:B------:R-:W-:Y:S04]  /*6e700*/  STL.64 [R1+0x27b8], R66 ;  /* 0x0027b84201007387 */ /* 0x000fe80000100a00 */
[----:B------:R1:W-:Y:S04]  /*6e710*/  STL.64 [R1+0x27a0], R60 ;  /* 0x0027a03c01007387 */ /* 0x0003e80000100a00 */
[----:B------:R-:W-:Y:S04]  /*6e720*/  STL.64 [R1+0x27a8], R62 ;  /* 0x0027a83e01007387 */ /* 0x000fe80000100a00 */
[----:B------:R2:W-:Y:S04]  /*6e730*/  STL.64 [R1+0x2790], R56 ;  /* 0x0027903801007387 */ /* 0x0005e80000100a00 */
[----:B------:R2:W-:Y:S01]  /*6e740*/  STL.64 [R1+0x2798], R58 ;  /* 0x0027983a01007387 */ /* 0x0005e20000100a00 */
[----:B-1----:R-:W-:-:S03]  /*6e750*/  IMAD.MOV.U32 R60, RZ, RZ, R242 ;  /* 0x000000ffff3c7224 */ /* 0x002fc600078e00f2 */
[----:B--2---:R-:W2:Y:S04]  /*6e760*/  LDL.LU R56, [R1+0xd00] ;  /* 0x000d000001387983 */ /* 0x004ea80000300800 */
[----:B------:R1:W-:Y:S01]  /*6e770*/  STL.64 [R1+0x2780], R52 ;  /* 0x0027803401007387 */ /* 0x0003e20000100a00 */
[----:B------:R-:W-:-:S03]  /*6e780*/  IMAD.MOV.U32 R58, RZ, RZ, R240 ;  /* 0x000000ffff3a7224 */ /* 0x000fc600078e00f0 */
[----:B------:R1:W-:Y:S01]  /*6e790*/  STL.64 [R1+0x2788], R54 ;  /* 0x0027883601007387 */ /* 0x0003e20000100a00 */
[----:B------:R-:W-:-:S03]  /*6e7a0*/  IMAD.MOV.U32 R59, RZ, RZ, R241 ;  /* 0x000000ffff3b7224 */ /* 0x000fc600078e00f1 */
[----:B------:R1:W-:Y:S04]  /*6e7b0*/  STL.64 [R1+0x2770], R48 ;  /* 0x0027703001007387 */ /* 0x0003e80000100a00 */
[----:B------:R1:W-:Y:S01]  /*6e7c0*/  STL.64 [R1+0x2778], R50 ;  /* 0x0027783201007387 */ /* 0x0003e20000100a00 */
        /* <DEDUP_REMOVED lines=9> */
[----:B------:R-:W2:Y:S01]  /*6e860*/  LDL.LU R245, [R1+0x6034] ;  /* 0x0060340001f57983 */ /* 0x000ea20000300800 */
[----:B-1----:R-:W-:-:S03]  /*6e870*/  IMAD.MOV.U32 R52, RZ, RZ, R246 ;  /* 0x000000ffff347224 */ /* 0x002fc600078e00f6 */
[----:B------:R-:W2:Y:S01]  /*6e880*/  LDL.LU R64, [R1+0xd20] ;  /* 0x000d200001407983 */ /* 0x000ea20000300800 */
[----:B------:R-:W-:-:S03]  /*6e890*/  IMAD.MOV.U32 R53, RZ, RZ, R247 ;  /* 0x000000ffff357224 */ /* 0x000fc600078e00f7 */
[----:B------:R-:W2:Y:S04]  /*6e8a0*/  LDL.LU R65, [R1+0xd24] ;  /* 0x000d240001417983 */ /* 0x000ea80000300800 */
[----:B------:R-:W2:Y:S04]  /*6e8b0*/  LDL.LU R66, [R1+0xd28] ;  /* 0x000d280001427983 */ /* 0x000ea80000300800 */
[----:B------:R-:W2:Y:S04]  /*6e8c0*/  LDL.LU R67, [R1+0xd2c] ;  /* 0x000d2c0001437983 */ /* 0x000ea80000300800 */
[----:B------:R-:W2:Y:S04]  /*6e8d0*/  LDL.LU R246, [R1+0x6030] ;  /* 0x0060300001f67983 */ /* 0x000ea80000300800 */
[----:B------:R-:W2:Y:S01]  /*6e8e0*/  LDL.LU R247, [R1+0x602c] ;  /* 0x00602c0001f77983 */ /* 0x000ea20000300800 */
[----:B------:R-:W-:Y:S01]  /*6e8f0*/  HMMA.1688.F32.TF32 R80, R236, R180, R80 ;  /* 0x000000b4ec50723c */ /* 0x000fe20000081050 */
[----:B------:R-:W-:-:S02]  /*6e900*/  IMAD.MOV.U32 R54, RZ, RZ, R18 ;  /* 0x000000ffff367224 */ /* 0x000fc400078e0012 */
[----:B------:R-:W2:Y:S01]  /*6e910*/  LDL.LU R18, [R1+0x6028] ;  /* 0x0060280001127983 */ /* 0x000ea20000300800 */
[----:B------:R-:W-:Y:S02]  /*6e920*/  IMAD.MOV.U32 R55, RZ, RZ, R19 ;  /* 0x000000ffff377224 */ /* 0x000fe400078e0013 */
[----:B------:R-:W-:Y:S01]  /*6e930*/  IMAD.MOV.U32 R48, RZ, RZ, R30 ;  /* 0x000000ffff307224 */ /* 0x000fe200078e001e */
[----:B------:R-:W2:Y:S01]  /*6e940*/  LDL.LU R19, [R1+0x6024] ;  /* 0x0060240001137983 */ /* 0x000ea20000300800 */
[----:B------:R-:W-:Y:S02]  /*6e950*/  IMAD.MOV.U32 R49, RZ, RZ, R31 ;  /* 0x000000ffff317224 */ /* 0x000fe400078e001f */
[----:B------:R-:W-:Y:S01]  /*6e960*/  IMAD.MOV.U32 R50, RZ, RZ, R14 ;  /* 0x000000ffff327224 */ /* 0x000fe200078e000e */
[----:B------:R-:W2:Y:S01]  /*6e970*/  LDL.LU R30, [R1+0x6020] ;  /* 0x00602000011e7983 */ /* 0x000ea20000300800 */
[----:B------:R-:W-:-:S03]  /*6e980*/  IMAD.MOV.U32 R51, RZ, RZ, R15 ;  /* 0x000000ffff337224 */ /* 0x000fc600078e000f */
[----:B------:R-:W2:Y:S04]  /*6e990*/  LDL.LU R31, [R1+0x601c] ;  /* 0x00601c00011f7983 */ /* 0x000ea80000300800 */
[----:B------:R-:W-:Y:S01]  /*6e9a0*/  IMAD.MOV.U32 R33, RZ, RZ, R80 ;  /* 0x000000ffff217224 */ /* 0x000fe200078e0050 */
[----:B------:R-:W2:Y:S01]  /*6e9b0*/  LDL.LU R14, [R1+0x6018] ;  /* 0x00601800010e7983 */ /* 0x000ea20000300800 */
[----:B------:R-:W-:Y:S02]  /*6e9c0*/  IMAD.MOV.U32 R32, RZ, RZ, R81 ;  /* 0x000000ffff207224 */ /* 0x000fe400078e0051 */
[----:B------:R-:W-:Y:S01]  /*6e9d0*/  IMAD.MOV.U32 R9, RZ, RZ, R82 ;  /* 0x000000ffff097224 */ /* 0x000fe200078e0052 */
[----:B------:R-:W2:Y:S01]  /*6e9e0*/  LDL.LU R15, [R1+0x6014] ;  /* 0x00601400010f7983 */ /* 0x000ea20000300800 */
[----:B------:R-:W-:Y:S01]  /*6e9f0*/  IMAD.MOV.U32 R8, RZ, RZ, R83 ;  /* 0x000000ffff087224 */ /* 0x000fe200078e0053 */
[C---:B---3--:R-:W-:Y:S08]  /*6ea00*/  HMMA.1688.F32.TF32 R40, R236.reuse, R140, R40 ;  /* 0x0000008cec28723c */ /* 0x048ff00000081028 */
[C---:B----4-:R-:W-:Y:S08]  /*6ea10*/  HMMA.1688.F32.TF32 R80, R236.reuse, R156, R76 ;  /* 0x0000009cec50723c */ /* 0x050ff0000008104c */
[C---:B------:R-:W-:Y:S08]  /*6ea20*/  HMMA.1688.F32.TF32 R76, R236.reuse, R152, R72 ;  /* 0x00000098ec4c723c */ /* 0x040ff00000081048 */
        /* <DEDUP_REMOVED lines=11> */
[----:B------:R-:W3:Y:S01]  /*6eae0*/  LDL.LU R26, [R1+0x6010] ;  /* 0x00601000011a7983 */ /* 0x000ee20000300800 */
[----:B------:R-:W-:-:S03]  /*6eaf0*/  IMAD.MOV.U32 R45, RZ, RZ, R22 ;  /* 0x000000ffff2d7224 */ /* 0x000fc600078e0016 */
[----:B------:R1:W-:Y:S01]  /*6eb00*/  STL.64 [R1+0x2720], R40 ;  /* 0x0027202801007387 */ /* 0x0003e20000100a00 */
[----:B------:R-:W-:-:S03]  /*6eb10*/  IMAD.MOV.U32 R46, RZ, RZ, R23 ;  /* 0x000000ffff2e7224 */ /* 0x000fc600078e0017 */
[----:B------:R4:W-:Y:S01]  /*6eb20*/  STL.64 [R1+0x2728], R42 ;  /* 0x0027282a01007387 */ /* 0x0009e20000100a00 */
[----:B------:R-:W-:-:S03]  /*6eb30*/  IMAD.MOV.U32 R47, RZ, RZ, R27 ;  /* 0x000000ffff2f7224 */ /* 0x000fc600078e001b */
[----:B------:R-:W3:Y:S04]  /*6eb40*/  LDL.LU R22, [R1+0x600c] ;  /* 0x00600c0001167983 */ /* 0x000ee80000300800 */
[----:B------:R-:W3:Y:S01]  /*6eb50*/  LDL.LU R23, [R1+0x6008] ;  /* 0x0060080001177983 */ /* 0x000ee20000300800 */
[----:B-1----:R-:W-:-:S03]  /*6eb60*/  IMAD.MOV.U32 R40, RZ, RZ, R10 ;  /* 0x000000ffff287224 */ /* 0x002fc600078e000a */
[----:B------:R-:W3:Y:S01]  /*6eb70*/  LDL.LU R27, [R1+0x6004] ;  /* 0x00600400011b7983 */ /* 0x000ee20000300800 */
[----:B------:R-:W-:-:S03]  /*6eb80*/  IMAD.MOV.U32 R41, RZ, RZ, R11 ;  /* 0x000000ffff297224 */ /* 0x000fc600078e000b */
[----:B------:R-:W3:Y:S01]  /*6eb90*/  LDL.LU R10, [R1+0x6000] ;  /* 0x00600000010a7983 */ /* 0x000ee20000300800 */
[----:B--2---:R-:W-:Y:S08]  /*6eba0*/  HMMA.1688.F32.TF32 R68, R236, R136, R244 ;  /* 0x00000088ec44723c */ /* 0x004ff000000810f4 */
[C---:B------:R-:W-:Y:S08]  /*6ebb0*/  HMMA.1688.F32.TF32 R48, R232.reuse, R18, R48 ;  /* 0x00000012e830723c */ /* 0x040ff00000081030 */
[C---:B------:R-:W-:Y:S08]  /*6ebc0*/  HMMA.1688.F32.TF32 R52, R232.reuse, R30, R52 ;  /* 0x0000001ee834723c */ /* 0x040ff00000081034 */
[C---:B------:R-:W-:Y:S01]  /*6ebd0*/  HMMA.1688.F32.TF32 R56, R232.reuse, R14, R56 ;  /* 0x0000000ee838723c */ /* 0x040fe20000081038 */
[----:B------:R-:W-:Y:S04]  /*6ebe0*/  STL.64 [R1+0x26e0], R68 ;  /* 0x0026e04401007387 */ /* 0x000fe80000100a00 */
[----:B------:R-:W-:Y:S04]  /*6ebf0*/  STL.64 [R1+0x26e8], R70 ;  /* 0x0026e84601007387 */ /* 0x000fe80000100a00 */
[----:B------:R-:W2:Y:S01]  /*6ec00*/  LDL.LU R11, [R1+0x5ffc] ;  /* 0x005ffc00010b7983 */ /* 0x000ea20000300800 */
[----:B------:R-:W-:Y:S01]  /*6ec10*/  HMMA.1688.F32.TF32 R44, R232, R38, R44 ;  /* 0x00000026e82c723c */ /* 0x000fe2000008102c */
[----:B----4-:R-:W-:-:S02]  /*6ec20*/  IMAD.MOV.U32 R42, RZ, RZ, R7 ;  /* 0x000000ffff2a7224 */ /* 0x010fc400078e0007 */
[----:B------:R-:W-:Y:S01]  /*6ec30*/  IMAD.MOV.U32 R43, RZ, RZ, R6 ;  /* 0x000000ffff2b7224 */ /* 0x000fe200078e0006 */
[----:B------:R-:W-:Y:S01]  /*6ec40*/  LDS R237, [R5+UR7+0xc080] ;  /* 0x00c0800705ed7984 */ /* 0x000fe20008000800 */
[----:B------:R-:W-:Y:S02]  /*6ec50*/  IMAD.MOV.U32 R7, RZ, RZ, R49 ;  /* 0x000000ffff077224 */ /* 0x000fe400078e0031 */
[----:B------:R-:W-:Y:S01]  /*6ec60*/  IMAD.MOV.U32 R6, RZ, RZ, R50 ;  /* 0x000000ffff067224 */ /* 0x000fe200078e0032 */
[----:B------:R1:W-:Y:S01]  /*6ec70*/  LDS R239, [R5+UR7+0xe080] ;  /* 0x00e0800705ef7984 */ /* 0x0003e20008000800 */
[----:B------:R-:W-:Y:S02]  /*6ec80*/  IMAD.MOV.U32 R72, RZ, RZ, R151 ;  /* 0x000000ffff487224 */ /* 0x000fe400078e0097 */
[----:B------:R-:W-:Y:S01]  /*6ec90*/  IMAD.MOV.U32 R73, RZ, RZ, R150 ;  /* 0x000000ffff497224 */ /* 0x000fe200078e0096 */
[----:B------:R-:W-:Y:S01]  /*6eca0*/  LDS R236, [R2+UR7+0xc080] ;  /* 0x00c0800702ec7984 */ /* 0x000fe20008000800 */
[----:B-1----:R-:W-:-:S03]  /*6ecb0*/  IMAD.MOV.U32 R5, RZ, RZ, R51 ;  /* 0x000000ffff057224 */ /* 0x002fc600078e0033 */
[----:B------:R-:W1:Y:S03]  /*6ecc0*/  LDS R238, [R2+UR7+0xe080] ;  /* 0x00e0800702ee7984 */ /* 0x000e660008000800 */
[----:B------:R-:W-:Y:S02]  /*6ecd0*/  IMAD.MOV.U32 R140, RZ, RZ, R45 ;  /* 0x000000ffff8c7224 */ /* 0x000fe400078e002d */
[----:B------:R-:W-:Y:S02]  /*6ece0*/  IMAD.MOV.U32 R141, RZ, RZ, R44 ;  /* 0x000000ffff8d7224 */ /* 0x000fe400078e002c */
[----:B------:R-:W-:Y:S02]  /*6ecf0*/  IMAD.MOV.U32 R49, RZ, RZ, R206 ;  /* 0x000000ffff317224 */ /* 0x000fe400078e00ce */
[----:B------:R-:W-:Y:S02]  /*6ed00*/  IMAD.MOV.U32 R50, RZ, RZ, R203 ;  /* 0x000000ffff327224 */ /* 0x000fe400078e00cb */
[----:B------:R-:W-:Y:S01]  /*6ed10*/  IMAD.MOV.U32 R51, RZ, RZ, R202 ;  /* 0x000000ffff337224 */ /* 0x000fe200078e00ca */
[C---:B---3--:R-:W-:Y:S08]  /*6ed20*/  HMMA.1688.F32.TF32 R240, R232.reuse, R22, R240 ;  /* 0x00000016e8f0723c */ /* 0x048ff000000810f0 */
[----:B------:R-:W-:Y:S11]  /*6ed30*/  HMMA.1688.F32.TF32 R60, R232, R26, R60 ;  /* 0x0000001ae83c723c */ /* 0x000ff6000008103c */
[----:B------:R3:W-:Y:S04]  /*6ed40*/  STL [R1+0x5acc], R240 ;  /* 0x005accf001007387 */ /* 0x0007e80000100800 */
[----:B------:R4:W-:Y:S04]  /*6ed50*/  STL [R1+0x5ac8], R241 ;  /* 0x005ac8f101007387 */ /* 0x0009e80000100800 */
[----:B------:R1:W-:Y:S04]  /*6ed60*/  STL [R1+0x5ac4], R242 ;  /* 0x005ac4f201007387 */ /* 0x0003e80000100800 */
[----:B------:R1:W-:Y:S01]  /*6ed70*/  STL [R1+0x5ac0], R243 ;  /* 0x005ac0f301007387 */ /* 0x0003e20000100800 */
[----:B---3--:R-:W-:-:S02]  /*6ed80*/  IMAD.MOV.U32 R240, RZ, RZ, R57 ;  /* 0x000000fffff07224 */ /* 0x008fc400078e0039 */
[----:B----4-:R-:W-:Y:S02]  /*6ed90*/  IMAD.MOV.U32 R241, RZ, RZ, R58 ;  /* 0x000000fffff17224 */ /* 0x010fe400078e003a */
[----:B-1----:R-:W-:Y:S02]  /*6eda0*/  IMAD.MOV.U32 R242, RZ, RZ, R59 ;  /* 0x000000fffff27224 */ /* 0x002fe400078e003b */
[----:B------:R-:W-:Y:S02]  /*6edb0*/  IMAD.MOV.U32 R243, RZ, RZ, R48 ;  /* 0x000000fffff37224 */ /* 0x000fe400078e0030 */
[----:B------:R-:W-:Y:S02]  /*6edc0*/  IMAD.MOV.U32 R48, RZ, RZ, R207 ;  /* 0x000000ffff307224 */ /* 0x000fe400078e00cf */
[----:B------:R-:W-:Y:S02]  /*6edd0*/  IMAD.MOV.U32 R57, RZ, RZ, R163 ;  /* 0x000000ffff397224 */ /* 0x000fe400078e00a3 */
[----:B------:R-:W-:-:S02]  /*6ede0*/  IMAD.MOV.U32 R58, RZ, RZ, R166 ;  /* 0x000000ffff3a7224 */ /* 0x000fc400078e00a6 */
[----:B------:R-:W-:Y:S01]  /*6edf0*/  IMAD.MOV.U32 R59, RZ, RZ, R167 ;  /* 0x000000ffff3b7224 */ /* 0x000fe200078e00a7 */
[----:B--2---:R-:W-:-:S15]  /*6ee00*/  HMMA.1688.F32.TF32 R64, R232, R10, R64 ;  /* 0x0000000ae840723c */ /* 0x004fde0000081040 */
[----:B------:R-:W-:-:S04]  /*6ee10*/  NOP ;  /* 0x0000000000007918 */ /* 0x000fc80000000000 */
[----:B------:R-:W-:Y:S04]  /*6ee20*/  STL.64 [R1+0x26d0], R64 ;  /* 0x0026d04001007387 */ /* 0x000fe80000100a00 */
[----:B------:R-:W-:Y:S04]  /*6ee30*/  STL.64 [R1+0x26d8], R66 ;  /* 0x0026d84201007387 */ /* 0x000fe80000100a00 */
[----:B------:R-:W-:Y:S04]  /*6ee40*/  STL.64 [R1+0x26c0], R60 ;  /* 0x0026c03c01007387 */ /* 0x000fe80000100a00 */
[----:B------:R-:W-:Y:S04]  /*6ee50*/  STL.64 [R1+0x26c8], R62 ;  /* 0x0026c83e01007387 */ /* 0x000fe80000100a00 */
[----:B------:R-:W-:Y:S04]  /*6ee60*/  STL [R1+0x26b0], R56 ;  /* 0x0026b03801007387 */ /* 0x000fe80000100800 */
[----:B------:R-:W-:Y:S04]  /*6ee70*/  STL.64 [R1+0x26a0], R52 ;  /* 0x0026a03401007387 */ /* 0x000fe80000100a00 */
[----:B------:R-:W-:Y:S04]  /*6ee80*/  STL.64 [R1+0x26a8], R54 ;  /* 0x0026a83601007387 */ /* 0x000fe80000100a00 */
[----:B------:R-:W-:Y:S04]  /*6ee90*/  STL.64 [R1+0x5af8], R6 ;  /* 0x005af80601007387 */ /* 0x000fe80000100a00 */
[----:B------:R1:W-:Y:S04]  /*6eea0*/  STL.64 [R1+0x5af0], R4 ;  /* 0x005af00401007387 */ /* 0x0003e80000100a00 */
[----:B------:R-:W-:Y:S04]  /*6eeb0*/  STL.64 [R1+0x5ae8], R242 ;  /* 0x005ae8f201007387 */ /* 0x000fe80000100a00 */
[----:B------:R-:W-:Y:S04]  /*6eec0*/  STL.64 [R1+0x5ae0], R240 ;  /* 0x005ae0f001007387 */ /* 0x000fe80000100a00 */
[----:B------:R2:W-:Y:S01]  /*6eed0*/  STL [R1+0x5abc], R140 ;  /* 0x005abc8c01007387 */ /* 0x0005e20000100800 */
[----:B-1----:R-:W-:Y:S01]  /*6eee0*/  HMMA.1688.F32.TF32 R4, R232, R34, R40 ;  /* 0x00000022e804723c */ /* 0x002fe20000081028 */
[----:B------:R-:W-:-:S02]  /*6eef0*/  IMAD.MOV.U32 R40, RZ, RZ, R186 ;  /* 0x000000ffff287224 */ /* 0x000fc400078e00ba */
[----:B------:R1:W-:Y:S01]  /*6ef00*/  STL [R1+0x5ab8], R141 ;  /* 0x005ab88d01007387 */ /* 0x0003e20000100800 */
[----:B------:R-:W-:Y:S02]  /*6ef10*/  IMAD.MOV.U32 R41, RZ, RZ, R187 ;  /* 0x000000ffff297224 */ /* 0x000fe400078e00bb */
[----:B------:R-:W-:Y:S01]  /*6ef20*/  IMAD.MOV.U32 R42, RZ, RZ, R190 ;  /* 0x000000ffff2a7224 */ /* 0x000fe200078e00be */
[----:B------:R-:W3:Y:S01]  /*6ef30*/  LDL.LU R186, [R1+0x5ff8] ;  /* 0x005ff80001ba7983 */ /* 0x000ee20000300800 */
[----:B------:R-:W-:-:S03]  /*6ef40*/  IMAD.MOV.U32 R43, RZ, RZ, R191 ;  /* 0x000000ffff2b7224 */ /* 0x000fc600078e00bf */
[----:B------:R-:W4:Y:S04]  /*6ef50*/  LDL.LU R187, [R1+0x5ff4] ;  /* 0x005ff40001bb7983 */ /* 0x000f280000300800 */
        /* <DEDUP_REMOVED lines=20> */
[----:B------:R-:W-:Y:S01]  /*6f0a0*/  IMAD.MOV.U32 R65, RZ, RZ, R142 ;  /* 0x000000ffff417224 */ /* 0x000fe200078e008e */
[----:B------:R-:W2:Y:S01]  /*6f0b0*/  LDL.LU R143, [R1+0x5fb8] ;  /* 0x005fb800018f7983 */ /* 0x000ea20000300800 */
[----:B------:R-:W-:Y:S02]  /*6f0c0*/  IMAD.MOV.U32 R66, RZ, RZ, R139 ;  /* 0x000000ffff427224 */ /* 0x000fe400078e008b */
[----:B------:R-:W-:Y:S01]  /*6f0d0*/  IMAD.MOV.U32 R67, RZ, RZ, R138 ;  /* 0x000000ffff437224 */ /* 0x000fe200078e008a */
        /* <DEDUP_REMOVED lines=33> */
[----:B---3--:R-:W-:-:S02]  /*6f2f0*/  IMAD.MOV.U32 R135, RZ, RZ, R186 ;  /* 0x000000ffff877224 */ /* 0x008fc400078e00ba */
[----:B----4-:R-:W-:Y:S02]  /*6f300*/  IMAD.MOV.U32 R134, RZ, RZ, R187 ;  /* 0x000000ffff867224 */ /* 0x010fe400078e00bb */
[----:B--2---:R-:W-:Y:S02]  /*6f310*/  IMAD.MOV.U32 R133, RZ, RZ, R190 ;  /* 0x000000ffff857224 */ /* 0x004fe400078e00be */
[----:B------:R-:W-:Y:S02]  /*6f320*/  IMAD.MOV.U32 R132, RZ, RZ, R191 ;  /* 0x000000ffff847224 */ /* 0x000fe400078e00bf */
[----:B------:R-:W2:Y:S04]  /*6f330*/  LDL.LU R191, [R1+0x5f68] ;  /* 0x005f680001bf7983 */ /* 0x000ea80000300800 */
[----:B------:R-:W3:Y:S04]  /*6f340*/  LDL.LU R190, [R1+0x5f64] ;  /* 0x005f640001be7983 */ /* 0x000ee80000300800 */
[----:B------:R-:W4:Y:S04]  /*6f350*/  LDL.LU R187, [R1+0x5f60] ;  /* 0x005f600001bb7983 */ /* 0x000f280000300800 */
[----:B------:R-:W4:Y:S01]  /*6f360*/  LDL.LU R186, [R1+0x5f5c] ;  /* 0x005f5c0001ba7983 */ /* 0x000f220000300800 */
[----:B------:R-:W-:-:S02]  /*6f370*/  IMAD.MOV.U32 R99, RZ, RZ, R170 ;  /* 0x000000ffff637224 */ /* 0x000fc400078e00aa */
[----:B------:R-:W-:Y:S02]  /*6f380*/  IMAD.MOV.U32 R98, RZ, RZ, R171 ;  /* 0x000000ffff627224 */ /* 0x000fe400078e00ab */
[----:B------:R-:W-:Y:S02]  /*6f390*/  IMAD.MOV.U32 R97, RZ, RZ, R174 ;  /* 0x000000ffff617224 */ /* 0x000fe400078e00ae */
[----:B------:R-:W-:Y:S02]  /*6f3a0*/  IMAD.MOV.U32 R96, RZ, RZ, R175 ;  /* 0x000000ffff607224 */ /* 0x000fe400078e00af */
[----:B------:R-:W4:Y:S04]  /*6f3b0*/  LDL.LU R175, [R1+0x5f58] ;  /* 0x005f580001af7983 */ /* 0x000f280000300800 */
        /* <DEDUP_REMOVED lines=9> */
[----:B------:R-:W4:Y:S04]  /*6f450*/  LDL.LU R163, [R1+0x5f40] ;  /* 0x005f400001a37983 */ /* 0x000f280000300800 */
[----:B------:R-:W4:Y:S01]  /*6f460*/  LDL.LU R162, [R1+0x5f3c] ;  /* 0x005f3c0001a27983 */ /* 0x000f220000300800 */
[----:B------:R-:W-:Y:S02]  /*6f470*/  IMAD.MOV.U32 R101, RZ, RZ, R139 ;  /* 0x000000ffff657224 */ /* 0x000fe400078e008b */
[----:B------:R-:W-:-:S02]  /*6f480*/  IMAD.MOV.U32 R100, RZ, RZ, R138 ;  /* 0x000000ffff647224 */ /* 0x000fc400078e008a */
[----:B------:R-:W4:Y:S01]  /*6f490*/  LDL.LU R138, [R1+0x5f38] ;  /* 0x005f3800018a7983 */ /* 0x000f220000300800 */
[----:B------:R-:W-:Y:S02]  /*6f4a0*/  IMAD.MOV.U32 R102, RZ, RZ, R142 ;  /* 0x000000ffff667224 */ /* 0x000fe400078e008e */
[----:B------:R-:W-:Y:S01]  /*6f4b0*/  IMAD.MOV.U32 R103, RZ, RZ, R143 ;  /* 0x000000ffff677224 */ /* 0x000fe200078e008f */
[----:B------:R-:W4:Y:S04]  /*6f4c0*/  LDL.LU R139, [R1+0x5f34] ;  /* 0x005f3400018b7983 */ /* 0x000f280000300800 */
        /* <DEDUP_REMOVED lines=44> */
[----:B--2---:R-:W-:Y:S02]  /*6f790*/  IMAD.MOV.U32 R91, RZ, RZ, R191 ;  /* 0x000000ffff5b7224 */ /* 0x004fe400078e00bf */
[----:B---3--:R-:W-:Y:S02]  /*6f7a0*/  IMAD.MOV.U32 R90, RZ, RZ, R190 ;  /* 0x000000ffff5a7224 */ /* 0x008fe400078e00be */
        /* <DEDUP_REMOVED lines=10> */
[----:B------:R-:W2:Y:S04]  /*6f850*/  LDL.LU R162, [R1+0x5f08] ;  /* 0x005f080001a27983 */ /* 0x000ea80000300800 */
[----:B------:R-:W2:Y:S04]  /*6f860*/  LDL.LU R163, [R1+0x5f04] ;  /* 0x005f040001a37983 */ /* 0x000ea80000300800 */
[----:B------:R-:W3:Y:S04]  /*6f870*/  LDL.LU R166, [R1+0x5f00] ;  /* 0x005f000001a67983 */ /* 0x000ee80000300800 */
[----:B------:R-:W3:Y:S04]  /*6f880*/  LDL.LU R167, [R1+0x5efc] ;  /* 0x005efc0001a77983 */ /* 0x000ee80000300800 */
        /* <DEDUP_REMOVED lines=36> */
[C---:B------:R-:W-:Y:S08]  /*6fad0*/  HMMA.1688.F32.TF32 R60, R232.reuse, R158, R60 ;  /* 0x0000009ee83c723c */ /* 0x040ff0000008103c */
[C---:B------:R-:W-:Y:S08]  /*6fae0*/  HMMA.1688.F32.TF32 R56, R232.reuse, R154, R56 ;  /* 0x0000009ae838723c */ /* 0x040ff00000081038 */
[C---:B------:R-:W-:Y:S08]  /*6faf0*/  HMMA.1688.F32.TF32 R48, R232.reuse, R146, R48 ;  /* 0x00000092e830723c */ /* 0x040ff00000081030 */
[C---:B------:R-:W-:Y:S08]  /*6fb00*/  HMMA.1688.F32.TF32 R44, R232.reuse, R142, R44 ;  /* 0x0000008ee82c723c */ /* 0x040ff0000008102c */
[----:B--2---:R-:W-:-:S15]  /*6fb10*/  HMMA.1688.F32.TF32 R4, R232, R230, R116 ;  /* 0x000000e6e804723c */ /* 0x004fde0000081074 */
        /* <DEDUP_REMOVED lines=8> */
[----:B-1----:R-:W-:Y:S02]  /*6fba0*/  IMAD.MOV.U32 R141, RZ, RZ, R5 ;  /* 0x000000ffff8d7224 */ /* 0x002fe400078e0005 */
[----:B------:R-:W-:Y:S02]  /*6fbb0*/  IMAD.MOV.U32 R181, RZ, RZ, R6 ;  /* 0x000000ffffb57224 */ /* 0x000fe400078e0006 */
[----:B------:R-:W-:Y:S02]  /*6fbc0*/  IMAD.MOV.U32 R180, RZ, RZ, R7 ;  /* 0x000000ffffb47224 */ /* 0x000fe400078e0007 */
[C---:B------:R-:W-:Y:S08]  /*6fbd0*/  HMMA.1688.F32.TF32 R4, R232.reuse, R222, R88 ;  /* 0x000000dee804723c */ /* 0x040ff00000081058 */
[C---:B------:R-:W-:Y:S08]  /*6fbe0*/  HMMA.1688.F32.TF32 R108, R232.reuse, R218, R108 ;  /* 0x000000dae86c723c */ /* 0x040ff0000008106c */
[C---:B------:R-:W-:Y:S03]  /*6fbf0*/  HMMA.1688.F32.TF32 R88, R232.reuse, R214, R120 ;  /* 0x000000d6e858723c */ /* 0x040fe60000081078 */
        /* <DEDUP_REMOVED lines=10> */
[C---:B-1----:R-:W-:Y:S08]  /*6fca0*/  HMMA.1688.F32.TF32 R88, R232.reuse, R202, R100 ;  /* 0x000000cae858723c */ /* 0x042ff00000081064 */
[C---:B--2---:R-:W-:Y:S01]  /*6fcb0*/  HMMA.1688.F32.TF32 R4, R232.reuse, R198, R92 ;  /* 0x000000c6e804723c */ /* 0x044fe2000008105c */
[----:B------:R-:W-:Y:S04]  /*6fcc0*/  STL.64 [R1+0x3080], R104 ;  /* 0x0030806801007387 */ /* 0x000fe80000100a00 */
[----:B------:R-:W-:Y:S03]  /*6fcd0*/  STL.64 [R1+0x3088], R106 ;  /* 0x0030886a01007387 */ /* 0x000fe60000100a00 */
[C---:B------:R-:W-:Y:S03]  /*6fce0*/  HMMA.1688.F32.TF32 R92, R232.reuse, R194, R96 ;  /* 0x000000c2e85c723c */ /* 0x040fe60000081060 */
[----:B------:R-:W-:Y:S04]  /*6fcf0*/  STL.64 [R1+0x3070], R88 ;  /* 0x0030705801007387 */ /* 0x000fe80000100a00 */
[----:B------:R1:W-:Y:S04]  /*6fd00*/  STL.64 [R1+0x3078], R90 ;  /* 0x0030785a01007387 */ /* 0x0003e80000100a00 */
        /* <DEDUP_REMOVED lines=8> */
[----:B------:R-:W-:Y:S01]  /*6fd90*/  STL.64 [R1+0x3048], R90 ;  /* 0x0030485a01007387 */ /* 0x000fe20000100a00 */
[C---:B------:R-:W-:Y:S03]  /*6fda0*/  HMMA.1688.F32.TF32 R80, R232.reuse, R178, R80 ;  /* 0x000000b2e850723c */ /* 0x040fe60000081050 */
[----:B------:R-:W-:Y:S04]  /*6fdb0*/  STL.64 [R1+0x3030], R4 ;  /* 0x0030300401007387 */ /* 0x000fe80000100a00 */
[----:B------:R1:W-:Y:S02]  /*6fdc0*/  STL.64 [R1+0x3038], R6 ;  /* 0x0030380601007387 */ /* 0x0003e40000100a00 */
[C---:B-1----:R-:W-:Y:S02]  /*6fdd0*/  HMMA.1688.F32.TF32 R4, R232.reuse, R174, R76 ;  /* 0x000000aee804723c */ /* 0x042fe4000008104c */
[----:B------:R-:W-:Y:S04]  /*6fde0*/  STL.64 [R1+0x3020], R84 ;  /* 0x0030205401007387 */ /* 0x000fe80000100a00 */
[----:B------:R-:W-:Y:S02]  /*6fdf0*/  STL.64 [R1+0x3028], R86 ;  /* 0x0030285601007387 */ /* 0x000fe40000100a00 */
[C---:B----4-:R-:W-:Y:S02]  /*6fe00*/  HMMA.1688.F32.TF32 R72, R232.reuse, R170, R72 ;  /* 0x000000aae848723c */ /* 0x050fe40000081048 */
[----:B------:R-:W-:Y:S04]  /*6fe10*/  STL.64 [R1+0x3010], R80 ;  /* 0x0030105001007387 */ /* 0x000fe80000100a00 */
[----:B------:R-:W-:Y:S02]  /*6fe20*/  STL.64 [R1+0x3018], R82 ;  /* 0x0030185201007387 */ /* 0x000fe40000100a00 */
[C---:B------:R-:W-:Y:S03]  /*6fe30*/  HMMA.1688.F32.TF32 R68, R232.reuse, R166, R68 ;  /* 0x000000a6e844723c */ /* 0x040fe60000081044 */
        /* <DEDUP_REMOVED lines=16> */
[----:B-1----:R-:W-:Y:S02]  /*6ff40*/  HMMA.1688.F32.TF32 R4, R232, R138, R40 ;  /* 0x0000008ae804723c */ /* 0x002fe40000081028 */
[----:B------:R-:W-:Y:S01]  /*6ff50*/  STL.64 [R1+0x20], R48 ;  /* 0x0000203001007387 */ /* 0x000fe20000100a00 */
[----:B------:R-:W-:-:S03]  /*6ff60*/  IMAD.MOV.U32 R40, RZ, RZ, R249 ;  /* 0x000000ffff287224 */ /* 0x000fc600078e00f9 */
[----:B------:R-:W-:Y:S04]  /*6ff70*/  STL.64 [R1+0x28], R50 ;  /* 0x0000283201007387 */ /* 0x000fe80000100a00 */
[----:B------:R1:W-:Y:S01]  /*6ff80*/  STL.64 [R1+0x10], R44 ;  /* 0x0000102c01007387 */ /* 0x0003e20000100a00 */
[----:B------:R-:W-:-:S03]  /*6ff90*/  IMAD.MOV.U32 R41, RZ, RZ, R248 ;  /* 0x000000ffff297224 */ /* 0x000fc600078e00f8 */
[----:B------:R2:W-:Y:S01]  /*6ffa0*/  STL.64 [R1+0x18], R46 ;  /* 0x0000182e01007387 */ /* 0x0005e20000100a00 */
[----:B------:R-:W-:-:S03]  /*6ffb0*/  IMAD.MOV.U32 R42, RZ, RZ, R251 ;  /* 0x000000ffff2a7224 */ /* 0x000fc600078e00fb */
[----:B------:R-:W3:Y:S01]  /*6ffc0*/  LDL.LU R249, [R1+0x5e78] ;  /* 0x005e780001f97983 */ /* 0x000ee20000300800 */
[----:B------:R-:W-:-:S03]  /*6ffd0*/  IMAD.MOV.U32 R43, RZ, RZ, R250 ;  /* 0x000000ffff2b7224 */ /* 0x000fc600078e00fa */
[----:B------:R-:W-:Y:S04]  /*6ffe0*/  STL.64 [R1], R4 ;  /* 0x0000000401007387 */ /* 0x000fe80000100a00 */
[----:B------:R4:W-:Y:S04]  /*6fff0*/  STL.64 [R1+0x8], R6 ;  /* 0x0000080601007387 */ /* 0x0009e80000100a00 */
[----:B------:R-:W3:Y:S04]  /*70000*/  LDL.LU R248, [R1+0x5e74] ;  /* 0x005e740001f87983 */ /* 0x000ee80000300800 */
[----:B------:R-:W4:Y:S04]  /*70010*/  LDL.LU R251, [R1+0x5e70] ;  /* 0x005e700001fb7983 */ /* 0x000f280000300800 */
[----:B------:R-:W4:Y:S04]  /*70020*/  LDL.LU R250, [R1+0x5e6c] ;  /* 0x005e6c0001fa7983 */ /* 0x000f280000300800 */
[----:B-1----:R-:W4:Y:S04]  /*70030*/  LDL.LU R44, [R1+0x1d0] ;  /* 0x0001d000012c7983 */ /* 0x002f280000300800 */
[----:B------:R-:W4:Y:S04]  /*70040*/  LDL.LU R45, [R1+0x1d4] ;  /* 0x0001d400012d7983 */ /* 0x000f280000300800 */
[----:B--2---:R-:W2:Y:S04]  /*70050*/  LDL.LU R46, [R1+0x1d8] ;  /* 0x0001d800012e7983 */ /* 0x004ea80000300800 */
[----:B------:R-:W2:Y:S01]  /*70060*/  LDL.LU R47, [R1+0x1dc] ;  /* 0x0001dc00012f7983 */ /* 0x000ea20000300800 */
[----:B------:R-:W-:-:S03]  /*70070*/  LOP3.LUT R243, R2, 0x20, RZ, 0x3c, !PT ;  /* 0x0000002002f37812 */ /* 0x000fc600078e3cff */
[----:B------:R-:W-:Y:S04]  /*70080*/  LDS R232, [R2+UR7+0xc100] ;  /* 0x00c1000702e87984 */ /* 0x000fe80008000800 */
[----:B------:R-:W-:Y:S04]  /*70090*/  LDS R234, [R2+UR7+0xe100] ;  /* 0x00e1000702ea7984 */ /* 0x000fe80008000800 */
[----:B------:R-:W-:Y:S04]  /*700a0*/  LDS R233, [R243+UR7+0xc100] ;  /* 0x00c10007f3e97984 */ /* 0x000fe80008000800 */
[----:B------:R-:W1:Y:S01]  /*700b0*/  LDS R235, [R243+UR7+0xe100] ;  /* 0x00e10007f3eb7984 */ /* 0x000e620008000800 */
[----:B---3--:R-:W-:-:S02]  /*700c0*/  IMAD.MOV.U32 R50, RZ, RZ, R248 ;  /* 0x000000ffff327224 */ /* 0x008fc400078e00f8 */
[----:B----4-:R-:W-:Y:S02]  /*700d0*/  IMAD.MOV.U32 R48, RZ, RZ, R251 ;  /* 0x000000ffff307224 */ /* 0x010fe400078e00fb */
[----:B------:R-:W3:Y:S01]  /*700e0*/  LDL.LU R251, [R1+0x5e68] ;  /* 0x005e680001fb7983 */ /* 0x000ee20000300800 */
[----:B------:R-:W-:-:S03]  /*700f0*/  IMAD.MOV.U32 R49, RZ, RZ, R250 ;  /* 0x000000ffff317224 */ /* 0x000fc600078e00fa */
[----:B------:R-:W4:Y:S04]  /*70100*/  LDL.LU R250, [R1+0x5e64] ;  /* 0x005e640001fa7983 */ /* 0x000f280000300800 */
[----:B------:R-:W2:Y:S01]  /*70110*/  LDL.LU R248, [R1+0x5e60] ;  /* 0x005e600001f87983 */ /* 0x000ea20000300800 */
[----:B------:R-:W-:-:S03]  /*70120*/  IMAD.MOV.U32 R51, RZ, RZ, R249 ;  /* 0x000000ffff337224 */ /* 0x000fc600078e00f9 */
[----:B------:R-:W3:Y:S04]  /*70130*/  LDL.LU R249, [R1+0x5e5c] ;  /* 0x005e5c0001f97983 */ /* 0x000ee80000300800 */
[----:B------:R-:W3:Y:S04]  /*70140*/  LDL.LU R52, [R1+0xab0] ;  /* 0x000ab00001347983 */ /* 0x000ee80000300800 */
[----:B------:R-:W3:Y:S04]  /*70150*/  LDL.LU R53, [R1+0xab4] ;  /* 0x000ab40001357983 */ /* 0x000ee80000300800 */
[----:B------:R-:W3:Y:S04]  /*70160*/  LDL.LU R54, [R1+0xab8] ;  /* 0x000ab80001367983 */ /* 0x000ee80000300800 */
[----:B------:R-:W3:Y:S01]  /*70170*/  LDL.LU R55, [R1+0xabc] ;  /* 0x000abc0001377983 */ /* 0x000ee20000300800 */
[----:B--2---:R-:W-:-:S03]  /*70180*/  IMAD.MOV.U32 R56, RZ, RZ, R248 ;  /* 0x000000ffff387224 */ /* 0x004fc600078e00f8 */
[----:B------:R-:W2:Y:S01]  /*70190*/  LDL.LU R248, [R1+0x5e58] ;  /* 0x005e580001f87983 */ /* 0x000ea20000300800 */
[----:B----4-:R-:W-:Y:S02]  /*701a0*/  IMAD.MOV.U32 R58, RZ, RZ, R250 ;  /* 0x000000ffff3a7224 */ /* 0x010fe400078e00fa */
[----:B---3--:R-:W-:Y:S02]  /*701b0*/  IMAD.MOV.U32 R57, RZ, RZ, R249 ;  /* 0x000000ffff397224 */ /* 0x008fe400078e00f9 */
[----:B------:R-:W3:Y:S01]  /*701c0*/  LDL.LU R249, [R1+0x5e54] ;  /* 0x005e540001f97983 */ /* 0x000ee20000300800 */
[----:B------:R-:W-:-:S03]  /*701d0*/  IMAD.MOV.U32 R59, RZ, RZ, R251 ;  /* 0x000000ffff3b7224 */ /* 0x000fc600078e00fb */
[----:B------:R-:W4:Y:S04]  /*701e0*/  LDL.LU R250, [R1+0x5e50] ;  /* 0x005e500001fa7983 */ /* 0x000f280000300800 */
[----:B------:R-:W4:Y:S04]  /*701f0*/  LDL.LU R251, [R1+0x5e4c] ;  /* 0x005e4c0001fb7983 */ /* 0x000f280000300800 */
[----:B------:R-:W4:Y:S04]  /*70200*/  LDL.LU R64, [R1+0xae0] ;  /* 0x000ae00001407983 */ /* 0x000f280000300800 */
[----:B------:R-:W4:Y:S04]  /*70210*/  LDL.LU R65, [R1+0xae4] ;  /* 0x000ae40001417983 */ /* 0x000f280000300800 */
[----:B------:R-:W4:Y:S01]  /*70220*/  LDL.LU R66, [R1+0xae8] ;  /* 0x000ae80001427983 */ /* 0x000f220000300800 */
[----:B--2---:R-:W-:-:S03]  /*70230*/  IMAD.MOV.U32 R67, RZ, RZ, R248 ;  /* 0x000000ffff437224 */ /* 0x004fc600078e00f8 */
[----:B------:R-:W2:Y:S04]  /*70240*/  LDL.LU R248, [R1+0x5e48] ;  /* 0x005e480001f87983 */ /* 0x000ea80000300800 */
[----:B------:R-:W2:Y:S01]  /*70250*/  LDL.LU R68, [R1+0xaf0] ;  /* 0x000af00001447983 */ /* 0x000ea20000300800 */
[----:B---3--:R-:W-:Y:S02]  /*70260*/  IMAD.MOV.U32 R71, RZ, RZ, R249 ;  /* 0x000000ffff477224 */ /* 0x008fe400078e00f9 */
[----:B----4-:R-:W-:Y:S02]  /*70270*/  IMAD.MOV.U32 R70, RZ, RZ, R250 ;  /* 0x000000ffff467224 */ /* 0x010fe400078e00fa */
[----:B------:R-:W-:Y:S02]  /*70280*/  IMAD.MOV.U32 R69, RZ, RZ, R251 ;  /* 0x000000ffff457224 */ /* 0x000fe400078e00fb */
[----:B------:R-:W3:Y:S04]  /*70290*/  LDL.LU R251, [R1+0x5e44] ;  /* 0x005e440001fb7983 */ /* 0x000ee80000300800 */
[----:B------:R-:W4:Y:S04]  /*702a0*/  LDL.LU R250, [R1+0x5e40] ;  /* 0x005e400001fa7983 */ /* 0x000f280000300800 */
[----:B------:R-:W3:Y:S04]  /*702b0*/  LDL.LU R249, [R1+0x5e3c] ;  /* 0x005e3c0001f97983 */ /* 0x000ee80000300800 */
[----:B------:R-:W3:Y:S04]  /*702c0*/  LDL.LU R72, [R1+0xb00] ;  /* 0x000b000001487983 */ /* 0x000ee80000300800 */
[----:B------:R-:W3:Y:S04]  /*702d0*/  LDL.LU R73, [R1+0xb04] ;  /* 0x000b040001497983 */ /* 0x000ee80000300800 */
[----:B------:R-:W3:Y:S01]  /*702e0*/  LDL.LU R74, [R1+0xb08] ;  /* 0x000b0800014a7983 */ /* 0x000ee20000300800 */
[----:B--2---:R-:W-:-:S03]  /*702f0*/  IMAD.MOV.U32 R75, RZ, RZ, R248 ;  /* 0x000000ffff4b7224 */ /* 0x004fc600078e00f8 */
        /* <DEDUP_REMOVED lines=37> */
[----:B---3--:R-:W-:-:S03]  /*70550*/  IMAD.MOV.U32 R76, RZ, RZ, R249 ;  /* 0x000000ffff4c7224 */ /* 0x008fc600078e00f9 */
[----:B------:R-:W3:Y:S01]  /*70560*/  LDL.LU R80, [R1+0xb20] ;  /* 0x000b200001507983 */ /* 0x000ee20000300800 */
[----:B----4-:R-:W-:-:S03]  /*70570*/  IMAD.MOV.U32 R77, RZ, RZ, R250 ;  /* 0x000000ffff4d7224 */ /* 0x010fc600078e00fa */
[----:B------:R-:W3:Y:S01]  /*70580*/  LDL.LU R81, [R1+0xb24] ;  /* 0x000b240001517983 */ /* 0x000ee20000300800 */
[----:B------:R-:W-:-:S03]  /*70590*/  IMAD.MOV.U32 R78, RZ, RZ, R251 ;  /* 0x000000ffff4e7224 */ /* 0x000fc600078e00fb */
[----:B------:R-:W3:Y:S01]  /*705a0*/  LDL.LU R82, [R1+0xb28] ;  /* 0x000b280001527983 */ /* 0x000ee20000300800 */
[----:B--2---:R-:W-:-:S03]  /*705b0*/  IMAD.MOV.U32 R83, RZ, RZ, R248 ;  /* 0x000000ffff537224 */ /* 0x004fc600078e00f8 */
        /* <DEDUP_REMOVED lines=8> */
[----:B------:R-:W4:Y:S01]  /*70640*/  LDL.LU R63, [R1+0xadc] ;  /* 0x000adc00013f7983 */ /* 0x000f220000300800 */
[C---:B------:R-:W-:Y:S08]  /*70650*/  HMMA.1688.F32.TF32 R88, R236.reuse, R14, R104 ;  /* 0x0000000eec58723c */ /* 0x040ff00000081068 */
[C---:B------:R-:W-:Y:S08]  /*70660*/  HMMA.1688.F32.TF32 R4, R236.reuse, R10, R120 ;  /* 0x0000000aec04723c */ /* 0x040ff00000081078 */
[C---:B------:R-:W-:Y:S08]  /*70670*/  HMMA.1688.F32.TF32 R108, R236.reuse, R26, R124 ;  /* 0x0000001aec6c723c */ /* 0x040ff0000008107c */
[C---:B------:R-:W-:Y:S08]  /*70680*/  HMMA.1688.F32.TF32 R92, R236.reuse, R18, R92 ;  /* 0x00000012ec5c723c */ /* 0x040ff0000008105c */
[C---:B------:R-:W-:Y:S08]  /*70690*/  HMMA.1688.F32.TF32 R72, R236.reuse, R214, R72 ;  /* 0x000000d6ec48723c */ /* 0x040ff00000081048 */
[C---:B---3--:R-:W-:Y:S08]  /*706a0*/  HMMA.1688.F32.TF32 R80, R236.reuse, R222, R80 ;  /* 0x000000deec50723c */ /* 0x048ff00000081050 */
[C---:B------:R-:W-:Y:S08]  /*706b0*/  HMMA.1688.F32.TF32 R68, R236.reuse, R210, R68 ;  /* 0x000000d2ec44723c */ /* 0x040ff00000081044 */
[C---:B------:R-:W-:Y:S08]  /*706c0*/  HMMA.1688.F32.TF32 R56, R236.reuse, R198, R56 ;  /* 0x000000c6ec38723c */ /* 0x040ff00000081038 */
[----:B--2---:R-:W-:-:S15]  /*706d0*/  HMMA.1688.F32.TF32 R248, R236, R22, R248 ;  /* 0x00000016ecf8723c */ /* 0x004fde00000810f8 */
[----:B------:R-:W-:-:S04]  /*706e0*/  NOP ;  /* 0x0000000000007918 */ /* 0x000fc80000000000 */
[----:B------:R-:W-:Y:S04]  /*706f0*/  STL [R1+0x5a94], R248 ;  /* 0x005a94f801007387 */ /* 0x000fe80000100800 */
[----:B------:R-:W-:Y:S04]  /*70700*/  STL [R1+0x5a90], R249 ;  /* 0x005a90f901007387 */ /* 0x000fe80000100800 */
[----:B------:R-:W-:Y:S04]  /*70710*/  STL [R1+0x5a8c], R250 ;  /* 0x005a8cfa01007387 */ /* 0x000fe80000100800 */
[----:B------:R-:W-:Y:S04]  /*70720*/  STL [R1+0x5a88], R251 ;  /* 0x005a88fb01007387 */ /* 0x000fe80000100800 */
[----:B------:R-:W-:Y:S04]  /*70730*/  STL.64 [R1+0x2fe0], R4 ;  /* 0x002fe00401007387 */ /* 0x000fe80000100a00 */
[----:B------:R2:W-:Y:S02]  /*70740*/  STL.64 [R1+0x2fe8], R6 ;  /* 0x002fe80601007387 */ /* 0x0005e40000100a00 */
[C---:B--2---:R-:W-:Y:S02]  /*70750*/  HMMA.1688.F32.TF32 R4, R236.reuse, R30, R100 ;  /* 0x0000001eec04723c */ /* 0x044fe40000081064 */
[----:B------:R-:W-:Y:S04]  /*70760*/  STL.64 [R1+0x2fd0], R108 ;  /* 0x002fd06c01007387 */ /* 0x000fe80000100a00 */
[----:B------:R-:W-:Y:S04]  /*70770*/  STL.64 [R1+0x2fd8], R110 ;  /* 0x002fd86e01007387 */ /* 0x000fe80000100a00 */
[----:B------:R-:W-:Y:S04]  /*70780*/  STL.64 [R1+0x2fc0], R88 ;  /* 0x002fc05801007387 */ /* 0x000fe80000100a00 */
[----:B------:R2:W-:Y:S05]  /*70790*/  STL.64 [R1+0x2fc8], R90 ;  /* 0x002fc85a01007387 */ /* 0x0005ea0000100a00 */
[----:B------:R-:W-:Y:S04]  /*707a0*/  STL.64 [R1+0x2fb0], R4 ;  /* 0x002fb00401007387 */ /* 0x000fe80000100a00 */
[----:B------:R3:W-:Y:S01]  /*707b0*/  STL.64 [R1+0x2fb8], R6 ;  /* 0x002fb80601007387 */ /* 0x0007e20000100a00 */
[C---:B--2---:R-:W-:Y:S08]  /*707c0*/  HMMA.1688.F32.TF32 R88, R236.reuse, R38, R96 ;  /* 0x00000026ec58723c */ /* 0x044ff00000081060 */
[----:B---3--:R-:W-:Y:S01]  /*707d0*/  HMMA.1688.F32.TF32 R4, R236, R34, R128 ;  /* 0x00000022ec04723c */ /* 0x008fe20000081080 */
[----:B------:R-:W-:Y:S04]  /*707e0*/  STL.64 [R1+0x2fa0], R92 ;  /* 0x002fa05c01007387 */ /* 0x000fe80000100a00 */
[----:B------:R-:W-:-:S14]  /*707f0*/  STL.64 [R1+0x2fa8], R94 ;  /* 0x002fa85e01007387 */ /* 0x000fdc0000100a00 */
[----:B------:R-:W-:Y:S01]  /*70800*/  STL.64 [R1+0x2f80], R4 ;  /* 0x002f800401007387 */ /* 0x000fe20000100a00 */
[----:B------:R-:W-:-:S03]  /*70810*/  IMAD.MOV.U32 R248, RZ, RZ, R7 ;  /* 0x000000fffff87224 */ /* 0x000fc600078e0007 */
[----:B------:R-:W-:Y:S04]  /*70820*/  STL.64 [R1+0x2f90], R88 ;  /* 0x002f905801007387 */ /* 0x000fe80000100a00 */
[----:B------:R2:W-:Y:S04]  /*70830*/  STL.64 [R1+0x2f98], R90 ;  /* 0x002f985a01007387 */ /* 0x0005e80000100a00 */
[----:B------:R3:W-:Y:S01]  /*70840*/  STL [R1+0x2f88], R6 ;  /* 0x002f880601007387 */ /* 0x0007e20000100800 */
[C---:B--2---:R-:W-:Y:S08]  /*70850*/  HMMA.1688.F32.TF32 R88, R236.reuse, R230, R132 ;  /* 0x000000e6ec58723c */ /* 0x044ff00000081084 */
[----:B---3--:R-:W-:Y:S11]  /*70860*/  HMMA.1688.F32.TF32 R4, R236, R226, R84 ;  /* 0x000000e2ec04723c */ /* 0x008ff60000081054 */
[----:B------:R-:W-:Y:S04]  /*70870*/  STL.64 [R1+0x2f70], R88 ;  /* 0x002f705801007387 */ /* 0x000fe80000100a00 */
[----:B------:R-:W-:Y:S04]  /*70880*/  STL.64 [R1+0x2f78], R90 ;  /* 0x002f785a01007387 */ /* 0x000fe80000100a00 */
[----:B------:R-:W-:Y:S01]  /*70890*/  IMAD.MOV.U32 R249, RZ, RZ, R4 ;  /* 0x000000fffff97224 */ /* 0x000fe200078e0004 */
[----:B------:R4:W-:Y:S01]  /*708a0*/  STL [R1+0x2f6c], R7 ;  /* 0x002f6c0701007387 */ /* 0x0009e20000100800 */
[----:B------:R-:W-:-:S02]  /*708b0*/  IMAD.MOV.U32 R250, RZ, RZ, R5 ;  /* 0x000000fffffa7224 */ /* 0x000fc400078e0005 */
[----:B------:R-:W-:Y:S02]  /*708c0*/  IMAD.MOV.U32 R251, RZ, RZ, R6 ;  /* 0x000000fffffb7224 */ /* 0x000fe400078e0006 */
[C---:B----4-:R-:W-:Y:S03]  /*708d0*/  HMMA.1688.F32.TF32 R4, R236.reuse, R218, R76 ;  /* 0x000000daec04723c */ /* 0x050fe6000008104c */
[----:B------:R-:W-:Y:S04]  /*708e0*/  STL.64 [R1+0x5aa0], R250 ;  /* 0x005aa0fa01007387 */ /* 0x000fe80000100a00 */
[----:B------:R-:W-:Y:S04]  /*708f0*/  STL.64 [R1+0x5a98], R248 ;  /* 0x005a98f801007387 */ /* 0x000fe80000100a00 */
        /* <DEDUP_REMOVED lines=14> */
[----:B------:R-:W-:Y:S02]  /*709e0*/  STL.64 [R1+0x2f08], R62 ;  /* 0x002f083e01007387 */ /* 0x000fe40000100a00 */
[C---:B------:R-:W-:Y:S02]  /*709f0*/  HMMA.1688.F32.TF32 R48, R236.reuse, R190, R48 ;  /* 0x000000beec30723c */ /* 0x040fe40000081030 */
[----:B------:R-:W-:Y:S04]  /*70a00*/  STL.64 [R1+0x2ef0], R56 ;  /* 0x002ef03801007387 */ /* 0x000fe80000100a00 */
[----:B------:R-:W-:Y:S02]  /*70a10*/  STL.64 [R1+0x2ef8], R58 ;  /* 0x002ef83a01007387 */ /* 0x000fe40000100a00 */
[C---:B------:R-:W-:Y:S03]  /*70a20*/  HMMA.1688.F32.TF32 R44, R236.reuse, R186, R44 ;  /* 0x000000baec2c723c */ /* 0x040fe6000008102c */
[----:B------:R-:W-:Y:S04]  /*70a30*/  STL.64 [R1+0x2ee0], R4 ;  /* 0x002ee00401007387 */ /* 0x000fe80000100a00 */
[----:B------:R2:W-:Y:S02]  /*70a40*/  STL.64 [R1+0x2ee8], R6 ;  /* 0x002ee80601007387 */ /* 0x0005e40000100a00 */
[C---:B--2---:R-:W-:Y:S02]  /*70a50*/  HMMA.1688.F32.TF32 R4, R236.reuse, R182, R40 ;  /* 0x000000b6ec04723c */ /* 0x044fe40000081028 */
[----:B------:R2:W-:Y:S04]  /*70a60*/  STL.64 [R1+0x2ed0], R48 ;  /* 0x002ed03001007387 */ /* 0x0005e80000100a00 */
[----:B------:R3:W-:Y:S04]  /*70a70*/  STL.64 [R1+0x2ed8], R50 ;  /* 0x002ed83201007387 */ /* 0x0007e80000100a00 */
[----:B--2---:R-:W2:Y:S04]  /*70a80*/  LDL.LU R48, [R1+0xa0] ;  /* 0x0000a00001307983 */ /* 0x004ea80000300800 */
[----:B------:R4:W-:Y:S04]  /*70a90*/  STL.64 [R1+0x2ec0], R44 ;  /* 0x002ec02c01007387 */ /* 0x0009e80000100a00 */
[----:B------:R1:W-:Y:S04]  /*70aa0*/  STL.64 [R1+0x2ec8], R46 ;  /* 0x002ec82e01007387 */ /* 0x0003e80000100a00 */
[----:B------:R-:W-:Y:S04]  /*70ab0*/  STL.64 [R1+0x2eb0], R4 ;  /* 0x002eb00401007387 */ /* 0x000fe80000100a00 */
        /* <DEDUP_REMOVED lines=42> */
[----:B-1----:R-:W4:Y:S04]  /*70d60*/  LDL.LU R46, [R1+0x98] ;  /* 0x00009800012e7983 */ /* 0x002f280000300800 */
[----:B------:R-:W4:Y:S04]  /*70d70*/  LDL.LU R47, [R1+0x9c] ;  /* 0x00009c00012f7983 */ /* 0x000f280000300800 */
[----:B------:R-:W4:Y:S04]  /*70d80*/  LDL.LU R40, [R1+0x80] ;  /* 0x0000800001287983 */ /* 0x000f280000300800 */
[----:B------:R-:W4:Y:S04]  /*70d90*/  LDL.LU R41, [R1+0x84] ;  /* 0x0000840001297983 */ /* 0x000f280000300800 */
[----:B------:R-:W4:Y:S04]  /*70da0*/  LDL.LU R42, [R1+0x88] ;  /* 0x00008800012a7983 */ /* 0x000f280000300800 */
[----:B------:R-:W4:Y:S01]  /*70db0*/  LDL.LU R43, [R1+0x8c] ;  /* 0x00008c00012b7983 */ /* 0x000f220000300800 */
[----:B--2---:R-:W-:-:S15]  /*70dc0*/  HMMA.1688.F32.TF32 R4, R236, R178, R84 ;  /* 0x000000b2ec04723c */ /* 0x004fde0000081054 */
[----:B------:R-:W-:-:S04]  /*70dd0*/  NOP ;  /* 0x0000000000007918 */ /* 0x000fc80000000000 */
[----:B------:R-:W-:Y:S01]  /*70de0*/  IMAD.MOV.U32 R12, RZ, RZ, R4 ;  /* 0x000000ffff0c7224 */ /* 0x000fe200078e0004 */
[----:B------:R1:W-:Y:S01]  /*70df0*/  STL.64 [R1+0x2ea8], R6 ;  /* 0x002ea80601007387 */ /* 0x0003e20000100a00 */
[----:B------:R-:W-:Y:S02]  /*70e00*/  IMAD.MOV.U32 R13, RZ, RZ, R5 ;  /* 0x000000ffff0d7224 */ /* 0x000fe400078e0005 */
[C---:B-1----:R-:W-:Y:S08]  /*70e10*/  HMMA.1688.F32.TF32 R4, R236.reuse, R170, R76 ;  /* 0x000000aaec04723c */ /* 0x042ff0000008104c */
[C---:B---3--:R-:W-:Y:S08]  /*70e20*/  HMMA.1688.F32.TF32 R80, R236.reuse, R174, R80 ;  /* 0x000000aeec50723c */ /* 0x048ff00000081050 */
[----:B------:R-:W-:Y:S03]  /*70e30*/  HMMA.1688.F32.TF32 R72, R236, R166, R72 ;  /* 0x000000a6ec48723c */ /* 0x000fe60000081048 */
[----:B------:R-:W-:-:S02]  /*70e40*/  IMAD.MOV.U32 R20, RZ, RZ, R4 ;  /* 0x000000ffff147224 */ /* 0x000fc400078e0004 */
[----:B------:R-:W-:Y:S02]  /*70e50*/  IMAD.MOV.U32 R21, RZ, RZ, R5 ;  /* 0x000000ffff157224 */ /* 0x000fe400078e0005 */
[----:B------:R-:W-:Y:S02]  /*70e60*/  IMAD.MOV.U32 R17, RZ, RZ, R6 ;  /* 0x000000ffff117224 */ /* 0x000fe400078e0006 */
[----:B------:R-:W-:Y:S02]  /*70e70*/  IMAD.MOV.U32 R16, RZ, RZ, R7 ;  /* 0x000000ffff107224 */ /* 0x000fe400078e0007 */
[----:B------:R-:W-:Y:S01]  /*70e80*/  HMMA.1688.F32.TF32 R4, R236, R162, R68 ;  /* 0x000000a2ec04723c */ /* 0x000fe20000081044 */
[----:B------:R-:W-:Y:S04]  /*70e90*/  STL.64 [R1+0x2e90], R80 ;  /* 0x002e905001007387 */ /* 0x000fe80000100a00 */
[----:B------:R-:W-:Y:S04]  /*70ea0*/  STL.64 [R1+0x2e98], R82 ;  /* 0x002e985201007387 */ /* 0x000fe80000100a00 */
[----:B------:R-:W-:Y:S04]  /*70eb0*/  STL.64 [R1+0x2e70], R72 ;  /* 0x002e704801007387 */ /* 0x000fe80000100a00 */
[----:B------:R-:W-:Y:S06]  /*70ec0*/  STL.64 [R1+0x2e78], R74 ;  /* 0x002e784a01007387 */ /* 0x000fec0000100a00 */
[----:B------:R-:W-:Y:S01]  /*70ed0*/  IMAD.MOV.U32 R28, RZ, RZ, R4 ;  /* 0x000000ffff1c7224 */ /* 0x000fe200078e0004 */
[----:B------:R1:W-:Y:S01]  /*70ee0*/  STL.64 [R1+0x2e68], R6 ;  /* 0x002e680601007387 */ /* 0x0003e20000100a00 */
[----:B------:R-:W-:-:S02]  /*70ef0*/  IMAD.MOV.U32 R29, RZ, RZ, R5 ;  /* 0x000000ffff1d7224 */ /* 0x000fc400078e0005 */
[----:B-1----:R-:W-:-:S15]  /*70f00*/  HMMA.1688.F32.TF32 R4, R236, R158, R64 ;  /* 0x0000009eec04723c */ /* 0x002fde0000081040 */
[----:B------:R-:W-:-:S04]  /*70f10*/  NOP ;  /* 0x0000000000007918 */ /* 0x000fc80000000000 */
[----:B------:R-:W-:Y:S01]  /*70f20*/  IMAD.MOV.U32 R160, RZ, RZ, R4 ;  /* 0x000000ffffa07224 */ /* 0x000fe200078e0004 */
[----:B------:R1:W-:Y:S01]  /*70f30*/  STL.64 [R1+0x2e58], R6 ;  /* 0x002e580601007387 */ /* 0x0003e20000100a00 */
[----:B------:R-:W-:Y:S02]  /*70f40*/  IMAD.MOV.U32 R161, RZ, RZ, R5 ;  /* 0x000000ffffa17224 */ /* 0x000fe400078e0005 */
        /* <DEDUP_REMOVED lines=20> */
[----:B----4-:R-:W-:Y:S01]  /*71090*/  HMMA.1688.F32.TF32 R4, R236, R138, R44 ;  /* 0x0000008aec04723c */ /* 0x010fe2000008102c */
[----:B------:R-:W-:Y:S04]  /*710a0*/  LDS R236, [R2+UR7+0xc180] ;  /* 0x00c1800702ec7984 */ /* 0x000fe80008000800 */
[----:B------:R-:W-:Y:S04]  /*710b0*/  LDS R238, [R2+UR7+0xe180] ;  /* 0x00e1800702ee7984 */ /* 0x000fe80008000800 */
[----:B------:R-:W-:Y:S04]  /*710c0*/  LDS R237, [R243+UR7+0xc180] ;  /* 0x00c18007f3ed7984 */ /* 0x000fe80008000800 */
[----:B------:R-:W1:Y:S06]  /*710d0*/  LDS R239, [R243+UR7+0xe180] ;  /* 0x00e18007f3ef7984 */ /* 0x000e6c0008000800 */
[----:B------:R-:W-:Y:S01]  /*710e0*/  IMAD.MOV.U32 R25, RZ, RZ, R6 ;  /* 0x000000ffff197224 */ /* 0x000fe200078e0006 */
[----:B------:R2:W-:Y:S01]  /*710f0*/  STL.64 [R1+0x29e0], R4 ;  /* 0x0029e00401007387 */ /* 0x0005e20000100a00 */
[----:B------:R-:W-:-:S02]  /*71100*/  IMAD.MOV.U32 R24, RZ, RZ, R7 ;  /* 0x000000ffff187224 */ /* 0x000fc400078e0007 */
[----:B--2---:R-:W-:Y:S01]  /*71110*/  HMMA.1688.F32.TF32 R4, R232, R22, R40 ;  /* 0x00000016e804723c */ /* 0x004fe20000081028 */
[----:B------:R-:W2:-:S15]  /*71120*/  LDL.LU R40, [R1+0xa10] ;  /* 0x000a100001287983 */ /* 0x000e9e0000300800 */
[----:B------:R-:W-:-:S03]  /*71130*/  NOP ;  /* 0x0000000000007918 */ /* 0x000fc60000000000 */
[----:B------:R-:W-:Y:S04]  /*71140*/  STL.64 [R1+0x29d0], R4 ;  /* 0x0029d00401007387 */ /* 0x000fe80000100a00 */
        /* <DEDUP_REMOVED lines=40> */
[----:B---3--:R-:W-:-:S15]  /*713d0*/  HMMA.1688.F32.TF32 R4, R232, R10, R76 ;  /* 0x0000000ae804723c */ /* 0x008fde000008104c */
[----:B------:R-:W-:-:S04]  /*713e0*/  NOP ;  /* 0x0000000000007918 */ /* 0x000fc80000000000 */
[----:B------:R-:W-:Y:S01]  /*713f0*/  IMAD.MOV.U32 R224, RZ, RZ, R4 ;  /* 0x000000ffffe07224 */ /* 0x000fe200078e0004 */
[----:B------:R2:W-:Y:S01]  /*71400*/  STL.64 [R1+0x2e08], R6 ;  /* 0x002e080601007387 */ /* 0x0005e20000100a00 */
[----:B------:R-:W-:Y:S02]  /*71410*/  IMAD.MOV.U32 R225, RZ, RZ, R5 ;  /* 0x000000ffffe17224 */ /* 0x000fe400078e0005 */
        /* <DEDUP_REMOVED lines=11> */
[----:B----4-:R-:W-:-:S15]  /*714d0*/  HMMA.1688.F32.TF32 R4, R232, R30, R64 ;  /* 0x0000001ee804723c */ /* 0x010fde0000081040 */
[----:B------:R-:W-:-:S04]  /*714e0*/  NOP ;  /* 0x0000000000007918 */ /* 0x000fc80000000000 */
[----:B------:R-:W-:Y:S01]  /*714f0*/  IMAD.MOV.U32 R192, RZ, RZ, R4 ;  /* 0x000000ffffc07224 */ /* 0x000fe200078e0004 */
[----:B------:R2:W-:Y:S01]  /*71500*/  STL.64 [R1+0x2dd8], R6 ;  /* 0x002dd80601007387 */ /* 0x0005e20000100a00 */
[----:B------:R-:W-:Y:S02]  /*71510*/  IMAD.MOV.U32 R193, RZ, RZ, R5 ;  /* 0x000000ffffc17224 */ /* 0x000fe400078e0005 */
[----:B--2---:R-:W-:-:S15]  /*71520*/  HMMA.1688.F32.TF32 R4, R232, R18, R60 ;  /* 0x00000012e804723c */ /* 0x004fde000008103c */
        /* <DEDUP_REMOVED lines=26> */
[----:B------:R2:W-:Y:S04]  /*716d0*/  STL.64 [R1+0x2d78], R6 ;  /* 0x002d780601007387 */ /* 0x0005e80000100a00 */
        /* <DEDUP_REMOVED lines=100> */
[----:B------:R-:W-:-:S02]  /*71d20*/  IMAD.MOV.U32 R216, RZ, RZ, R4 ;  /* 0x000000ffffd87224 */ /* 0x000fc400078e0004 */
[----:B------:R-:W-:Y:S01]  /*71d30*/  IMAD.MOV.U32 R217, RZ, RZ, R5 ;  /* 0x000000ffffd97224 */ /* 0x000fe200078e0005 */
[C---:B--2---:R-:W-:Y:S08]  /*71d40*/  HMMA.1688.F32.TF32 R80, R232.reuse, R162, R80 ;  /* 0x000000a2e850723c */ /* 0x044ff00000081050 */
[C---:B---3--:R-:W-:Y:S08]  /*71d50*/  HMMA.1688.F32.TF32 R84, R232.reuse, R166, R84 ;  /* 0x000000a6e854723c */ /* 0x048ff00000081054 */
[C---:B----4-:R-:W-:Y:S08]  /*71d60*/  HMMA.1688.F32.TF32 R104, R232.reuse, R190, R104 ;  /* 0x000000bee868723c */ /* 0x050ff00000081068 */
[C---:B------:R-:W-:Y:S08]  /*71d70*/  HMMA.1688.F32.TF32 R4, R232.reuse, R218, R244 ;  /* 0x000000dae804723c */ /* 0x040ff000000810f4 */
[C---:B------:R-:W-:Y:S08]  /*71d80*/  HMMA.1688.F32.TF32 R112, R232.reuse, R210, R112 ;  /* 0x000000d2e870723c */ /* 0x040ff00000081070 */
[----:B------:R-:W-:Y:S03]  /*71d90*/  HMMA.1688.F32.TF32 R116, R232, R214, R116 ;  /* 0x000000d6e874723c */ /* 0x000fe60000081074 */
[----:B------:R-:W-:Y:S01]  /*71da0*/  IMAD.MOV.U32 R220, RZ, RZ, R4 ;  /* 0x000000ffffdc7224 */ /* 0x000fe200078e0004 */
[----:B------:R2:W-:Y:S01]  /*71db0*/  STL.64 [R1+0x2d68], R6 ;  /* 0x002d680601007387 */ /* 0x0005e20000100a00 */
[----:B------:R-:W-:-:S03]  /*71dc0*/  IMAD.MOV.U32 R221, RZ, RZ, R5 ;  /* 0x000000ffffdd7224 */ /* 0x000fc600078e0005 */
[C---:B--2---:R-:W-:Y:S11]  /*71dd0*/  HMMA.1688.F32.TF32 R4, R232.reuse, R206, R88 ;  /* 0x000000cee804723c */ /* 0x044ff60000081058 */
[----:B------:R-:W-:Y:S04]  /*71de0*/  STL.64 [R1+0x2d50], R116 ;  /* 0x002d507401007387 */ /* 0x000fe80000100a00 */
[----:B------:R-:W-:Y:S01]  /*71df0*/  STL.64 [R1+0x2d58], R118 ;  /* 0x002d587601007387 */ /* 0x000fe20000100a00 */
[C---:B------:R-:W-:Y:S03]  /*71e00*/  HMMA.1688.F32.TF32 R108, R232.reuse, R202, R108 ;  /* 0x000000cae86c723c */ /* 0x040fe6000008106c */
[----:B------:R-:W-:Y:S04]  /*71e10*/  STL.64 [R1+0x2d40], R112 ;  /* 0x002d407001007387 */ /* 0x000fe80000100a00 */
[----:B------:R-:W-:Y:S01]  /*71e20*/  STL.64 [R1+0x2d48], R114 ;  /* 0x002d487201007387 */ /* 0x000fe20000100a00 */
[C---:B------:R-:W-:Y:S03]  /*71e30*/  HMMA.1688.F32.TF32 R88, R232.reuse, R198, R120 ;  /* 0x000000c6e858723c */ /* 0x040fe60000081078 */
        /* <DEDUP_REMOVED lines=10> */
[C---:B---3--:R-:W-:Y:S01]  /*71ee0*/  HMMA.1688.F32.TF32 R4, R232.reuse, R182, R92 ;  /* 0x000000b6e804723c */ /* 0x048fe2000008105c */
[----:B------:R-:W-:Y:S04]  /*71ef0*/  STL.64 [R1+0x2cf0], R104 ;  /* 0x002cf06801007387 */ /* 0x000fe80000100a00 */
[----:B------:R-:W-:Y:S03]  /*71f00*/  STL.64 [R1+0x2cf8], R106 ;  /* 0x002cf86a01007387 */ /* 0x000fe60000100a00 */
[C---:B------:R-:W-:Y:S03]  /*71f10*/  HMMA.1688.F32.TF32 R92, R232.reuse, R178, R96 ;  /* 0x000000b2e85c723c */ /* 0x040fe60000081060 */
[----:B------:R-:W-:Y:S04]  /*71f20*/  STL.64 [R1+0x2ce0], R88 ;  /* 0x002ce05801007387 */ /* 0x000fe80000100a00 */
[----:B------:R2:W-:Y:S04]  /*71f30*/  STL.64 [R1+0x2ce8], R90 ;  /* 0x002ce85a01007387 */ /* 0x0005e80000100a00 */
[----:B------:R-:W-:Y:S04]  /*71f40*/  STL.64 [R1+0x2cd0], R4 ;  /* 0x002cd00401007387 */ /* 0x000fe80000100a00 */
[----:B------:R3:W-:Y:S01]  /*71f50*/  STL.64 [R1+0x2cd8], R6 ;  /* 0x002cd80601007387 */ /* 0x0007e20000100a00 */
[C---:B--2---:R-:W-:Y:S08]  /*71f60*/  HMMA.1688.F32.TF32 R88, R232.reuse, R174, R128 ;  /* 0x000000aee858723c */ /* 0x044ff00000081080 */
[C---:B---3--:R-:W-:Y:S01]  /*71f70*/  HMMA.1688.F32.TF32 R4, R232.reuse, R170, R132 ;  /* 0x000000aae804723c */ /* 0x048fe20000081084 */
[----:B------:R-:W-:Y:S04]  /*71f80*/  STL.64 [R1+0x2cc0], R92 ;  /* 0x002cc05c01007387 */ /* 0x000fe80000100a00 */
[----:B------:R-:W-:Y:S06]  /*71f90*/  STL.64 [R1+0x2cc8], R94 ;  /* 0x002cc85e01007387 */ /* 0x000fec0000100a00 */
        /* <DEDUP_REMOVED lines=19> */
[----:B------:R-:W-:Y:S02]  /*720d0*/  HMMA.1688.F32.TF32 R56, R232, R138, R56 ;  /* 0x0000008ae838723c */ /* 0x000fe40000081038 */
[----:B------:R-:W-:Y:S04]  /*720e0*/  LDS R232, [R2+UR7+0xc200] ;  /* 0x00c2000702e87984 */ /* 0x000fe80008000800 */
[----:B------:R-:W-:Y:S04]  /*720f0*/  STL.64 [R1+0x2c40], R4 ;  /* 0x002c400401007387 */ /* 0x000fe80000100a00 */
[----:B------:R2:W-:Y:S01]  /*72100*/  STL.64 [R1+0x2c48], R6 ;  /* 0x002c480601007387 */ /* 0x0005e20000100a00 */
[C---:B-1----:R-:W-:Y:S03]  /*72110*/  HMMA.1688.F32.TF32 R48, R236.reuse, R10, R48 ;  /* 0x0000000aec30723c */ /* 0x042fe60000081030 */
[----:B------:R-:W-:Y:S04]  /*72120*/  LDS R234, [R2+UR7+0xe200] ;  /* 0x00e2000702ea7984 */ /* 0x000fe80008000800 */
[----:B------:R-:W-:Y:S01]  /*72130*/  LDS R233, [R243+UR7+0xc200] ;  /* 0x00c20007f3e97984 */ /* 0x000fe20008000800 */
[C---:B--2---:R-:W-:Y:S03]  /*72140*/  HMMA.1688.F32.TF32 R4, R236.reuse, R22, R52 ;  /* 0x00000016ec04723c */ /* 0x044fe60000081034 */
[----:B------:R-:W-:Y:S04]  /*72150*/  STL.64 [R1+0x2c30], R60 ;  /* 0x002c303c01007387 */ /* 0x000fe80000100a00 */
[----:B------:R-:W-:Y:S04]  /*72160*/  STL.64 [R1+0x2c38], R62 ;  /* 0x002c383e01007387 */ /* 0x000fe80000100a00 */
[----:B------:R-:W-:Y:S04]  /*72170*/  STL.64 [R1+0x29c0], R56 ;  /* 0x0029c03801007387 */ /* 0x000fe80000100a00 */
[----:B------:R-:W-:Y:S04]  /*72180*/  STL.64 [R1+0x29c8], R58 ;  /* 0x0029c83a01007387 */ /* 0x000fe80000100a00 */
[----:B------:R-:W1:Y:S04]  /*72190*/  LDS R235, [R243+UR7+0xe200] ;  /* 0x00e20007f3eb7984 */ /* 0x000e680008000800 */
[----:B------:R-:W-:Y:S04]  /*721a0*/  STL.64 [R1+0x29b0], R4 ;  /* 0x0029b00401007387 */ /* 0x000fe80000100a00 */
[----:B------:R2:W-:Y:S02]  /*721b0*/  STL.64 [R1+0x29b8], R6 ;  /* 0x0029b80601007387 */ /* 0x0005e40000100a00 */
[C---:B--2---:R-:W-:Y:S02]  /*721c0*/  HMMA.1688.F32.TF32 R4, R236.reuse, R26, R44 ;  /* 0x0000001aec04723c */ /* 0x044fe4000008102c */
[----:B------:R-:W-:Y:S04]  /*721d0*/  STL.64 [R1+0x5e20], R26 ;  /* 0x005e201a01007387 */ /* 0x000fe80000100a00 */
[----:B------:R-:W-:Y:S04]  /*721e0*/  STL.64 [R1+0x2c20], R48 ;  /* 0x002c203001007387 */ /* 0x000fe80000100a00 */
[----:B------:R-:W-:Y:S04]  /*721f0*/  STL.64 [R1+0x2c28], R50 ;  /* 0x002c283201007387 */ /* 0x000fe80000100a00 */
[----:B------:R-:W-:Y:S05]  /*72200*/  STL.64 [R1+0x5e18], R24 ;  /* 0x005e181801007387 */ /* 0x000fea0000100a00 */
[----:B------:R-:W-:Y:S04]  /*72210*/  STL.64 [R1+0x2c10], R4 ;  /* 0x002c100401007387 */ /* 0x000fe80000100a00 */
[----:B------:R2:W-:Y:S02]  /*72220*/  STL.64 [R1+0x2c18], R6 ;  /* 0x002c180601007387 */ /* 0x0005e40000100a00 */
[----:B--2---:R-:W-:Y:S02]  /*72230*/  HMMA.1688.F32.TF32 R4, R236, R14, R40 ;  /* 0x0000000eec04723c */ /* 0x004fe40000081028 */
[----:B------:R-:W1:-:S15]  /*72240*/  LDL.LU R40, [R1+0x190] ;  /* 0x0001900001287983 */ /* 0x000e5e0000300800 */
[----:B------:R-:W-:Y:S02]  /*72250*/  NOP ;  /* 0x0000000000007918 */ /* 0x000fe40000000000 */
[----:B------:R2:W-:Y:S04]  /*72260*/  STL.64 [R1+0x2c00], R4 ;  /* 0x002c000401007387 */ /* 0x0005e80000100a00 */
[----:B------:R3:W-:Y:S04]  /*72270*/  STL.64 [R1+0x2c08], R6 ;  /* 0x002c080601007387 */ /* 0x0007e80000100a00 */
[----:B------:R-:W1:Y:S04]  /*72280*/  LDL.LU R41, [R1+0x194] ;  /* 0x0001940001297983 */ /* 0x000e680000300800 */
[----:B------:R-:W1:Y:S04]  /*72290*/  LDL.LU R42, [R1+0x198] ;  /* 0x00019800012a7983 */ /* 0x000e680000300800 */
[----:B------:R-:W1:Y:S04]  /*722a0*/  LDL.LU R43, [R1+0x19c] ;  /* 0x00019c00012b7983 */ /* 0x000e680000300800 */
        /* <DEDUP_REMOVED lines=115> */
[----:B------:R3:W-:Y:S01]  /*729e0*/  STL.64 [R1+0x5df8], R28 ;  /* 0x005df81c01007387 */ /* 0x0007e20000100a00 */
[C---:B--2---:R-:W-:Y:S08]  /*729f0*/  HMMA.1688.F32.TF32 R12, R236.reuse, R30, R12 ;  /* 0x0000001eec0c723c */ /* 0x044ff0000008100c */
[C---:B---3--:R-:W-:Y:S08]  /*72a00*/  HMMA.1688.F32.TF32 R28, R236.reuse, R18, R24 ;  /* 0x00000012ec1c723c */ /* 0x048ff00000081018 */
[C---:B------:R-:W-:Y:S03]  /*72a10*/  HMMA.1688.F32.TF32 R24, R236.reuse, R38, R248 ;  /* 0x00000026ec18723c */ /* 0x040fe600000810f8 */
[----:B------:R-:W-:Y:S04]  /*72a20*/  STL.64 [R1+0x2bf0], R12 ;  /* 0x002bf00c01007387 */ /* 0x000fe80000100a00 */
[----:B------:R1:W-:Y:S02]  /*72a30*/  STL.64 [R1+0x2bf8], R14 ;  /* 0x002bf80e01007387 */ /* 0x0003e40000100a00 */
[C---:B-1----:R-:W-:Y:S08]  /*72a40*/  HMMA.1688.F32.TF32 R12, R236.reuse, R34, R4 ;  /* 0x00000022ec0c723c */ /* 0x042ff00000081004 */
[C---:B----4-:R-:W-:Y:S01]  /*72a50*/  HMMA.1688.F32.TF32 R4, R236.reuse, R230, R244 ;  /* 0x000000e6ec04723c */ /* 0x050fe200000810f4 */
        /* <DEDUP_REMOVED lines=161> */
[----:B---3--:R-:W3:Y:S04]  /*73470*/  LDL.LU R6, [R1+0x6a8] ;  /* 0x0006a80001067983 */ /* 0x008ee80000300800 */
        /* <DEDUP_REMOVED lines=41> */
[----:B------:R-:W1:Y:S01]  /*73710*/  LDS R239, [R243+UR7+0xe280] ;  /* 0x00e28007f3ef7984 */ /* 0x000e620008000800 */
        /* <DEDUP_REMOVED lines=28> */
[----:B---3--:R-:W-:-:S15]  /*738e0*/  HMMA.1688.F32.TF32 R248, R232, R30, R248 ;  /* 0x0000001ee8f8723c */ /* 0x008fde00000810f8 */
[----:B------:R-:W-:-:S04]  /*738f0*/  NOP ;  /* 0x0000000000007918 */ /* 0x000fc80000000000 */
[----:B------:R-:W-:Y:S04]  /*73900*/  STL.64 [R1+0x2a10], R248 ;  /* 0x002a10f801007387 */ /* 0x000fe80000100a00 */
[----:B------:R3:W-:Y:S02]  /*73910*/  STL.64 [R1+0x2a18], R250 ;  /* 0x002a18fa01007387 */ /* 0x0007e40000100a00 */
[C---:B---3--:R-:W-:Y:S08]  /*73920*/  HMMA.1688.F32.TF32 R248, R232.reuse, R18, R4 ;  /* 0x00000012e8f8723c */ /* 0x048ff00000081004 */
[C---:B------:R-:W-:Y:S11]  /*73930*/  HMMA.1688.F32.TF32 R4, R232.reuse, R38, R244 ;  /* 0x00000026e804723c */ /* 0x040ff600000810f4 */
[----:B------:R-:W-:Y:S04]  /*73940*/  STL.64 [R1+0x2a00], R248 ;  /* 0x002a00f801007387 */ /* 0x000fe80000100a00 */
[----:B------:R-:W-:Y:S04]  /*73950*/  STL.64 [R1+0x2a08], R250 ;  /* 0x002a08fa01007387 */ /* 0x000fe80000100a00 */
[----:B------:R-:W-:Y:S04]  /*73960*/  STL.64 [R1+0x29f0], R4 ;  /* 0x0029f00401007387 */ /* 0x000fe80000100a00 */
[----:B------:R3:W-:Y:S02]  /*73970*/  STL.64 [R1+0x29f8], R6 ;  /* 0x0029f80601007387 */ /* 0x0007e40000100a00 */
[C---:B---3--:R-:W-:Y:S02]  /*73980*/  HMMA.1688.F32.TF32 R4, R232.reuse, R226, R88 ;  /* 0x000000e2e804723c */ /* 0x048fe40000081058 */
[----:B------:R-:W-:Y:S04]  /*73990*/  STL.64 [R1+0x2980], R116 ;  /* 0x0029807401007387 */ /* 0x000fe80000100a00 */
[----:B------:R-:W-:Y:S04]  /*739a0*/  STL.64 [R1+0x2988], R118 ;  /* 0x0029887601007387 */ /* 0x000fe80000100a00 */
[----:B------:R-:W-:Y:S01]  /*739b0*/  STL.64 [R1+0x2970], R112 ;  /* 0x0029707001007387 */ /* 0x000fe20000100a00 */
[C---:B------:R-:W-:Y:S03]  /*739c0*/  HMMA.1688.F32.TF32 R88, R232.reuse, R218, R120 ;  /* 0x000000dae858723c */ /* 0x040fe60000081078 */
[----:B------:R-:W-:Y:S05]  /*739d0*/  STL.64 [R1+0x2978], R114 ;  /* 0x0029787201007387 */ /* 0x000fea0000100a00 */
[----:B------:R-:W-:Y:S04]  /*739e0*/  STL.64 [R1+0x2960], R4 ;  /* 0x0029600401007387 */ /* 0x000fe80000100a00 */
[----:B------:R3:W-:Y:S02]  /*739f0*/  STL.64 [R1+0x2968], R6 ;  /* 0x0029680601007387 */ /* 0x0007e40000100a00 */
[C---:B---3--:R-:W-:Y:S02]  /*73a00*/  HMMA.1688.F32.TF32 R4, R232.reuse, R214, R124 ;  /* 0x000000d6e804723c */ /* 0x048fe4000008107c */
[----:B------:R-:W-:Y:S04]  /*73a10*/  STL.64 [R1+0x2950], R108 ;  /* 0x0029506c01007387 */ /* 0x000fe80000100a00 */
[----:B------:R-:W-:Y:S04]  /*73a20*/  STL.64 [R1+0x2958], R110 ;  /* 0x0029586e01007387 */ /* 0x000fe80000100a00 */
[----:B------:R-:W-:Y:S04]  /*73a30*/  STL.64 [R1+0x2940], R88 ;  /* 0x0029405801007387 */ /* 0x000fe80000100a00 */
[----:B------:R3:W-:Y:S05]  /*73a40*/  STL.64 [R1+0x2948], R90 ;  /* 0x0029485a01007387 */ /* 0x0007ea0000100a00 */
[----:B------:R-:W-:Y:S04]  /*73a50*/  STL.64 [R1+0x2930], R4 ;  /* 0x0029300401007387 */ /* 0x000fe80000100a00 */
[----:B------:R1:W-:Y:S01]  /*73a60*/  STL.64 [R1+0x2938], R6 ;  /* 0x0029380601007387 */ /* 0x0003e20000100a00 */
[C---:B---3--:R-:W-:Y:S08]  /*73a70*/  HMMA.1688.F32.TF32 R88, R232.reuse, R206, R100 ;  /* 0x000000cee858723c */ /* 0x048ff00000081064 */
[C---:B-1----:R-:W-:Y:S01]  /*73a80*/  HMMA.1688.F32.TF32 R4, R232.reuse, R202, R92 ;  /* 0x000000cae804723c */ /* 0x042fe2000008105c */
        /* <DEDUP_REMOVED lines=8> */
[C---:B---3--:R-:W-:Y:S01]  /*73b10*/  HMMA.1688.F32.TF32 R4, R232.reuse, R190, R132 ;  /* 0x000000bee804723c */ /* 0x048fe20000081084 */
[----:B------:R-:W-:Y:S04]  /*73b20*/  STL.64 [R1+0x28f0], R92 ;  /* 0x0028f05c01007387 */ /* 0x000fe80000100a00 */
[----:B------:R-:W-:Y:S06]  /*73b30*/  STL.64 [R1+0x28f8], R94 ;  /* 0x0028f85e01007387 */ /* 0x000fec0000100a00 */
        /* <DEDUP_REMOVED lines=23> */
[----:B------:R-:W-:Y:S02]  /*73cb0*/  STL.64 [R1+0x2858], R58 ;  /* 0x0028583a01007387 */ /* 0x000fe40000100a00 */
[C---:B----4-:R-:W-:Y:S03]  /*73cc0*/  HMMA.1688.F32.TF32 R48, R232.reuse, R146, R44 ;  /* 0x00000092e830723c */ /* 0x050fe6000008102c */
[----:B------:R-:W-:Y:S04]  /*73cd0*/  STL.64 [R1+0x2840], R4 ;  /* 0x0028400401007387 */ /* 0x000fe80000100a00 */
[----:B------:R1:W-:Y:S02]  /*73ce0*/  STL.64 [R1+0x2848], R6 ;  /* 0x0028480601007387 */ /* 0x0003e40000100a00 */
[----:B-1----:R-:W-:Y:S02]  /*73cf0*/  HMMA.1688.F32.TF32 R4, R232, R142, R40 ;  /* 0x0000008ee804723c */ /* 0x002fe40000081028 */
        /* <DEDUP_REMOVED lines=117> */
[----:B---3--:R-:W-:Y:S08]  /*74450*/  HMMA.1688.F32.TF32 R88, R236, R30, R88 ;  /* 0x0000001eec58723c */ /* 0x008ff00000081058 */
[----:B----4-:R-:W-:Y:S01]  /*74460*/  HMMA.1688.F32.TF32 R232, R232, R138, R116 ;  /* 0x0000008ae8e8723c */ /* 0x010fe20000081074 */
[----:B------:R-:W2:Y:S04]  /*74470*/  LDL.LU.64 R118, [R1+0x5df0] ;  /* 0x005df00001767983 */ /* 0x000ea80000300a00 */
[----:B------:R-:W3:Y:S03]  /*74480*/  LDL.LU.64 R116, [R1+0x5de8] ;  /* 0x005de80001747983 */ /* 0x000ee60000300a00 */
[C---:B------:R-:W-:Y:S11]  /*74490*/  HMMA.1688.F32.TF32 R248, R236.reuse, R22, R248 ;  /* 0x00000016ecf8723c */ /* 0x040ff600000810f8 */
[----:B------:R-:W-:Y:S04]  /*744a0*/  STL.64 [R1+0x2710], R232 ;  /* 0x002710e801007387 */ /* 0x000fe80000100a00 */
[----:B------:R-:W-:Y:S04]  /*744b0*/  STL.64 [R1+0x2718], R234 ;  /* 0x002718ea01007387 */ /* 0x000fe80000100a00 */
[----:B------:R-:W-:Y:S04]  /*744c0*/  LDS R233, [R243+UR7+0xc300] ;  /* 0x00c30007f3e97984 */ /* 0x000fe80008000800 */
[----:B------:R1:W-:Y:S01]  /*744d0*/  LDS R235, [R243+UR7+0xe300] ;  /* 0x00e30007f3eb7984 */ /* 0x0003e20008000800 */
[C---:B------:R-:W-:Y:S03]  /*744e0*/  HMMA.1688.F32.TF32 R112, R236.reuse, R14, R112 ;  /* 0x0000000eec70723c */ /* 0x040fe60000081070 */
[----:B------:R-:W-:Y:S04]  /*744f0*/  LDS R232, [R2+UR7+0xc300] ;  /* 0x00c3000702e87984 */ /* 0x000fe80008000800 */
[----:B------:R-:W4:Y:S01]  /*74500*/  LDS R234, [R2+UR7+0xe300] ;  /* 0x00e3000702ea7984 */ /* 0x000f220008000800 */
[C---:B-1----:R-:W-:Y:S08]  /*74510*/  HMMA.1688.F32.TF32 R240, R236.reuse, R10, R4 ;  /* 0x0000000aecf0723c */ /* 0x042ff00000081004 */
[C---:B------:R-:W-:Y:S01]  /*74520*/  HMMA.1688.F32.TF32 R4, R236.reuse, R26, R244 ;  /* 0x0000001aec04723c */ /* 0x040fe200000810f4 */
        /* <DEDUP_REMOVED lines=13> */
[----:B------:R1:W-:Y:S02]  /*74600*/  STL.64 [R1+0x2668], R6 ;  /* 0x0026680601007387 */ /* 0x0003e40000100a00 */
[C---:B-1----:R-:W-:Y:S08]  /*74610*/  HMMA.1688.F32.TF32 R88, R236.reuse, R34, R124 ;  /* 0x00000022ec58723c */ /* 0x042ff0000008107c */
[C---:B------:R-:W-:Y:S01]  /*74620*/  HMMA.1688.F32.TF32 R4, R236.reuse, R230, R104 ;  /* 0x000000e6ec04723c */ /* 0x040fe20000081068 */
        /* <DEDUP_REMOVED lines=8> */
[C---:B----4-:R-:W-:Y:S01]  /*746b0*/  HMMA.1688.F32.TF32 R4, R236.reuse, R218, R96 ;  /* 0x000000daec04723c */ /* 0x050fe20000081060 */
        /* <DEDUP_REMOVED lines=29> */
[C---:B------:R-:W-:Y:S03]  /*74890*/  HMMA.1688.F32.TF32 R52, R236.reuse, R174, R52 ;  /* 0x000000aeec34723c */ /* 0x040fe60000081034 */
[----:B------:R-:W-:Y:S04]  /*748a0*/  STL.64 [R1+0x1590], R4 ;  /* 0x0015900401007387 */ /* 0x000fe80000100a00 */
[----:B------:R1:W-:Y:S01]  /*748b0*/  STL.64 [R1+0x1598], R6 ;  /* 0x0015980601007387 */ /* 0x0003e20000100a00 */
[C---:B------:R-:W-:Y:S08]  /*748c0*/  HMMA.1688.F32.TF32 R44, R236.reuse, R166, R44 ;  /* 0x000000a6ec2c723c */ /* 0x040ff0000008102c */
[C---:B-1----:R-:W-:Y:S08]  /*748d0*/  HMMA.1688.F32.TF32 R4, R236.reuse, R170, R48 ;  /* 0x000000aaec04723c */ /* 0x042ff00000081030 */
[----:B------:R-:W-:Y:S01]  /*748e0*/  HMMA.1688.F32.TF32 R40, R236, R162, R40 ;  /* 0x000000a2ec28723c */ /* 0x000fe20000081028 */
[----:B------:R-:W-:Y:S04]  /*748f0*/  STL.64 [R1+0x1580], R56 ;  /* 0x0015803801007387 */ /* 0x000fe80000100a00 */
[----:B------:R-:W-:Y:S04]  /*74900*/  STL.64 [R1+0x1588], R58 ;  /* 0x0015883a01007387 */ /* 0x000fe80000100a00 */
[----:B------:R-:W-:Y:S04]  /*74910*/  STL.64 [R1+0x1570], R52 ;  /* 0x0015703401007387 */ /* 0x000fe80000100a00 */
[----:B------:R-:W-:Y:S04]  /*74920*/  STL.64 [R1+0x1578], R54 ;  /* 0x0015783601007387 */ /* 0x000fe80000100a00 */
[----:B------:R1:W-:Y:S04]  /*74930*/  STL.64 [R1+0x1530], R4 ;  /* 0x0015300401007387 */ /* 0x0003e80000100a00 */
[----:B------:R4:W-:Y:S04]  /*74940*/  STL.64 [R1+0x1538], R6 ;  /* 0x0015380601007387 */ /* 0x0009e80000100a00 */
[----:B-1----:R-:W2:Y:S04]  /*74950*/  LDL.LU R4, [R1+0x200] ;  /* 0x0002000001047983 */ /* 0x002ea80000300800 */
[----:B------:R1:W-:Y:S04]  /*74960*/  STL.64 [R1+0x1520], R44 ;  /* 0x0015202c01007387 */ /* 0x0003e80000100a00 */
[----:B------:R1:W-:Y:S04]  /*74970*/  STL.64 [R1+0x1528], R46 ;  /* 0x0015282e01007387 */ /* 0x0003e80000100a00 */
        /* <DEDUP_REMOVED lines=118> */
[C---:B------:R-:W-:Y:S08]  /*750e0*/  HMMA.1688.F32.TF32 R88, R236.reuse, R154, R88 ;  /* 0x0000009aec58723c */ /* 0x040ff00000081058 */
[C---:B------:R-:W-:Y:S08]  /*750f0*/  HMMA.1688.F32.TF32 R112, R236.reuse, R158, R112 ;  /* 0x0000009eec70723c */ /* 0x040ff00000081070 */
[C---:B------:R-:W-:Y:S11]  /*75100*/  HMMA.1688.F32.TF32 R108, R236.reuse, R150, R108 ;  /* 0x00000096ec6c723c */ /* 0x040ff6000008106c */
[----:B------:R-:W-:Y:S04]  /*75110*/  STL.64 [R1+0x1500], R112 ;  /* 0x0015007001007387 */ /* 0x000fe80000100a00 */
[----:B------:R1:W-:Y:S01]  /*75120*/  STL.64 [R1+0x1508], R114 ;  /* 0x0015087201007387 */ /* 0x0003e20000100a00 */
[----:B------:R-:W-:Y:S08]  /*75130*/  HMMA.1688.F32.TF32 R236, R236, R138, R104 ;  /* 0x0000008aecec723c */ /* 0x000ff00000081068 */
[C---:B------:R-:W-:Y:S01]  /*75140*/  HMMA.1688.F32.TF32 R100, R232.reuse, R22, R100 ;  /* 0x00000016e864723c */ /* 0x040fe20000081064 */
[----:B-1----:R-:W2:Y:S04]  /*75150*/  LDL.LU.64 R114, [R1+0x5de0] ;  /* 0x005de00001727983 */ /* 0x002ea80000300a00 */
[----:B------:R-:W3:Y:S04]  /*75160*/  LDL.LU.64 R112, [R1+0x5dd8] ;  /* 0x005dd80001707983 */ /* 0x000ee80000300a00 */
[----:B------:R-:W-:Y:S04]  /*75170*/  STL.64 [R1+0x14f0], R88 ;  /* 0x0014f05801007387 */ /* 0x000fe80000100a00 */
[----:B------:R1:W-:Y:S01]  /*75180*/  STL.64 [R1+0x14f8], R90 ;  /* 0x0014f85a01007387 */ /* 0x0003e20000100a00 */
[C---:B------:R-:W-:Y:S03]  /*75190*/  HMMA.1688.F32.TF32 R92, R232.reuse, R10, R92 ;  /* 0x0000000ae85c723c */ /* 0x040fe6000008105c */
[----:B-1----:R-:W4:Y:S04]  /*751a0*/  LDL.LU.64 R90, [R1+0x5dd0] ;  /* 0x005dd000015a7983 */ /* 0x002f280000300a00 */
        /* <DEDUP_REMOVED lines=35> */
[C---:B------:R-:W-:Y:S03]  /*753e0*/  HMMA.1688.F32.TF32 R60, R232.reuse, R218, R60 ;  /* 0x000000dae83c723c */ /* 0x040fe6000008103c */
        /* <DEDUP_REMOVED lines=21> */
[----:B------:R-:W3:Y:S04]  /*75540*/  LDL.LU.64 R76, [R1+0x5d08] ;  /* 0x005d0800014c7983 */ /* 0x000ee80000300a00 */
[----:B------:R-:W-:Y:S04]  /*75550*/  STL.64 [R1+0x13f0], R72 ;  /* 0x0013f04801007387 */ /* 0x000fe80000100a00 */
[----:B------:R1:W-:Y:S01]  /*75560*/  STL.64 [R1+0x13f8], R74 ;  /* 0x0013f84a01007387 */ /* 0x0003e20000100a00 */
[C---:B------:R-:W-:Y:S03]  /*75570*/  HMMA.1688.F32.TF32 R40, R232.reuse, R198, R40 ;  /* 0x000000c6e828723c */ /* 0x040fe60000081028 */
[----:B-1----:R-:W3:Y:S04]  /*75580*/  LDL.LU.64 R74, [R1+0x5d00] ;  /* 0x005d0000014a7983 */ /* 0x002ee80000300a00 */
[----:B------:R-:W3:Y:S04]  /*75590*/  LDL.LU.64 R72, [R1+0x5cf8] ;  /* 0x005cf80001487983 */ /* 0x000ee80000300a00 */
[----:B------:R-:W-:Y:S04]  /*755a0*/  STL.64 [R1+0x13e0], R68 ;  /* 0x0013e04401007387 */ /* 0x000fe80000100a00 */
[----:B------:R1:W-:Y:S04]  /*755b0*/  STL.64 [R1+0x13e8], R70 ;  /* 0x0013e84601007387 */ /* 0x0003e80000100a00 */
        /* <DEDUP_REMOVED lines=29> */
[----:B------:R-:W3:Y:S01]  /*75790*/  LDL.LU.64 R40, [R1+0x5c78] ;  /* 0x005c780001287983 */ /* 0x000ee20000300a00 */
[C---:B------:R-:W-:Y:S08]  /*757a0*/  HMMA.1688.F32.TF32 R248, R232.reuse, R194, R248 ;  /* 0x000000c2e8f8723c */ /* 0x040ff000000810f8 */
[C---:B------:R-:W-:Y:S11]  /*757b0*/  HMMA.1688.F32.TF32 R240, R232.reuse, R190, R240 ;  /* 0x000000bee8f0723c */ /* 0x040ff600000810f0 */
[----:B------:R-:W-:Y:S04]  /*757c0*/  STL.64 [R1+0x1360], R248 ;  /* 0x001360f801007387 */ /* 0x000fe80000100a00 */
[----:B------:R1:W-:Y:S02]  /*757d0*/  STL.64 [R1+0x1368], R250 ;  /* 0x001368fa01007387 */ /* 0x0003e40000100a00 */
[C---:B-1----:R-:W-:Y:S08]  /*757e0*/  HMMA.1688.F32.TF32 R248, R232.reuse, R186, R4 ;  /* 0x000000bae8f8723c */ /* 0x042ff00000081004 */
[----:B------:R-:W-:Y:S01]  /*757f0*/  HMMA.1688.F32.TF32 R4, R232, R182, R244 ;  /* 0x000000b6e804723c */ /* 0x000fe200000810f4 */
[----:B------:R-:W-:Y:S04]  /*75800*/  STL.64 [R1+0x1350], R240 ;  /* 0x001350f001007387 */ /* 0x000fe80000100a00 */
[----:B------:R-:W-:Y:S06]  /*75810*/  STL.64 [R1+0x1358], R242 ;  /* 0x001358f201007387 */ /* 0x000fec0000100a00 */
[----:B------:R1:W-:Y:S04]  /*75820*/  STL.64 [R1+0x1340], R248 ;  /* 0x001340f801007387 */ /* 0x0003e80000100a00 */
[----:B------:R1:W-:Y:S04]  /*75830*/  STL.64 [R1+0x1348], R250 ;  /* 0x001348fa01007387 */ /* 0x0003e80000100a00 */
[----:B------:R-:W-:Y:S04]  /*75840*/  STL.64 [R1+0x1330], R4 ;  /* 0x0013300401007387 */ /* 0x000fe80000100a00 */
[----:B------:R3:W-:Y:S01]  /*75850*/  STL.64 [R1+0x1338], R6 ;  /* 0x0013380601007387 */ /* 0x0007e20000100a00 */
[----:B------:R-:W-:-:S05]  /*75860*/  LOP3.LUT R239, R2, 0x20, RZ, 0x3c, !PT ;  /* 0x0000002002ef7812 */ /* 0x000fca00078e3cff */
[----:B------:R-:W-:Y:S04]  /*75870*/  LDS R237, [R239+UR7+0xc380] ;  /* 0x00c38007efed7984 */ /* 0x000fe80008000800 */
[----:B------:R-:W3:Y:S01]  /*75880*/  LDS R239, [R239+UR7+0xe380] ;  /* 0x00e38007efef7984 */ /* 0x000ee20008000800 */
[----:B----4-:R-:W-:Y:S02]  /*75890*/  IMAD.MOV.U32 R244, RZ, RZ, R91 ;  /* 0x000000fffff47224 */ /* 0x010fe400078e005b */
[----:B------:R-:W-:Y:S02]  /*758a0*/  IMAD.MOV.U32 R245, RZ, RZ, R90 ;  /* 0x000000fffff57224 */ /* 0x000fe400078e005a */
[----:B--2---:R-:W-:Y:S02]  /*758b0*/  IMAD.MOV.U32 R246, RZ, RZ, R89 ;  /* 0x000000fffff67224 */ /* 0x004fe400078e0059 */
[----:B------:R-:W-:-:S02]  /*758c0*/  IMAD.MOV.U32 R247, RZ, RZ, R88 ;  /* 0x000000fffff77224 */ /* 0x000fc400078e0058 */
[----:B-1----:R-:W-:Y:S02]  /*758d0*/  IMAD.MOV.U32 R248, RZ, RZ, R107 ;  /* 0x000000fffff87224 */ /* 0x002fe400078e006b */
[----:B------:R-:W-:Y:S02]  /*758e0*/  IMAD.MOV.U32 R249, RZ, RZ, R106 ;  /* 0x000000fffff97224 */ /* 0x000fe400078e006a */
[----:B------:R-:W-:Y:S02]  /*758f0*/  IMAD.MOV.U32 R250, RZ, RZ, R105 ;  /* 0x000000fffffa7224 */ /* 0x000fe400078e0069 */
[----:B------:R-:W-:Y:S01]  /*75900*/  IMAD.MOV.U32 R251, RZ, RZ, R104 ;  /* 0x000000fffffb7224 */ /* 0x000fe200078e0068 */
[C---:B---3--:R-:W-:Y:S08]  /*75910*/  HMMA.1688.F32.TF32 R4, R232.reuse, R170, R48 ;  /* 0x000000aae804723c */ /* 0x048ff00000081030 */
[C---:B------:R-:W-:Y:S08]  /*75920*/  HMMA.1688.F32.TF32 R240, R232.reuse, R178, R40 ;  /* 0x000000b2e8f0723c */ /* 0x040ff00000081028 */
        /* <DEDUP_REMOVED lines=30> */
[----:B------:R-:W-:Y:S04]  /*75b10*/  STL.64 [R1+0x1280], R40 ;  /* 0x0012802801007387 */ /* 0x000fe80000100a00 */
[----:B------:R-:W-:Y:S04]  /*75b20*/  STL.64 [R1+0x1288], R42 ;  /* 0x0012882a01007387 */ /* 0x000fe80000100a00 */
[----:B------:R-:W2:Y:S04]  /*75b30*/  LDL.LU R91, [R1+0x5c70] ;  /* 0x005c7000015b7983 */ /* 0x000ea80000300800 */
[----:B------:R1:W-:Y:S04]  /*75b40*/  STL.64 [R1+0x1270], R4 ;  /* 0x0012700401007387 */ /* 0x0003e80000100a00 */
[----:B------:R3:W-:Y:S04]  /*75b50*/  STL.64 [R1+0x1278], R6 ;  /* 0x0012780601007387 */ /* 0x0007e80000100a00 */
[----:B------:R-:W4:Y:S04]  /*75b60*/  LDL.LU R90, [R1+0x5c6c] ;  /* 0x005c6c00015a7983 */ /* 0x000f280000300800 */
[----:B------:R-:W4:Y:S01]  /*75b70*/  LDL.LU R89, [R1+0x5c68] ;  /* 0x005c680001597983 */ /* 0x000f220000300800 */
[----:B-1----:R-:W-:-:S02]  /*75b80*/  IMAD.MOV.U32 R4, RZ, RZ, R111 ;  /* 0x000000ffff047224 */ /* 0x002fc400078e006f */
[----:B------:R-:W-:Y:S01]  /*75b90*/  IMAD.MOV.U32 R5, RZ, RZ, R110 ;  /* 0x000000ffff057224 */ /* 0x000fe200078e006e */
[----:B------:R-:W4:Y:S01]  /*75ba0*/  LDL.LU R88, [R1+0x5c64] ;  /* 0x005c640001587983 */ /* 0x000f220000300800 */
[----:B---3--:R-:W-:-:S03]  /*75bb0*/  IMAD.MOV.U32 R6, RZ, RZ, R109 ;  /* 0x000000ffff067224 */ /* 0x008fc600078e006d */
[----:B------:R-:W3:Y:S01]  /*75bc0*/  LDL.LU R111, [R1+0x5c60] ;  /* 0x005c6000016f7983 */ /* 0x000ee20000300800 */
[----:B------:R-:W-:-:S03]  /*75bd0*/  IMAD.MOV.U32 R7, RZ, RZ, R108 ;  /* 0x000000ffff077224 */ /* 0x000fc600078e006c */
        /* <DEDUP_REMOVED lines=31> */
[----:B------:R-:W-:-:S02]  /*75dd0*/  IMAD.MOV.U32 R60, RZ, RZ, R131 ;  /* 0x000000ffff3c7224 */ /* 0x000fc400078e0083 */
[----:B------:R-:W-:Y:S01]  /*75de0*/  IMAD.MOV.U32 R61, RZ, RZ, R130 ;  /* 0x000000ffff3d7224 */ /* 0x000fe200078e0082 */
[----:B------:R-:W4:Y:S01]  /*75df0*/  LDL.LU R131, [R1+0x5c10] ;  /* 0x005c100001837983 */ /* 0x000f220000300800 */
[----:B------:R-:W-:Y:S02]  /*75e00*/  IMAD.MOV.U32 R62, RZ, RZ, R129 ;  /* 0x000000ffff3e7224 */ /* 0x000fe400078e0081 */
[----:B------:R-:W-:Y:S01]  /*75e10*/  IMAD.MOV.U32 R63, RZ, RZ, R128 ;  /* 0x000000ffff3f7224 */ /* 0x000fe200078e0080 */
        /* <DEDUP_REMOVED lines=12> */
[----:B------:R-:W-:Y:S01]  /*75ee0*/  IMAD.MOV.U32 R53, RZ, RZ, R120 ;  /* 0x000000ffff357224 */ /* 0x000fe200078e0078 */
[----:B------:R-:W-:Y:S01]  /*75ef0*/  LDS R40, [R2+UR7+0xc400] ;  /* 0x00c4000702287984 */ /* 0x000fe20008000800 */
[----:B------:R-:W-:-:S02]  /*75f00*/  IMAD.MOV.U32 R54, RZ, RZ, R121 ;  /* 0x000000ffff367224 */ /* 0x000fc400078e0079 */
[----:B------:R-:W-:Y:S01]  /*75f10*/  IMAD.MOV.U32 R55, RZ, RZ, R122 ;  /* 0x000000ffff377224 */ /* 0x000fe200078e007a */
[----:B------:R-:W-:Y:S01]  /*75f20*/  LDS R42, [R2+UR7+0xe400] ;  /* 0x00e40007022a7984 */ /* 0x000fe20008000800 */
[----:B------:R-:W-:Y:S02]  /*75f30*/  IMAD.MOV.U32 R240, RZ, RZ, R123 ;  /* 0x000000fffff07224 */ /* 0x000fe400078e007b */
[----:B--2---:R-:W-:Y:S02]  /*75f40*/  IMAD.MOV.U32 R71, RZ, RZ, R91 ;  /* 0x000000ffff477224 */ /* 0x004fe400078e005b */
[----:B---3--:R-:W-:Y:S02]  /*75f50*/  IMAD.MOV.U32 R75, RZ, RZ, R111 ;  /* 0x000000ffff4b7224 */ /* 0x008fe400078e006f */
[----:B----4-:R-:W-:Y:S02]  /*75f60*/  IMAD.MOV.U32 R74, RZ, RZ, R110 ;  /* 0x000000ffff4a7224 */ /* 0x010fe400078e006e */
[----:B------:R-:W-:-:S02]  /*75f70*/  IMAD.MOV.U32 R73, RZ, RZ, R109 ;  /* 0x000000ffff497224 */ /* 0x000fc400078e006d */
[----:B------:R-:W-:Y:S02]  /*75f80*/  IMAD.MOV.U32 R72, RZ, RZ, R108 ;  /* 0x000000ffff487224 */ /* 0x000fe400078e006c */
[----:B------:R-:W2:Y:S04]  /*75f90*/  LDL.LU R108, [R1+0x5bf0] ;  /* 0x005bf000016c7983 */ /* 0x000ea80000300800 */
[----:B------:R-:W2:Y:S04]  /*75fa0*/  LDL.LU R109, [R1+0x5bec] ;  /* 0x005bec00016d7983 */ /* 0x000ea80000300800 */
[----:B------:R-:W2:Y:S01]  /*75fb0*/  LDL.LU R110, [R1+0x5be8] ;  /* 0x005be800016e7983 */ /* 0x000ea20000300800 */
[----:B------:R-:W-:-:S02]  /*75fc0*/  IMAD.MOV.U32 R78, RZ, RZ, R106 ;  /* 0x000000ffff4e7224 */ /* 0x000fc400078e006a */
[----:B------:R-:W-:Y:S01]  /*75fd0*/  IMAD.MOV.U32 R77, RZ, RZ, R105 ;  /* 0x000000ffff4d7224 */ /* 0x000fe200078e0069 */
[----:B------:R-:W2:Y:S01]  /*75fe0*/  LDL.LU R111, [R1+0x5be4] ;  /* 0x005be400016f7983 */ /* 0x000ea20000300800 */
        /* <DEDUP_REMOVED lines=44> */
[----:B------:R-:W3:Y:S01]  /*762b0*/  LDL.LU R125, [R1+0x5b7c] ;  /* 0x005b7c00017d7983 */ /* 0x000ee20000300800 */
[----:B------:R-:W-:-:S03]  /*762c0*/  IMAD.MOV.U32 R243, RZ, RZ, R127 ;  /* 0x000000fffff37224 */ /* 0x000fc600078e007f */
[----:B------:R-:W3:Y:S04]  /*762d0*/  LDL.LU R126, [R1+0x5b78] ;  /* 0x005b7800017e7983 */ /* 0x000ee80000300800 */
[----:B------:R-:W3:Y:S01]  /*762e0*/  LDL.LU R127, [R1+0x5b74] ;  /* 0x005b7400017f7983 */ /* 0x000ee20000300800 */
[----:B--2---:R-:W-:-:S15]  /*762f0*/  HMMA.1688.F32.TF32 R120, R236, R10, R120 ;  /* 0x0000000aec78723c */ /* 0x004fde0000081078 */
[----:B------:R-:W-:-:S04]  /*76300*/  NOP ;  /* 0x0000000000007918 */ /* 0x000fc80000000000 */
[----:B------:R1:W-:Y:S04]  /*76310*/  STL.64 [R1+0x1260], R120 ;  /* 0x0012607801007387 */ /* 0x0003e80000100a00 */
[----:B------:R2:W-:Y:S01]  /*76320*/  STL.64 [R1+0x1268], R122 ;  /* 0x0012687a01007387 */ /* 0x0005e20000100a00 */
[----:B-1----:R-:W-:-:S03]  /*76330*/  IMAD.MOV.U32 R120, RZ, RZ, R128 ;  /* 0x000000ffff787224 */ /* 0x002fc600078e0080 */
[----:B------:R-:W4:Y:S01]  /*76340*/  LDL.LU R128, [R1+0x5b70] ;  /* 0x005b700001807983 */ /* 0x000f220000300800 */
[----:B------:R-:W-:Y:S02]  /*76350*/  IMAD.MOV.U32 R121, RZ, RZ, R129 ;  /* 0x000000ffff797224 */ /* 0x000fe400078e0081 */
[----:B--2---:R-:W-:Y:S01]  /*76360*/  IMAD.MOV.U32 R122, RZ, RZ, R130 ;  /* 0x000000ffff7a7224 */ /* 0x004fe200078e0082 */
[----:B------:R-:W4:Y:S01]  /*76370*/  LDL.LU R129, [R1+0x5b6c] ;  /* 0x005b6c0001817983 */ /* 0x000f220000300800 */
[----:B------:R-:W-:-:S03]  /*76380*/  IMAD.MOV.U32 R123, RZ, RZ, R131 ;  /* 0x000000ffff7b7224 */ /* 0x000fc600078e0083 */
[----:B------:R-:W4:Y:S04]  /*76390*/  LDL.LU R130, [R1+0x5b68] ;  /* 0x005b680001827983 */ /* 0x000f280000300800 */
[----:B------:R-:W4:Y:S01]  /*763a0*/  LDL.LU R131, [R1+0x5b64] ;  /* 0x005b640001837983 */ /* 0x000f220000300800 */
[----:B---3--:R-:W-:-:S15]  /*763b0*/  HMMA.1688.F32.TF32 R124, R236, R26, R124 ;  /* 0x0000001aec7c723c */ /* 0x008fde000008107c */
[----:B------:R-:W-:-:S04]  /*763c0*/  NOP ;  /* 0x0000000000007918 */ /* 0x000fc80000000000 */
[----:B------:R1:W-:Y:S04]  /*763d0*/  STL.64 [R1+0x1250], R124 ;  /* 0x0012507c01007387 */ /* 0x0003e80000100a00 */
[----:B------:R2:W-:Y:S01]  /*763e0*/  STL.64 [R1+0x1258], R126 ;  /* 0x0012587e01007387 */ /* 0x0005e20000100a00 */
[----:B-1----:R-:W-:-:S03]  /*763f0*/  IMAD.MOV.U32 R124, RZ, RZ, R132 ;  /* 0x000000ffff7c7224 */ /* 0x002fc600078e0084 */
[----:B------:R-:W3:Y:S01]  /*76400*/  LDL.LU R132, [R1+0x5b60] ;  /* 0x005b600001847983 */ /* 0x000ee20000300800 */
[----:B------:R-:W-:Y:S02]  /*76410*/  IMAD.MOV.U32 R125, RZ, RZ, R133 ;  /* 0x000000ffff7d7224 */ /* 0x000fe400078e0085 */
[----:B--2---:R-:W-:Y:S01]  /*76420*/  IMAD.MOV.U32 R126, RZ, RZ, R134 ;  /* 0x000000ffff7e7224 */ /* 0x004fe200078e0086 */
[----:B------:R-:W3:Y:S01]  /*76430*/  LDL.LU R133, [R1+0x5b5c] ;  /* 0x005b5c0001857983 */ /* 0x000ee20000300800 */
[----:B------:R-:W-:-:S03]  /*76440*/  IMAD.MOV.U32 R127, RZ, RZ, R135 ;  /* 0x000000ffff7f7224 */ /* 0x000fc600078e0087 */
[----:B------:R-:W3:Y:S04]  /*76450*/  LDL.LU R134, [R1+0x5b58] ;  /* 0x005b580001867983 */ /* 0x000ee80000300800 */
[----:B------:R-:W3:Y:S01]  /*76460*/  LDL.LU R135, [R1+0x5b54] ;  /* 0x005b540001877983 */ /* 0x000ee20000300800 */
[----:B----4-:R-:W-:-:S15]  /*76470*/  HMMA.1688.F32.TF32 R128, R236, R14, R128 ;  /* 0x0000000eec80723c */ /* 0x010fde0000081080 */
[----:B------:R-:W-:-:S04]  /*76480*/  NOP ;  /* 0x0000000000007918 */ /* 0x000fc80000000000 */
[----:B------:R1:W-:Y:S04]  /*76490*/  STL.64 [R1+0x1240], R128 ;  /* 0x0012408001007387 */ /* 0x0003e80000100a00 */
[----:B------:R2:W-:Y:S04]  /*764a0*/  STL.64 [R1+0x1248], R130 ;  /* 0x0012488201007387 */ /* 0x0005e80000100a00 */
[----:B-1----:R-:W4:Y:S04]  /*764b0*/  LDL.LU R128, [R1+0x2630] ;  /* 0x0026300001807983 */ /* 0x002f280000300800 */
[----:B------:R-:W4:Y:S04]  /*764c0*/  LDL.LU R129, [R1+0x2634] ;  /* 0x0026340001817983 */ /* 0x000f280000300800 */
[----:B--2---:R-:W4:Y:S04]  /*764d0*/  LDL.LU R130, [R1+0x2638] ;  /* 0x0026380001827983 */ /* 0x004f280000300800 */
[----:B------:R-:W4:Y:S01]  /*764e0*/  LDL.LU R131, [R1+0x263c] ;  /* 0x00263c0001837983 */ /* 0x000f220000300800 */
[----:B---3--:R-:W-:-:S15]  /*764f0*/  HMMA.1688.F32.TF32 R132, R236, R30, R132 ;  /* 0x0000001eec84723c */ /* 0x008fde0000081084 */
        /* <DEDUP_REMOVED lines=13> */
[----:B------:R1:W-:Y:S04]  /*765d0*/  STL.64 [R1+0x1208], R98 ;  /* 0x0012086201007387 */ /* 0x0003e80000100a00 */
[----:B------:R-:W-:Y:S04]  /*765e0*/  STL.64 [R1+0x11f0], R92 ;  /* 0x0011f05c01007387 */ /* 0x000fe80000100a00 */
[----:B------:R-:W-:Y:S01]  /*765f0*/  STL.64 [R1+0x11f8], R94 ;  /* 0x0011f85e01007387 */ /* 0x000fe20000100a00 */
[C---:B-1----:R-:W-:Y:S04]  /*76600*/  HMMA.1688.F32.TF32 R96, R236.reuse, R222, R108 ;  /* 0x000000deec60723c */ /* 0x042fe8000008106c */
[----:B------:R-:W-:Y:S04]  /*76610*/  STL.64 [R1+0x11e0], R88 ;  /* 0x0011e05801007387 */ /* 0x000fe80000100a00 */
[----:B------:R1:W-:Y:S02]  /*76620*/  STL.64 [R1+0x11e8], R90 ;  /* 0x0011e85a01007387 */ /* 0x0003e40000100a00 */
[C---:B-1----:R-:W-:Y:S09]  /*76630*/  HMMA.1688.F32.TF32 R88, R236.reuse, R214, R124 ;  /* 0x000000d6ec58723c */ /* 0x042ff2000008107c */
[----:B------:R-:W-:Y:S04]  /*76640*/  STL.64 [R1+0x11d0], R96 ;  /* 0x0011d06001007387 */ /* 0x000fe80000100a00 */
[----:B------:R1:W-:Y:S02]  /*76650*/  STL.64 [R1+0x11d8], R98 ;  /* 0x0011d86201007387 */ /* 0x0003e40000100a00 */
[C---:B-1----:R-:W-:Y:S08]  /*76660*/  HMMA.1688.F32.TF32 R96, R236.reuse, R210, R120 ;  /* 0x000000d2ec60723c */ /* 0x042ff00000081078 */
[----:B----4-:R-:W-:-:S15]  /*76670*/  HMMA.1688.F32.TF32 R92, R236, R218, R128 ;  /* 0x000000daec5c723c */ /* 0x010fde0000081080 */
[----:B------:R-:W-:-:S04]  /*76680*/  NOP ;  /* 0x0000000000007918 */ /* 0x000fc80000000000 */
[----:B------:R-:W-:Y:S04]  /*76690*/  STL.64 [R1+0x11c0], R92 ;  /* 0x0011c05c01007387 */ /* 0x000fe80000100a00 */
[----:B------:R1:W-:Y:S04]  /*766a0*/  STL.64 [R1+0x11c8], R94 ;  /* 0x0011c85e01007387 */ /* 0x0003e80000100a00 */
[----:B------:R-:W-:Y:S04]  /*766b0*/  STL.64 [R1+0x11b0], R88 ;  /* 0x0011b05801007387 */ /* 0x000fe80000100a00 */
[----:B------:R2:W-:Y:S01]  /*766c0*/  STL.64 [R1+0x11b8], R90 ;  /* 0x0011b85a01007387 */ /* 0x0005e20000100a00 */
[C---:B-1----:R-:W-:Y:S08]  /*766d0*/  HMMA.1688.F32.TF32 R92, R236.reuse, R206, R84 ;  /* 0x000000ceec5c723c */ /* 0x042ff00000081054 */
        /* <DEDUP_REMOVED lines=42> */
[----:B-1----:R-:W-:Y:S03]  /*76980*/  HMMA.1688.F32.TF32 R44, R236, R146, R244 ;  /* 0x00000092ec2c723c */ /* 0x002fe600000810f4 */
[----:B------:R1:W-:Y:S04]  /*76990*/  STL.64 [R1+0x10c0], R52 ;  /* 0x0010c03401007387 */ /* 0x0003e80000100a00 */
[----:B------:R2:W-:Y:S04]  /*769a0*/  STL.64 [R1+0x10c8], R54 ;  /* 0x0010c83601007387 */ /* 0x0005e80000100a00 */
[----:B------:R-:W3:Y:S01]  /*769b0*/  LDL.LU R4, [R1+0x23a0] ;  /* 0x0023a00001047983 */ /* 0x000ee20000300800 */
[----:B------:R-:W-:-:S03]  /*769c0*/  IMAD.MOV.U32 R5, RZ, RZ, R112 ;  /* 0x000000ffff057224 */ /* 0x000fc600078e0070 */
[----:B------:R-:W-:Y:S01]  /*769d0*/  STL.64 [R1+0x10b0], R48 ;  /* 0x0010b03001007387 */ /* 0x000fe20000100a00 */
[----:B------:R-:W-:-:S03]  /*769e0*/  IMAD.MOV.U32 R6, RZ, RZ, R117 ;  /* 0x000000ffff067224 */ /* 0x000fc600078e0075 */
[----:B------:R-:W-:Y:S01]  /*769f0*/  STL.64 [R1+0x10b8], R50 ;  /* 0x0010b83201007387 */ /* 0x000fe20000100a00 */
[----:B------:R-:W-:-:S03]  /*76a00*/  IMAD.MOV.U32 R7, RZ, RZ, R116 ;  /* 0x000000ffff077224 */ /* 0x000fc600078e0074 */
[----:B------:R4:W-:Y:S04]  /*76a10*/  STL.64 [R1+0x10a0], R44 ;  /* 0x0010a02c01007387 */ /* 0x0009e80000100a00 */
[----:B------:R1:W-:Y:S04]  /*76a20*/  STL.64 [R1+0x10a8], R46 ;  /* 0x0010a82e01007387 */ /* 0x0003e80000100a00 */
[----:B------:R-:W2:Y:S04]  /*76a30*/  LDL.LU R112, [R1+0x5b50] ;  /* 0x005b500001707983 */ /* 0x000ea80000300800 */
[----:B------:R-:W3:Y:S04]  /*76a40*/  LDL.LU R117, [R1+0x5b4c] ;  /* 0x005b4c0001757983 */ /* 0x000ee80000300800 */
        /* <DEDUP_REMOVED lines=9> */
[----:B------:R-:W4:Y:S01]  /*76ae0*/  LDL.LU R248, [R1+0x23c0] ;  /* 0x0023c00001f87983 */ /* 0x000f220000300800 */
[----:B--2---:R-:W-:-:S02]  /*76af0*/  IMAD.MOV.U32 R251, RZ, RZ, R112 ;  /* 0x000000fffffb7224 */ /* 0x004fc400078e0070 */
[----:B---3--:R-:W-:Y:S02]  /*76b00*/  IMAD.MOV.U32 R250, RZ, RZ, R117 ;  /* 0x000000fffffa7224 */ /* 0x008fe400078e0075 */
[----:B----4-:R-:W-:Y:S02]  /*76b10*/  IMAD.MOV.U32 R249, RZ, RZ, R116 ;  /* 0x000000fffff97224 */ /* 0x010fe400078e0074 */
[----:B------:R-:W2:Y:S04]  /*76b20*/  LDL.LU R116, [R1+0x5b34] ;  /* 0x005b340001747983 */ /* 0x000ea80000300800 */
[----:B------:R-:W3:Y:S04]  /*76b30*/  LDL.LU R117, [R1+0x5b30] ;  /* 0x005b300001757983 */ /* 0x000ee80000300800 */
[----:B------:R-:W4:Y:S04]  /*76b40*/  LDL.LU R112, [R1+0x5b2c] ;  /* 0x005b2c0001707983 */ /* 0x000f280000300800 */
[----:B-1----:R-:W4:Y:S04]  /*76b50*/  LDL.LU R52, [R1+0x23e0] ;  /* 0x0023e00001347983 */ /* 0x002f280000300800 */
        /* <DEDUP_REMOVED lines=80> */
[----:B--2---:R-:W-:Y:S02]  /*77060*/  IMAD.MOV.U32 R67, RZ, RZ, R112 ;  /* 0x000000ffff437224 */ /* 0x004fe400078e0070 */
[----:B---3--:R-:W-:-:S02]  /*77070*/  IMAD.MOV.U32 R66, RZ, RZ, R117 ;  /* 0x000000ffff427224 */ /* 0x008fc400078e0075 */
[----:B----4-:R-:W-:Y:S02]  /*77080*/  IMAD.MOV.U32 R65, RZ, RZ, R116 ;  /* 0x000000ffff417224 */ /* 0x010fe400078e0074 */
        /* <DEDUP_REMOVED lines=8> */
[----:B------:R-:W4:Y:S04]  /*77110*/  LDL.LU R245, [R1+0x2394] ;  /* 0x0023940001f57983 */ /* 0x000f280000300800 */
[----:B------:R-:W4:Y:S04]  /*77120*/  LDL.LU R246, [R1+0x2398] ;  /* 0x0023980001f67983 */ /* 0x000f280000300800 */
[----:B------:R-:W4:Y:S01]  /*77130*/  LDL.LU R247, [R1+0x239c] ;  /* 0x00239c0001f77983 */ /* 0x000f220000300800 */
[----:B------:R-:W-:-:S05]  /*77140*/  LOP3.LUT R43, R2, 0x20, RZ, 0x3c, !PT ;  /* 0x00000020022b7812 */ /* 0x000fca00078e3cff */
[----:B------:R-:W-:Y:S04]  /*77150*/  LDS R41, [R43+UR7+0xc400] ;  /* 0x00c400072b297984 */ /* 0x000fe80008000800 */
[----:B------:R-:W1:Y:S01]  /*77160*/  LDS R43, [R43+UR7+0xe400] ;  /* 0x00e400072b2b7984 */ /* 0x000e620008000800 */
[----:B------:R-:W-:Y:S08]  /*77170*/  HMMA.1688.F32.TF32 R104, R236, R142, R44 ;  /* 0x0000008eec68723c */ /* 0x000ff0000008102c */
[C---:B-1----:R-:W-:Y:S11]  /*77180*/  HMMA.1688.F32.TF32 R88, R40.reuse, R30, R88 ;  /* 0x0000001e2858723c */ /* 0x042ff60000081058 */
[----:B------:R-:W-:Y:S04]  /*77190*/  STL.64 [R1+0x1090], R104 ;  /* 0x0010906801007387 */ /* 0x000fe80000100a00 */
[----:B------:R2:W-:Y:S01]  /*771a0*/  STL.64 [R1+0x1098], R106 ;  /* 0x0010986a01007387 */ /* 0x0005e20000100a00 */
[C---:B------:R-:W-:Y:S08]  /*771b0*/  HMMA.1688.F32.TF32 R96, R40.reuse, R26, R96 ;  /* 0x0000001a2860723c */ /* 0x040ff00000081060 */
[C---:B------:R-:W-:Y:S08]  /*771c0*/  HMMA.1688.F32.TF32 R100, R40.reuse, R10, R100 ;  /* 0x0000000a2864723c */ /* 0x040ff00000081064 */
[----:B------:R-:W-:Y:S08]  /*771d0*/  HMMA.1688.F32.TF32 R92, R40, R14, R92 ;  /* 0x0000000e285c723c */ /* 0x000ff0000008105c */
[----:B---3--:R-:W-:Y:S01]  /*771e0*/  HMMA.1688.F32.TF32 R44, R236, R138, R112 ;  /* 0x0000008aec2c723c */ /* 0x008fe20000081070 */
[----:B------:R-:W-:Y:S04]  /*771f0*/  LDS R236, [R2+UR7+0x10100] ;  /* 0x0101000702ec7984 */ /* 0x000fe80008000800 */
[----:B------:R-:W-:Y:S03]  /*77200*/  LDS R238, [R2+UR7+0x12100] ;  /* 0x0121000702ee7984 */ /* 0x000fe60008000800 */
[C---:B--2---:R-:W-:Y:S11]  /*77210*/  HMMA.1688.F32.TF32 R104, R40.reuse, R22, R116 ;  /* 0x000000162868723c */ /* 0x044ff60000081074 */
        /* <DEDUP_REMOVED lines=13> */
[----:B--2---:R-:W-:Y:S01]  /*772f0*/  HMMA.1688.F32.TF32 R92, R40, R38, R128 ;  /* 0x00000026285c723c */ /* 0x004fe20000081080 */
[----:B------:R-:W-:-:S02]  /*77300*/  LOP3.LUT R239, R2, 0x20, RZ, 0x3c, !PT ;  /* 0x0000002002ef7812 */ /* 0x000fc400078e3cff */
[----:B------:R-:W-:Y:S04]  /*77310*/  LDS R44, [R2+UR7+0xc480] ;  /* 0x00c48007022c7984 */ /* 0x000fe80008000800 */
[----:B------:R-:W-:Y:S01]  /*77320*/  LDS R46, [R2+UR7+0xe480] ;  /* 0x00e48007022e7984 */ /* 0x000fe20008000800 */
[C---:B-1----:R-:W-:Y:S03]  /*77330*/  HMMA.1688.F32.TF32 R88, R40.reuse, R34, R124 ;  /* 0x000000222858723c */ /* 0x042fe6000008107c */
[----:B------:R-:W-:Y:S04]  /*77340*/  LDS R45, [R239+UR7+0xc480] ;  /* 0x00c48007ef2d7984 */ /* 0x000fe80008000800 */
        /* <DEDUP_REMOVED lines=8> */
[----:B------:R-:W2:Y:S04]  /*773d0*/  LDS R47, [R239+UR7+0xe480] ;  /* 0x00e48007ef2f7984 */ /* 0x000ea80008000800 */
[----:B------:R-:W-:Y:S01]  /*773e0*/  LDS R237, [R239+UR7+0x10100] ;  /* 0x01010007efed7984 */ /* 0x000fe20008000800 */
        /* <DEDUP_REMOVED lines=39> */
[C---:B----4-:R-:W-:Y:S03]  /*77660*/  HMMA.1688.F32.TF32 R48, R40.reuse, R170, R244 ;  /* 0x000000aa2830723c */ /* 0x050fe600000810f4 */
        /* <DEDUP_REMOVED lines=116> */
[----:B------:R-:W-:Y:S04]  /*77db0*/  STL.64 [R1+0x3d0], R116 ;  /* 0x0003d07401007387 */ /* 0x000fe80000100a00 */
[----:B------:R1:W-:Y:S02]  /*77dc0*/  STL.64 [R1+0x3d8], R118 ;  /* 0x0003d87601007387 */ /* 0x0003e40000100a00 */
[C---:B-1----:R-:W-:Y:S08]  /*77dd0*/  HMMA.1688.F32.TF32 R116, R40.reuse, R162, R112 ;  /* 0x000000a22874723c */ /* 0x042ff00000081070 */
[C---:B---3--:R-:W-:Y:S08]  /*77de0*/  HMMA.1688.F32.TF32 R112, R40.reuse, R158, R108 ;  /* 0x0000009e2870723c */ /* 0x048ff0000008106c */
[C---:B------:R-:W-:Y:S08]  /*77df0*/  HMMA.1688.F32.TF32 R108, R40.reuse, R154, R104 ;  /* 0x0000009a286c723c */ /* 0x040ff00000081068 */
[C---:B------:R-:W-:Y:S08]  /*77e00*/  HMMA.1688.F32.TF32 R104, R40.reuse, R150, R100 ;  /* 0x000000962868723c */ /* 0x040ff00000081064 */
[C---:B------:R-:W-:Y:S08]  /*77e10*/  HMMA.1688.F32.TF32 R100, R40.reuse, R146, R96 ;  /* 0x000000922864723c */ /* 0x040ff00000081060 */
[C---:B------:R-:W-:Y:S01]  /*77e20*/  HMMA.1688.F32.TF32 R96, R40.reuse, R142, R92 ;  /* 0x0000008e2860723c */ /* 0x040fe2000008105c */
[----:B------:R-:W-:Y:S07]  /*77e30*/  STL.64 [R1+0x3c0], R116 ;  /* 0x0003c07401007387 */ /* 0x000fee0000100a00 */
[----:B------:R-:W-:Y:S01]  /*77e40*/  HMMA.1688.F32.TF32 R92, R40, R138, R88 ;  /* 0x0000008a285c723c */ /* 0x000fe20000081058 */
[----:B------:R-:W-:Y:S04]  /*77e50*/  STL.64 [R1+0x3c8], R118 ;  /* 0x0003c87601007387 */ /* 0x000fe80000100a00 */
[----:B------:R-:W-:Y:S03]  /*77e60*/  LDS R40, [R2+UR7+0xc500] ;  /* 0x00c5000702287984 */ /* 0x000fe60008000800 */
        /* <DEDUP_REMOVED lines=15> */
[C---:B----4-:R-:W-:Y:S03]  /*77f60*/  HMMA.1688.F32.TF32 R92, R44.reuse, R10, R128 ;  /* 0x0000000a2c5c723c */ /* 0x050fe60000081080 */
[----:B------:R-:W-:Y:S04]  /*77f70*/  LDS R42, [R2+UR7+0xe500] ;  /* 0x00e50007022a7984 */ /* 0x000fe80008000800 */
[----:B------:R-:W-:Y:S01]  /*77f80*/  LDS R41, [R239+UR7+0xc500] ;  /* 0x00c50007ef297984 */ /* 0x000fe20008000800 */
[C---:B-1----:R-:W-:Y:S03]  /*77f90*/  HMMA.1688.F32.TF32 R88, R44.reuse, R26, R124 ;  /* 0x0000001a2c58723c */ /* 0x042fe6000008107c */
[----:B------:R-:W1:Y:S05]  /*77fa0*/  LDS R43, [R239+UR7+0xe500] ;  /* 0x00e50007ef2b7984 */ /* 0x000e6a0008000800 */
[C---:B------:R-:W-:Y:S03]  /*77fb0*/  HMMA.1688.F32.TF32 R96, R44.reuse, R14, R120 ;  /* 0x0000000e2c60723c */ /* 0x040fe60000081078 */
        /* <DEDUP_REMOVED lines=44> */
[C---:B--2---:R-:W-:Y:S03]  /*78280*/  HMMA.1688.F32.TF32 R48, R44.reuse, R190, R244 ;  /* 0x000000be2c30723c */ /* 0x044fe600000810f4 */
        /* <DEDUP_REMOVED lines=115> */
[----:B---3--:R-:W-:-:S15]  /*789c0*/  HMMA.1688.F32.TF32 R116, R44, R186, R116 ;  /* 0x000000ba2c74723c */ /* 0x008fde0000081074 */
[----:B------:R-:W-:-:S04]  /*789d0*/  NOP ;  /* 0x0000000000007918 */ /* 0x000fc80000000000 */
[----:B------:R-:W-:Y:S04]  /*789e0*/  STL.64 [R1+0xe10], R116 ;  /* 0x000e107401007387 */ /* 0x000fe80000100a00 */
[----:B------:R4:W-:Y:S04]  /*789f0*/  STL.64 [R1+0xe18], R118 ;  /* 0x000e187601007387 */ /* 0x0009e80000100a00 */
[----:B------:R-:W-:Y:S04]  /*78a00*/  STL.64 [R1+0x550], R112 ;  /* 0x0005507001007387 */ /* 0x000fe80000100a00 */
[----:B------:R1:W-:Y:S01]  /*78a10*/  STL.64 [R1+0x558], R114 ;  /* 0x0005587201007387 */ /* 0x0003e20000100a00 */
[C---:B----4-:R-:W-:Y:S08]  /*78a20*/  HMMA.1688.F32.TF32 R116, R44.reuse, R178, R108 ;  /* 0x000000b22c74723c */ /* 0x050ff0000008106c */
[C---:B-1----:R-:W-:Y:S08]  /*78a30*/  HMMA.1688.F32.TF32 R112, R44.reuse, R174, R104 ;  /* 0x000000ae2c70723c */ /* 0x042ff00000081068 */
        /* <DEDUP_REMOVED lines=24> */
[----:B-1----:R-:W-:Y:S01]  /*78bc0*/  HMMA.1688.F32.TF32 R88, R44, R138, R84 ;  /* 0x0000008a2c58723c */ /* 0x002fe20000081054 */
        /* <DEDUP_REMOVED lines=163> */
[C---:B---3--:R-:W-:Y:S08]  /*79600*/  HMMA.1688.F32.TF32 R112, R40.reuse, R202, R112 ;  /* 0x000000ca2870723c */ /* 0x048ff00000081070 */
        /* <DEDUP_REMOVED lines=33> */
[C---:B------:R-:W-:Y:S08]  /*79820*/  HMMA.1688.F32.TF32 R84, R40.reuse, R154, R232 ;  /* 0x0000009a2854723c */ /* 0x040ff000000810e8 */
[----:B------:R-:W-:Y:S01]  /*79830*/  HMMA.1688.F32.TF32 R80, R40, R150, R80 ;  /* 0x000000962850723c */ /* 0x000fe20000081050 */
        /* <DEDUP_REMOVED lines=161> */
[C---:B------:R-:W-:Y:S11]  /*7a250*/  HMMA.1688.F32.TF32 R108, R44.reuse, R218, R108 ;  /* 0x000000da2c6c723c */ /* 0x040ff6000008106c */
        /* <DEDUP_REMOVED lines=178> */
[C---:B----4-:R-:W-:Y:S08]  /*7ad80*/  HMMA.1688.F32.TF32 R76, R40.reuse, R194, R76 ;  /* 0x000000c2284c723c */ /* 0x050ff0000008104c */
[C---:B------:R-:W-:Y:S08]  /*7ad90*/  HMMA.1688.F32.TF32 R80, R40.reuse, R198, R80 ;  /* 0x000000c62850723c */ /* 0x040ff00000081050 */
[C---:B------:R-:W-:Y:S08]  /*7ada0*/  HMMA.1688.F32.TF32 R60, R40.reuse, R178, R60 ;  /* 0x000000b2283c723c */ /* 0x040ff0000008103c */
[C---:B------:R-:W-:Y:S08]  /*7adb0*/  HMMA.1688.F32.TF32 R52, R40.reuse, R170, R52 ;  /* 0x000000aa2834723c */ /* 0x040ff00000081034 */
[----:B------:R-:W-:Y:S01]  /*7adc0*/  HMMA.1688.F32.TF32 R48, R40, R166, R48 ;  /* 0x000000a62830723c */ /* 0x000fe20000081030 */
[----:B------:R-:W-:-:S02]  /*7add0*/  IMAD.MOV.U32 R246, RZ, RZ, R252 ;  /* 0x000000fffff67224 */ /* 0x000fc400078e00fc */
[----:B------:R-:W-:-:S15]  /*7ade0*/  IMAD.MOV.U32 R247, RZ, RZ, R3 ;  /* 0x000000fffff77224 */ /* 0x000fde00078e0003 */
[----:B------:R-:W-:Y:S01]  /*7adf0*/  NOP ;  /* 0x0000000000007918 */ /* 0x000fe20000000000 */
[----:B------:R-:W-:Y:S02]  /*7ae00*/  IMAD.MOV.U32 R252, RZ, RZ, R50 ;  /* 0x000000fffffc7224 */ /* 0x000fe400078e0032 */
[----:B------:R-:W-:Y:S01]  /*7ae10*/  IMAD.MOV.U32 R3, RZ, RZ, R51 ;  /* 0x000000ffff037224 */ /* 0x000fe200078e0033 */
        /* <DEDUP_REMOVED lines=55> */
[C---:B--2---:R-:W-:Y:S08]  /*7b190*/  HMMA.1688.F32.TF32 R52, R40.reuse, R162, R248 ;  /* 0x000000a22834723c */ /* 0x044ff000000810f8 */
[C---:B---3--:R-:W-:Y:S01]  /*7b1a0*/  HMMA.1688.F32.TF32 R48, R40.reuse, R158, R240 ;  /* 0x0000009e2830723c */ /* 0x048fe200000810f0 */
[----:B------:R2:W-:Y:S04]  /*7b1b0*/  STL [R1+0x59e8], R3 ;  /* 0x0059e80301007387 */ /* 0x0005e80000100800 */
[----:B------:R3:W-:Y:S06]  /*7b1c0*/  STL [R1+0x59e4], R252 ;  /* 0x0059e4fc01007387 */ /* 0x0007ec0000100800 */
[----:B------:R-:W-:Y:S04]  /*7b1d0*/  STL.64 [R1+0x8c0], R52 ;  /* 0x0008c03401007387 */ /* 0x000fe80000100a00 */
[----:B------:R4:W-:Y:S04]  /*7b1e0*/  STL.64 [R1+0x8c8], R54 ;  /* 0x0008c83601007387 */ /* 0x0009e80000100a00 */
[----:B--2---:R-:W-:Y:S01]  /*7b1f0*/  IMAD.MOV.U32 R3, RZ, RZ, R50 ;  /* 0x000000ffff037224 */ /* 0x004fe200078e0032 */
[----:B------:R2:W-:Y:S01]  /*7b200*/  STL.64 [R1+0x8b0], R48 ;  /* 0x0008b03001007387 */ /* 0x0005e20000100a00 */
[----:B---3--:R-:W-:Y:S01]  /*7b210*/  IMAD.MOV.U32 R252, RZ, RZ, R51 ;  /* 0x000000fffffc7224 */ /* 0x008fe200078e0033 */
[C---:B----4-:R-:W-:Y:S02]  /*7b220*/  HMMA.1688.F32.TF32 R52, R40.reuse, R154, R4 ;  /* 0x0000009a2834723c */ /* 0x050fe40000081004 */
[----:B------:R-:W3:Y:S06]  /*7b230*/  LDL.LU R4, [R1+0x1a40] ;  /* 0x001a400001047983 */ /* 0x000eec0000300800 */
[----:B--2---:R-:W-:Y:S11]  /*7b240*/  HMMA.1688.F32.TF32 R48, R40, R150, R244 ;  /* 0x000000962830723c */ /* 0x004ff600000810f4 */
[----:B------:R2:W-:Y:S04]  /*7b250*/  STL.64 [R1+0x8a0], R52 ;  /* 0x0008a03401007387 */ /* 0x0005e80000100a00 */
[----:B------:R4:W-:Y:S04]  /*7b260*/  STL.64 [R1+0x8a8], R54 ;  /* 0x0008a83601007387 */ /* 0x0009e80000100a00 */
[----:B------:R1:W-:Y:S04]  /*7b270*/  STL.64 [R1+0x890], R48 ;  /* 0x0008903001007387 */ /* 0x0003e80000100a00 */
[----:B------:R1:W-:Y:S04]  /*7b280*/  STL.64 [R1+0x898], R50 ;  /* 0x0008983201007387 */ /* 0x0003e80000100a00 */
        /* <DEDUP_REMOVED lines=101> */
[----:B------:R-:W3:Y:S04]  /*7b8e0*/  LDL.LU R50, [R1+0x1a78] ;  /* 0x001a780001327983 */ /* 0x000ee80000300800 */
[----:B------:R-:W3:Y:S04]  /*7b8f0*/  LDL.LU R51, [R1+0x1a7c] ;  /* 0x001a7c0001337983 */ /* 0x000ee80000300800 */
[----:B------:R-:W3:Y:S04]  /*7b900*/  LDL.LU R244, [R1+0x1a30] ;  /* 0x001a300001f47983 */ /* 0x000ee80000300800 */
[----:B------:R-:W3:Y:S04]  /*7b910*/  LDL.LU R245, [R1+0x1a34] ;  /* 0x001a340001f57983 */ /* 0x000ee80000300800 */
[----:B------:R-:W3:Y:S04]  /*7b920*/  LDL.LU R246, [R1+0x1a38] ;  /* 0x001a380001f67983 */ /* 0x000ee80000300800 */
[----:B------:R-:W3:Y:S01]  /*7b930*/  LDL.LU R247, [R1+0x1a3c] ;  /* 0x001a3c0001f77983 */ /* 0x000ee20000300800 */
[C---:B----4-:R-:W-:Y:S08]  /*7b940*/  HMMA.1688.F32.TF32 R56, R44.reuse, R194, R56 ;  /* 0x000000c22c38723c */ /* 0x050ff00000081038 */
[C---:B--2---:R-:W-:Y:S08]  /*7b950*/  HMMA.1688.F32.TF32 R88, R44.reuse, R30, R88 ;  /* 0x0000001e2c58723c */ /* 0x044ff00000081058 */
[C---:B---3--:R-:W-:Y:S08]  /*7b960*/  HMMA.1688.F32.TF32 R96, R44.reuse, R26, R96 ;  /* 0x0000001a2c60723c */ /* 0x048ff00000081060 */
[----:B------:R-:W-:Y:S08]  /*7b970*/  HMMA.1688.F32.TF32 R104, R44, R22, R104 ;  /* 0x000000162c68723c */ /* 0x000ff00000081068 */
[C---:B------:R-:W-:Y:S08]  /*7b980*/  HMMA.1688.F32.TF32 R112, R40.reuse, R142, R112 ;  /* 0x0000008e2870723c */ /* 0x040ff00000081070 */
[C---:B------:R-:W-:Y:S08]  /*7b990*/  HMMA.1688.F32.TF32 R116, R40.reuse, R146, R116 ;  /* 0x000000922874723c */ /* 0x040ff00000081074 */
[----:B------:R-:W-:Y:S01]  /*7b9a0*/  HMMA.1688.F32.TF32 R108, R40, R138, R108 ;  /* 0x0000008a286c723c */ /* 0x000fe2000008106c */
[----:B------:R-:W-:Y:S10]  /*7b9b0*/  LDS R40, [R2+UR7+0xc700] ;  /* 0x00c7000702287984 */ /* 0x000ff40008000800 */
        /* <DEDUP_REMOVED lines=23> */
[----:B------:R-:W1:Y:S04]  /*7bb30*/  LDS R43, [R239+UR7+0xe700] ;  /* 0x00e70007ef2b7984 */ /* 0x000e680008000800 */
        /* <DEDUP_REMOVED lines=42> */
[----:B------:R2:W-:Y:S02]  /*7bde0*/  STL.64 [R1+0x748], R54 ;  /* 0x0007483601007387 */ /* 0x0005e40000100a00 */
[C---:B--2---:R-:W-:Y:S08]  /*7bdf0*/  HMMA.1688.F32.TF32 R52, R44.reuse, R174, R4 ;  /* 0x000000ae2c34723c */ /* 0x044ff00000081004 */
[----:B------:R-:W-:Y:S02]  /*7be00*/  HMMA.1688.F32.TF32 R4, R44, R170, R244 ;  /* 0x000000aa2c04723c */ /* 0x000fe400000810f4 */
[----:B------:R-:W-:Y:S04]  /*7be10*/  STL.64 [R1+0x730], R56 ;  /* 0x0007303801007387 */ /* 0x000fe80000100a00 */
[----:B------:R-:W-:Y:S04]  /*7be20*/  STL.64 [R1+0x738], R58 ;  /* 0x0007383a01007387 */ /* 0x000fe80000100a00 */
        /* <DEDUP_REMOVED lines=10> */
[----:B----4-:R-:W3:Y:S04]  /*7bed0*/  LDL.LU R52, [R1+0x18c0] ;  /* 0x0018c00001347983 */ /* 0x010ee80000300800 */
[----:B------:R-:W3:Y:S04]  /*7bee0*/  LDL.LU R53, [R1+0x18c4] ;  /* 0x0018c40001357983 */ /* 0x000ee80000300800 */
[----:B-1----:R-:W3:Y:S04]  /*7bef0*/  LDL.LU R54, [R1+0x18c8] ;  /* 0x0018c80001367983 */ /* 0x002ee80000300800 */
        /* <DEDUP_REMOVED lines=101> */
[----:B--2---:R-:W-:Y:S08]  /*7c550*/  HMMA.1688.F32.TF32 R72, R40, R218, R72 ;  /* 0x000000da2848723c */ /* 0x004ff00000081048 */
[C---:B---3--:R-:W-:Y:S08]  /*7c560*/  HMMA.1688.F32.TF32 R96, R44.reuse, R138, R96 ;  /* 0x0000008a2c60723c */ /* 0x048ff00000081060 */
[C---:B----4-:R-:W-:Y:S08]  /*7c570*/  HMMA.1688.F32.TF32 R104, R44.reuse, R146, R104 ;  /* 0x000000922c68723c */ /* 0x050ff00000081068 */
[C---:B------:R-:W-:Y:S08]  /*7c580*/  HMMA.1688.F32.TF32 R108, R44.reuse, R150, R108 ;  /* 0x000000962c6c723c */ /* 0x040ff0000008106c */
[C---:B------:R-:W-:Y:S08]  /*7c590*/  HMMA.1688.F32.TF32 R112, R44.reuse, R154, R112 ;  /* 0x0000009a2c70723c */ /* 0x040ff00000081070 */
[C---:B------:R-:W-:Y:S08]  /*7c5a0*/  HMMA.1688.F32.TF32 R240, R44.reuse, R162, R240 ;  /* 0x000000a22cf0723c */ /* 0x040ff000000810f0 */
[C---:B------:R-:W-:Y:S08]  /*7c5b0*/  HMMA.1688.F32.TF32 R4, R44.reuse, R166, R4 ;  /* 0x000000a62c04723c */ /* 0x040ff00000081004 */
[C---:B------:R-:W-:Y:S11]  /*7c5c0*/  HMMA.1688.F32.TF32 R116, R44.reuse, R158, R116 ;  /* 0x0000009e2c74723c */ /* 0x040ff60000081074 */
[----:B------:R-:W-:Y:S04]  /*7c5d0*/  STL.64 [R1+0x6f0], R4 ;  /* 0x0006f00401007387 */ /* 0x000fe80000100a00 */
[----:B------:R1:W-:Y:S01]  /*7c5e0*/  STL.64 [R1+0x6f8], R6 ;  /* 0x0006f80601007387 */ /* 0x0003e20000100a00 */
[----:B------:R-:W-:Y:S03]  /*7c5f0*/  HMMA.1688.F32.TF32 R100, R44, R142, R100 ;  /* 0x0000008e2c64723c */ /* 0x000fe60000081064 */
[----:B-1----:R-:W2:Y:S04]  /*7c600*/  LDL.LU.64 R6, [R1+0x5af8] ;  /* 0x005af80001067983 */ /* 0x002ea80000300a00 */
[----:B------:R-:W3:Y:S01]  /*7c610*/  LDL.LU.64 R4, [R1+0x5af0] ;  /* 0x005af00001047983 */ /* 0x000ee20000300a00 */
[C---:B------:R-:W-:Y:S03]  /*7c620*/  HMMA.1688.F32.TF32 R44, R40.reuse, R22, R244 ;  /* 0x00000016282c723c */ /* 0x040fe600000810f4 */
[----:B------:R-:W-:Y:S04]  /*7c630*/  STL.64 [R1+0x6e0], R240 ;  /* 0x0006e0f001007387 */ /* 0x000fe80000100a00 */
[----:B------:R1:W-:Y:S01]  /*7c640*/  STL.64 [R1+0x6e8], R242 ;  /* 0x0006e8f201007387 */ /* 0x0003e20000100a00 */
[C---:B------:R-:W-:Y:S03]  /*7c650*/  HMMA.1688.F32.TF32 R64, R40.reuse, R210, R64 ;  /* 0x000000d22840723c */ /* 0x040fe60000081040 */
[----:B------:R-:W-:Y:S04]  /*7c660*/  LDS R244, [R2+UR7+0xc780] ;  /* 0x00c7800702f47984 */ /* 0x000fe80008000800 */
[----:B------:R-:W-:Y:S04]  /*7c670*/  LDS R246, [R2+UR7+0xe780] ;  /* 0x00e7800702f67984 */ /* 0x000fe80008000800 */
[----:B-1----:R-:W4:Y:S04]  /*7c680*/  LDL.LU.64 R242, [R1+0x5ae8] ;  /* 0x005ae80001f27983 */ /* 0x002f280000300a00 */
[----:B------:R-:W2:Y:S04]  /*7c690*/  LDL.LU.64 R240, [R1+0x5ae0] ;  /* 0x005ae00001f07983 */ /* 0x000ea80000300a00 */
        /* <DEDUP_REMOVED lines=13> */
[----:B------:R1:W-:Y:S02]  /*7c770*/  STL.64 [R1+0x4c8], R46 ;  /* 0x0004c82e01007387 */ /* 0x0003e40000100a00 */
[C---:B-1----:R-:W-:Y:S02]  /*7c780*/  HMMA.1688.F32.TF32 R96, R40.reuse, R10, R92 ;  /* 0x0000000a2860723c */ /* 0x042fe4000008105c */
[----:B------:R-:W-:Y:S04]  /*7c790*/  LDS R245, [R239+UR7+0xc780] ;  /* 0x00c78007eff57984 */ /* 0x000fe80008000800 */
[----:B------:R-:W1:Y:S02]  /*7c7a0*/  LDS R247, [R239+UR7+0xe780] ;  /* 0x00e78007eff77984 */ /* 0x000e640008000800 */
[C---:B------:R-:W-:Y:S08]  /*7c7b0*/  HMMA.1688.F32.TF32 R92, R40.reuse, R26, R88 ;  /* 0x0000001a285c723c */ /* 0x040ff00000081058 */
[C---:B------:R-:W-:Y:S03]  /*7c7c0*/  HMMA.1688.F32.TF32 R44, R40.reuse, R14, R132 ;  /* 0x0000000e282c723c */ /* 0x040fe60000081084 */
[----:B------:R-:W-:Y:S04]  /*7c7d0*/  STL.64 [R1+0x680], R96 ;  /* 0x0006806001007387 */ /* 0x000fe80000100a00 */
[----:B------:R-:W-:Y:S01]  /*7c7e0*/  STL.64 [R1+0x688], R98 ;  /* 0x0006886201007387 */ /* 0x000fe20000100a00 */
[C---:B------:R-:W-:Y:S03]  /*7c7f0*/  HMMA.1688.F32.TF32 R88, R40.reuse, R30, R128 ;  /* 0x0000001e2858723c */ /* 0x040fe60000081080 */
[----:B------:R-:W-:Y:S04]  /*7c800*/  STL.64 [R1+0x670], R92 ;  /* 0x0006705c01007387 */ /* 0x000fe80000100a00 */
[----:B------:R1:W-:Y:S04]  /*7c810*/  STL.64 [R1+0x678], R94 ;  /* 0x0006785e01007387 */ /* 0x0003e80000100a00 */
[----:B------:R-:W-:Y:S04]  /*7c820*/  STL.64 [R1+0x660], R44 ;  /* 0x0006602c01007387 */ /* 0x000fe80000100a00 */
[----:B------:R1:W-:Y:S02]  /*7c830*/  STL.64 [R1+0x668], R46 ;  /* 0x0006682e01007387 */ /* 0x0003e40000100a00 */
[C---:B-1----:R-:W-:Y:S08]  /*7c840*/  HMMA.1688.F32.TF32 R92, R40.reuse, R18, R124 ;  /* 0x00000012285c723c */ /* 0x042ff0000008107c */
[C---:B------:R-:W-:Y:S01]  /*7c850*/  HMMA.1688.F32.TF32 R44, R40.reuse, R38, R120 ;  /* 0x00000026282c723c */ /* 0x040fe20000081078 */
[----:B------:R-:W-:Y:S04]  /*7c860*/  STL.64 [R1+0x650], R88 ;  /* 0x0006505801007387 */ /* 0x000fe80000100a00 */
[----:B------:R1:W-:Y:S06]  /*7c870*/  STL.64 [R1+0x658], R90 ;  /* 0x0006585a01007387 */ /* 0x0003ec0000100a00 */
[----:B------:R-:W-:Y:S04]  /*7c880*/  STL.64 [R1+0x640], R92 ;  /* 0x0006405c01007387 */ /* 0x000fe80000100a00 */
[----:B------:R-:W-:Y:S01]  /*7c890*/  STL.64 [R1+0x648], R94 ;  /* 0x0006485e01007387 */ /* 0x000fe20000100a00 */
[C---:B-1----:R-:W-:Y:S03]  /*7c8a0*/  HMMA.1688.F32.TF32 R88, R40.reuse, R34, R84 ;  /* 0x000000222858723c */ /* 0x042fe60000081054 */
[----:B------:R-:W-:Y:S04]  /*7c8b0*/  STL.64 [R1+0x630], R44 ;  /* 0x0006302c01007387 */ /* 0x000fe80000100a00 */
[----:B------:R1:W-:Y:S01]  /*7c8c0*/  STL.64 [R1+0x638], R46 ;  /* 0x0006382e01007387 */ /* 0x0003e20000100a00 */
[C---:B------:R-:W-:Y:S08]  /*7c8d0*/  HMMA.1688.F32.TF32 R84, R40.reuse, R230, R232 ;  /* 0x000000e62854723c */ /* 0x040ff000000810e8 */
[C---:B-1----:R-:W-:Y:S03]  /*7c8e0*/  HMMA.1688.F32.TF32 R44, R40.reuse, R226, R80 ;  /* 0x000000e2282c723c */ /* 0x042fe60000081050 */
        /* <DEDUP_REMOVED lines=24> */
[C---:B-1----:R-:W-:Y:S02]  /*7ca70*/  HMMA.1688.F32.TF32 R44, R40.reuse, R190, R248 ;  /* 0x000000be282c723c */ /* 0x042fe400000810f8 */
[----:B------:R1:W-:Y:S04]  /*7ca80*/  STL.64 [R1+0x590], R52 ;  /* 0x0005903401007387 */ /* 0x0003e80000100a00 */
[----:B------:R1:W-:Y:S04]  /*7ca90*/  STL.64 [R1+0x598], R54 ;  /* 0x0005983601007387 */ /* 0x0003e80000100a00 */
[----:B------:R-:W2:Y:S04]  /*7caa0*/  LDL.LU R60, [R1+0x1790] ;  /* 0x00179000013c7983 */ /* 0x000ea80000300800 */
[----:B------:R1:W-:Y:S04]  /*7cab0*/  STL.64 [R1+0x580], R48 ;  /* 0x0005803001007387 */ /* 0x0003e80000100a00 */
[----:B------:R1:W-:Y:S04]  /*7cac0*/  STL.64 [R1+0x588], R50 ;  /* 0x0005883201007387 */ /* 0x0003e80000100a00 */
[----:B------:R-:W-:Y:S04]  /*7cad0*/  STL.64 [R1+0x570], R44 ;  /* 0x0005702c01007387 */ /* 0x000fe80000100a00 */
        /* <DEDUP_REMOVED lines=28> */
[----:B-1----:R-:W3:Y:S04]  /*7cca0*/  LDL.LU R52, [R1+0x1890] ;  /* 0x0018900001347983 */ /* 0x002ee80000300800 */
        /* <DEDUP_REMOVED lines=36> */
[----:B---3--:R-:W-:Y:S01]  /*7cef0*/  HMMA.1688.F32.TF32 R88, R40, R186, R52 ;  /* 0x000000ba2858723c */ /* 0x008fe20000081034 */
[----:B------:R-:W2:-:S15]  /*7cf00*/  LDL.LU R52, [R1+0x1750] ;  /* 0x0017500001347983 */ /* 0x000e9e0000300800 */
[----:B------:R-:W-:-:S03]  /*7cf10*/  NOP ;  /* 0x0000000000007918 */ /* 0x000fc60000000000 */
[----:B------:R-:W-:Y:S04]  /*7cf20*/  STL.64 [R1+0x560], R88 ;  /* 0x0005605801007387 */ /* 0x000fe80000100a00 */
[----:B------:R4:W-:Y:S04]  /*7cf30*/  STL.64 [R1+0x568], R90 ;  /* 0x0005685a01007387 */ /* 0x0009e80000100a00 */
[----:B------:R-:W-:Y:S04]  /*7cf40*/  STL.64 [R1+0x14a0], R44 ;  /* 0x0014a02c01007387 */ /* 0x000fe80000100a00 */
[----:B------:R1:W-:Y:S04]  /*7cf50*/  STL.64 [R1+0x14a8], R46 ;  /* 0x0014a82e01007387 */ /* 0x0003e80000100a00 */
[----:B------:R-:W2:Y:S04]  /*7cf60*/  LDL.LU R53, [R1+0x1754] ;  /* 0x0017540001357983 */ /* 0x000ea80000300800 */
[----:B------:R-:W2:Y:S04]  /*7cf70*/  LDL.LU R54, [R1+0x1758] ;  /* 0x0017580001367983 */ /* 0x000ea80000300800 */
[----:B------:R-:W2:Y:S04]  /*7cf80*/  LDL.LU R55, [R1+0x175c] ;  /* 0x00175c0001377983 */ /* 0x000ea80000300800 */
[----:B------:R-:W3:Y:S04]  /*7cf90*/  LDL.LU R248, [R1+0x1730] ;  /* 0x0017300001f87983 */ /* 0x000ee80000300800 */
[----:B------:R-:W3:Y:S04]  /*7cfa0*/  LDL.LU R249, [R1+0x1734] ;  /* 0x0017340001f97983 */ /* 0x000ee80000300800 */
[----:B------:R-:W3:Y:S01]  /*7cfb0*/  LDL.LU R250, [R1+0x1738] ;  /* 0x0017380001fa7983 */ /* 0x000ee20000300800 */
[C---:B----4-:R-:W-:Y:S08]  /*7cfc0*/  HMMA.1688.F32.TF32 R88, R40.reuse, R178, R132 ;  /* 0x000000b22858723c */ /* 0x050ff00000081084 */
[C---:B-1----:R-:W-:Y:S08]  /*7cfd0*/  HMMA.1688.F32.TF32 R44, R40.reuse, R174, R128 ;  /* 0x000000ae282c723c */ /* 0x042ff00000081080 */
        /* <DEDUP_REMOVED lines=15> */
[----:B-1----:R-:W-:Y:S02]  /*7d0d0*/  HMMA.1688.F32.TF32 R44, R40, R150, R76 ;  /* 0x00000096282c723c */ /* 0x002fe4000008104c */
[----:B------:R-:W-:Y:S01]  /*7d0e0*/  STL.64 [R1+0x1740], R84 ;  /* 0x0017405401007387 */ /* 0x000fe20000100a00 */
[----:B------:R-:W-:-:S03]  /*7d0f0*/  IMAD.MOV.U32 R251, RZ, RZ, R4 ;  /* 0x000000fffffb7224 */ /* 0x000fc600078e0004 */
[----:B------:R-:W-:Y:S02]  /*7d100*/  STL.64 [R1+0x1748], R86 ;  /* 0x0017485601007387 */ /* 0x000fe40000100a00 */
[----:B------:R-:W-:Y:S11]  /*7d110*/  HMMA.1688.F32.TF32 R72, R40, R146, R72 ;  /* 0x000000922848723c */ /* 0x000ff60000081048 */
[----:B------:R-:W-:Y:S01]  /*7d120*/  STL [R1+0x17a4], R45 ;  /* 0x0017a42d01007387 */ /* 0x000fe20000100800 */
[----:B------:R-:W-:-:S03]  /*7d130*/  IMAD.MOV.U32 R4, RZ, RZ, R44 ;  /* 0x000000ffff047224 */ /* 0x000fc600078e002c */
[----:B------:R-:W-:Y:S04]  /*7d140*/  STL.64 [R1+0x1770], R80 ;  /* 0x0017705001007387 */ /* 0x000fe80000100a00 */
[----:B------:R-:W-:Y:S04]  /*7d150*/  STL.64 [R1+0x1778], R82 ;  /* 0x0017785201007387 */ /* 0x000fe80000100a00 */
[----:B------:R1:W-:Y:S02]  /*7d160*/  STL.64 [R1+0x17a8], R46 ;  /* 0x0017a82e01007387 */ /* 0x0003e40000100a00 */
[C---:B-1----:R-:W-:Y:S08]  /*7d170*/  HMMA.1688.F32.TF32 R44, R40.reuse, R142, R68 ;  /* 0x0000008e282c723c */ /* 0x042ff00000081044 */
[----:B------:R-:W-:Y:S01]  /*7d180*/  HMMA.1688.F32.TF32 R40, R40, R138, R64 ;  /* 0x0000008a2828723c */ /* 0x000fe20000081040 */
[----:B------:R1:W-:Y:S10]  /*7d190*/  STL [R1+0x59c8], R4 ;  /* 0x0059c80401007387 */ /* 0x0003f40000100800 */
[----:B-1----:R-:W-:Y:S01]  /*7d1a0*/  IMAD.MOV.U32 R4, RZ, RZ, R47 ;  /* 0x000000ffff047224 */ /* 0x002fe200078e002f */
[----:B------:R-:W-:Y:S04]  /*7d1b0*/  STL.64 [R1+0x1a50], R44 ;  /* 0x001a502c01007387 */ /* 0x000fe80000100a00 */
[----:B------:R-:W-:Y:S04]  /*7d1c0*/  STL.64 [R1+0x1a30], R72 ;  /* 0x001a304801007387 */ /* 0x000fe80000100a00 */
[----:B------:R-:W-:Y:S04]  /*7d1d0*/  STL.64 [R1+0x1a38], R74 ;  /* 0x001a384a01007387 */ /* 0x000fe80000100a00 */
[----:B------:R1:W-:Y:S04]  /*7d1e0*/  STL [R1+0x1a58], R46 ;  /* 0x001a582e01007387 */ /* 0x0003e80000100800 */
[----:B------:R-:W-:Y:S04]  /*7d1f0*/  STL [R1+0x59cc], R4 ;  /* 0x0059cc0401007387 */ /* 0x000fe80000100800 */
[----:B------:R4:W-:Y:S04]  /*7d200*/  STL.64 [R1+0x5a70], R20 ;  /* 0x005a701401007387 */ /* 0x0009e80000100a00 */
[----:B------:R-:W-:Y:S01]  /*7d210*/  STL.64 [R1+0x1a20], R40 ;  /* 0x001a202801007387 */ /* 0x000fe20000100a00 */
[C---:B-1----:R-:W-:Y:S03]  /*7d220*/  HMMA.1688.F32.TF32 R44, R244.reuse, R22, R60 ;  /* 0x00000016f42c723c */ /* 0x042fe6000008103c */
[----:B------:R1:W-:Y:S05]  /*7d230*/  STL.64 [R1+0x1a28], R42 ;  /* 0x001a282a01007387 */ /* 0x0003ea0000100a00 */
[C---:B----4-:R-:W-:Y:S08]  /*7d240*/  HMMA.1688.F32.TF32 R20, R244.reuse, R26, R48 ;  /* 0x0000001af414723c */ /* 0x050ff00000081030 */
[----:B-1----:R-:W-:Y:S03]  /*7d250*/  HMMA.1688.F32.TF32 R40, R244, R10, R56 ;  /* 0x0000000af428723c */ /* 0x002fe60000081038 */
[----:B------:R-:W-:Y:S04]  /*7d260*/  STL.64 [R1+0x1840], R44 ;  /* 0x0018402c01007387 */ /* 0x000fe80000100a00 */
[----:B------:R-:W-:-:S12]  /*7d270*/  STL.64 [R1+0x1848], R46 ;  /* 0x0018482e01007387 */ /* 0x000fd80000100a00 */
[----:B------:R-:W-:Y:S01]  /*7d280*/  IMAD.MOV.U32 R4, RZ, RZ, R43 ;  /* 0x000000ffff047224 */ /* 0x000fe200078e002b */
[----:B------:R-:W-:Y:S04]  /*7d290*/  STL.64 [R1+0x1830], R40 ;  /* 0x0018302801007387 */ /* 0x000fe80000100a00 */
[----:B------:R-:W-:Y:S04]  /*7d2a0*/  STL [R1+0x1838], R42 ;  /* 0x0018382a01007387 */ /* 0x000fe80000100800 */
[----:B------:R-:W-:Y:S04]  /*7d2b0*/  STL [R1+0x59d0], R4 ;  /* 0x0059d00401007387 */ /* 0x000fe80000100800 */
[----:B------:R-:W4:Y:S04]  /*7d2c0*/  LDL.LU R48, [R1+0x1720] ;  /* 0x0017200001307983 */ /* 0x000f280000300800 */
[----:B------:R-:W-:Y:S04]  /*7d2d0*/  STL.64 [R1+0x1820], R20 ;  /* 0x0018201401007387 */ /* 0x000fe80000100a00 */
[----:B------:R2:W-:Y:S04]  /*7d2e0*/  STL.64 [R1+0x1828], R22 ;  /* 0x0018281601007387 */ /* 0x0005e80000100a00 */
[----:B------:R-:W4:Y:S04]  /*7d2f0*/  LDL.LU R49, [R1+0x1724] ;  /* 0x0017240001317983 */ /* 0x000f280000300800 */
[----:B------:R-:W4:Y:S04]  /*7d300*/  LDL.LU R50, [R1+0x1728] ;  /* 0x0017280001327983 */ /* 0x000f280000300800 */
[----:B------:R-:W4:Y:S04]  /*7d310*/  LDL.LU R51, [R1+0x172c] ;  /* 0x00172c0001337983 */ /* 0x000f280000300800 */
[----:B------:R-:W-:Y:S01]  /*7d320*/  STL.64 [R1+0x5a78], R24 ;  /* 0x005a781801007387 */ /* 0x000fe20000100a00 */
[----:B--2---:R-:W-:-:S15]  /*7d330*/  HMMA.1688.F32.TF32 R20, R244, R14, R52 ;  /* 0x0000000ef414723c */ /* 0x004fde0000081034 */
[----:B------:R-:W-:-:S04]  /*7d340*/  NOP ;  /* 0x0000000000007918 */ /* 0x000fc80000000000 */
[----:B------:R-:W-:Y:S04]  /*7d350*/  STL.64 [R1+0x1810], R20 ;  /* 0x0018101401007387 */ /* 0x000fe80000100a00 */
[----:B------:R-:W-:Y:S04]  /*7d360*/  STL [R1+0x1818], R22 ;  /* 0x0018181601007387 */ /* 0x000fe80000100800 */
[----:B------:R3:W-:Y:S02]  /*7d370*/  STL.64 [R1+0x5a80], R12 ;  /* 0x005a800c01007387 */ /* 0x0007e40000100a00 */
[----:B---3--:R-:W-:Y:S01]  /*7d380*/  HMMA.1688.F32.TF32 R12, R244, R30, R248 ;  /* 0x0000001ef40c723c */ /* 0x008fe200000810f8 */
[----:B------:R-:W-:-:S05]  /*7d390*/  IMAD.MOV.U32 R4, RZ, RZ, R23 ;  /* 0x000000ffff047224 */ /* 0x000fca00078e0017 */
[----:B------:R-:W-:Y:S04]  /*7d3a0*/  STL [R1+0x59d4], R4 ;  /* 0x0059d40401007387 */ /* 0x000fe80000100800 */
[----:B------:R-:W2:Y:S09]  /*7d3b0*/  LDL.LU R248, [R1+0x1690] ;  /* 0x0016900001f87983 */ /* 0x000eb20000300800 */
        /* <DEDUP_REMOVED lines=25> */
[----:B------:R-:W-:Y:S01]  /*7d550*/  STL.64 [R1+0x5aa8], R28 ;  /* 0x005aa81c01007387 */ /* 0x000fe20000100a00 */
[----:B----4-:R-:W-:-:S15]  /*7d560*/  HMMA.1688.F32.TF32 R12, R244, R18, R48 ;  /* 0x00000012f40c723c */ /* 0x010fde0000081030 */
[----:B------:R-:W-:-:S04]  /*7d570*/  NOP ;  /* 0x0000000000007918 */ /* 0x000fc80000000000 */
[----:B------:R-:W-:Y:S01]  /*7d580*/  STL [R1+0x17f0], R12 ;  /* 0x0017f00c01007387 */ /* 0x000fe20000100800 */
[----:B------:R-:W-:-:S03]  /*7d590*/  IMAD.MOV.U32 R4, RZ, RZ, R13 ;  /* 0x000000ffff047224 */ /* 0x000fc600078e000d */
        /* <DEDUP_REMOVED lines=21> */
[----:B------:R1:W-:Y:S04]  /*7d6f0*/  STL.64 [R1+0x5ab0], R16 ;  /* 0x005ab01001007387 */ /* 0x0003e80000100a00 */
[----:B------:R-:W-:Y:S01]  /*7d700*/  STL [R1+0x59d8], R4 ;  /* 0x0059d80401007387 */ /* 0x000fe20000100800 */
[C---:B--2---:R-:W-:Y:S08]  /*7d710*/  HMMA.1688.F32.TF32 R12, R244.reuse, R38, R232 ;  /* 0x00000026f40c723c */ /* 0x044ff000000810e8 */
[C---:B-1----:R-:W-:Y:S08]  /*7d720*/  HMMA.1688.F32.TF32 R16, R244.reuse, R230, R64 ;  /* 0x000000e6f410723c */ /* 0x042ff00000081040 */
[C---:B---3--:R-:W-:Y:S03]  /*7d730*/  HMMA.1688.F32.TF32 R20, R244.reuse, R34, R80 ;  /* 0x00000022f414723c */ /* 0x048fe60000081050 */
[----:B------:R-:W-:Y:S04]  /*7d740*/  STL.64 [R1+0x1910], R12 ;  /* 0x0019100c01007387 */ /* 0x000fe80000100a00 */
[----:B------:R1:W-:Y:S02]  /*7d750*/  STL.64 [R1+0x1918], R14 ;  /* 0x0019180e01007387 */ /* 0x0003e40000100a00 */
[----:B-1----:R-:W-:Y:S10]  /*7d760*/  HMMA.1688.F32.TF32 R12, R244, R226, R60 ;  /* 0x000000e2f40c723c */ /* 0x002ff4000008103c */
[----:B------:R-:W-:Y:S04]  /*7d770*/  STL.64 [R1+0x1900], R20 ;  /* 0x0019001401007387 */ /* 0x000fe80000100a00 */
[----:B------:R-:W-:Y:S05]  /*7d780*/  STL.64 [R1+0x1908], R22 ;  /* 0x0019081601007387 */ /* 0x000fea0000100a00 */
[----:B------:R-:W-:Y:S01]  /*7d790*/  STL.64 [R1+0x18e0], R12 ;  /* 0x0018e00c01007387 */ /* 0x000fe20000100a00 */
[----:B------:R-:W-:-:S03]  /*7d7a0*/  IMAD.MOV.U32 R4, RZ, RZ, R15 ;  /* 0x000000ffff047224 */ /* 0x000fc600078e000f */
[----:B------:R-:W-:Y:S04]  /*7d7b0*/  STL.64 [R1+0x18f0], R16 ;  /* 0x0018f01001007387 */ /* 0x000fe80000100a00 */
[----:B------:R1:W-:Y:S04]  /*7d7c0*/  STL.64 [R1+0x18f8], R18 ;  /* 0x0018f81201007387 */ /* 0x0003e80000100a00 */
[----:B------:R2:W-:Y:S01]  /*7d7d0*/  STL [R1+0x18e8], R14 ;  /* 0x0018e80e01007387 */ /* 0x0005e20000100800 */
[C---:B-1----:R-:W-:Y:S08]  /*7d7e0*/  HMMA.1688.F32.TF32 R16, R244.reuse, R222, R56 ;  /* 0x000000def410723c */ /* 0x042ff00000081038 */
[----:B--2---:R-:W-:Y:S01]  /*7d7f0*/  HMMA.1688.F32.TF32 R12, R244, R218, R248 ;  /* 0x000000daf40c723c */ /* 0x004fe200000810f8 */
[----:B------:R-:W-:Y:S01]  /*7d800*/  STL [R1+0x59dc], R4 ;  /* 0x0059dc0401007387 */ /* 0x000fe20000100800 */
[----:B------:R-:W-:-:S02]  /*7d810*/  IMAD.MOV.U32 R57, RZ, RZ, R36 ;  /* 0x000000ffff397224 */ /* 0x000fc400078e0024 */
[----:B------:R-:W-:Y:S02]  /*7d820*/  IMAD.MOV.U32 R58, RZ, RZ, R37 ;  /* 0x000000ffff3a7224 */ /* 0x000fe400078e0025 */
[----:B------:R-:W-:-:S13]  /*7d830*/  IMAD.MOV.U32 R59, RZ, RZ, R0 ;  /* 0x000000ffff3b7224 */ /* 0x000fda00078e0000 */
[----:B------:R-:W-:Y:S04]  /*7d840*/  STL.64 [R1+0x18c0], R12 ;  /* 0x0018c00c01007387 */ /* 0x000fe80000100a00 */
[----:B------:R-:W-:Y:S04]  /*7d850*/  STL.64 [R1+0x18d0], R16 ;  /* 0x0018d01001007387 */ /* 0x000fe80000100a00 */
[----:B------:R4:W-:Y:S04]  /*7d860*/  STL.64 [R1+0x18d8], R18 ;  /* 0x0018d81201007387 */ /* 0x0009e80000100a00 */
[----:B------:R1:W-:Y:S04]  /*7d870*/  STL [R1+0x18c8], R14 ;  /* 0x0018c80e01007387 */ /* 0x0003e80000100800 */
[----:B------:R-:W2:Y:S04]  /*7d880*/  LDL.LU R56, [R1+0x27d0] ;  /* 0x0027d00001387983 */ /* 0x000ea80000300800 */
[----:B------:R-:W3:Y:S04]  /*7d890*/  LDL.LU R36, [R1+0x5adc] ;  /* 0x005adc0001247983 */ /* 0x000ee80000300800 */
[----:B------:R-:W2:Y:S04]  /*7d8a0*/  LDL.LU R37, [R1+0x5ad8] ;  /* 0x005ad80001257983 */ /* 0x000ea80000300800 */
[----:B------:R-:W2:Y:S04]  /*7d8b0*/  LDL.LU R0, [R1+0x5ad4] ;  /* 0x005ad40001007983 */ /* 0x000ea80000300800 */
[----:B------:R-:W3:Y:S04]  /*7d8c0*/  LDL.LU R60, [R1+0x27e0] ;  /* 0x0027e000013c7983 */ /* 0x000ee80000300800 */
[----:B------:R-:W3:Y:S04]  /*7d8d0*/  LDL.LU R61, [R1+0x27e4] ;  /* 0x0027e400013d7983 */ /* 0x000ee80000300800 */
[----:B------:R-:W3:Y:S04]  /*7d8e0*/  LDL.LU R62, [R1+0x27e8] ;  /* 0x0027e800013e7983 */ /* 0x000ee80000300800 */
[----:B------:R-:W3:Y:S04]  /*7d8f0*/  LDL.LU R63, [R1+0x27ec] ;  /* 0x0027ec00013f7983 */ /* 0x000ee80000300800 */
[----:B------:R-:W3:Y:S01]  /*7d900*/  LDL.LU R64, [R1+0x27f0] ;  /* 0x0027f00001407983 */ /* 0x000ee20000300800 */
[----:B--2---:R-:W-:-:S03]  /*7d910*/  IMAD.MOV.U32 R65, RZ, RZ, R0 ;  /* 0x000000ffff417224 */ /* 0x004fc600078e0000 */
[----:B------:R-:W2:Y:S01]  /*7d920*/  LDL.LU R0, [R1+0x5ad0] ;  /* 0x005ad00001007983 */ /* 0x000ea20000300800 */
[----:B----4-:R-:W-:Y:S01]  /*7d930*/  HMMA.1688.F32.TF32 R16, R244, R214, R76 ;  /* 0x000000d6f410723c */ /* 0x010fe2000008104c */
[----:B------:R-:W-:-:S07]  /*7d940*/  IMAD.MOV.U32 R4, RZ, RZ, R15 ;  /* 0x000000ffff047224 */ /* 0x000fce00078e000f */
[----:B-1----:R-:W-:Y:S01]  /*7d950*/  HMMA.1688.F32.TF32 R12, R244, R210, R72 ;  /* 0x000000d2f40c723c */ /* 0x002fe20000081048 */
[----:B------:R-:W-:-:S10]  /*7d960*/  IMAD.MOV.U32 R66, RZ, RZ, R37 ;  /* 0x000000ffff427224 */ /* 0x000fd400078e0025 */
[----:B------:R-:W-:Y:S04]  /*7d970*/  STL.64 [R1+0x18b0], R16 ;  /* 0x0018b01001007387 */ /* 0x000fe80000100a00 */
[----:B------:R1:W-:Y:S04]  /*7d980*/  STL.64 [R1+0x18b8], R18 ;  /* 0x0018b81201007387 */ /* 0x0003e80000100a00 */
[----:B------:R-:W-:Y:S04]  /*7d990*/  STL.64 [R1+0x18a0], R12 ;  /* 0x0018a00c01007387 */ /* 0x000fe80000100a00 */
[----:B------:R4:W-:Y:S01]  /*7d9a0*/  STL.64 [R1+0x18a8], R14 ;  /* 0x0018a80e01007387 */ /* 0x0009e20000100a00 */
[----:B-1----:R-:W-:Y:S01]  /*7d9b0*/  HMMA.1688.F32.TF32 R16, R244, R202, R52 ;  /* 0x000000caf410723c */ /* 0x002fe20000081034 */
[----:B---3--:R-:W-:-:S07]  /*7d9c0*/  IMAD.MOV.U32 R67, RZ, RZ, R36 ;  /* 0x000000ffff437224 */ /* 0x008fce00078e0024 */
[C---:B----4-:R-:W-:Y:S01]  /*7d9d0*/  HMMA.1688.F32.TF32 R12, R244.reuse, R198, R48 ;  /* 0x000000c6f40c723c */ /* 0x050fe20000081030 */
[----:B------:R-:W-:Y:S02]  /*7d9e0*/  IMAD.MOV.U32 R250, RZ, RZ, R9 ;  /* 0x000000fffffa7224 */ /* 0x000fe400078e0009 */
[----:B------:R-:W-:Y:S02]  /*7d9f0*/  IMAD.MOV.U32 R251, RZ, RZ, R8 ;  /* 0x000000fffffb7224 */ /* 0x000fe400078e0008 */
[----:B------:R-:W-:Y:S02]  /*7da00*/  IMAD.MOV.U32 R248, RZ, RZ, R33 ;  /* 0x000000fffff87224 */ /* 0x000fe400078e0021 */
[----:B------:R-:W-:Y:S01]  /*7da10*/  IMAD.MOV.U32 R249, RZ, RZ, R32 ;  /* 0x000000fffff97224 */ /* 0x000fe200078e0020 */
[----:B------:R-:W-:-:S15]  /*7da20*/  HMMA.1688.F32.TF32 R8, R244, R206, R68 ;  /* 0x000000cef408723c */ /* 0x000fde0000081044 */
[----:B------:R-:W-:-:S04]  /*7da30*/  NOP ;  /* 0x0000000000007918 */ /* 0x000fc80000000000 */
        /* <DEDUP_REMOVED lines=11> */
[----:B------:R-:W-:Y:S01]  /*7daf0*/  LDS R11, [R239+UR7+0x12000] ;  /* 0x01200007ef0b7984 */ /* 0x000fe20008000800 */
[----:B------:R-:W-:Y:S03]  /*7db00*/  HMMA.1688.F32.TF32 R16, R244, R186, R56 ;  /* 0x000000baf410723c */ /* 0x000fe60000081038 */
[----:B--2---:R-:W1:Y:S04]  /*7db10*/  LDSM.16.M88.4 R52, [R0+UR8+0x40080] ;  /* 0x040080080034783b */ /* 0x004e680008000200 */
[----:B------:R-:W2:Y:S04]  /*7db20*/  LDSM.16.M88.4 R48, [R0+UR8+0x40880] ;  /* 0x040880080030783b */ /* 0x000ea80008000200 */
[----:B------:R-:W3:Y:S04]  /*7db30*/  LDSM.16.M88.4 R44, [R0+UR8+0x41080] ;  /* 0x04108008002c783b */ /* 0x000ee80008000200 */
[----:B------:R-:W4:Y:S04]  /*7db40*/  LDSM.16.M88.4 R40, [R0+UR8+0x41880] ;  /* 0x041880080028783b */ /* 0x000f280008000200 */
[----:B------:R-:W3:Y:S04]  /*7db50*/  LDSM.16.M88.4 R36, [R0+UR8+0x42080] ;  /* 0x042080080024783b */ /* 0x000ee80008000200 */
[----:B------:R-:W4:Y:S04]  /*7db60*/  LDSM.16.M88.4 R32, [R0+UR8+0x42880] ;  /* 0x042880080020783b */ /* 0x000f280008000200 */
[----:B------:R-:W-:Y:S01]  /*7db70*/  LDSM.16.M88.4 R116, [R0+UR8+0x43880] ;  /* 0x043880080074783b */ /* 0x000fe20008000200 */
[----:B------:R-:W-:-:S02]  /*7db80*/  IMAD.MOV.U32 R26, RZ, RZ, R137 ;  /* 0x000000ffff1a7224 */ /* 0x000fc400078e0089 */
[----:B------:R-:W-:Y:S01]  /*7db90*/  IMAD.MOV.U32 R27, RZ, RZ, R136 ;  /* 0x000000ffff1b7224 */ /* 0x000fe200078e0088 */
[----:B------:R-:W-:Y:S04]  /*7dba0*/  LDSM.16.M88.4 R112, [R0+UR8+0x48880] ;  /* 0x048880080070783b */ /* 0x000fe80008000200 */
[----:B------:R-:W-:Y:S04]  /*7dbb0*/  LDSM.16.M88.4 R108, [R0+UR8+0x49080] ;  /* 0x04908008006c783b */ /* 0x000fe80008000200 */
[----:B------:R-:W-:Y:S04]  /*7dbc0*/  LDSM.16.M88.4 R104, [R0+UR8+0x49880] ;  /* 0x049880080068783b */ /* 0x000fe80008000200 */
[----:B-1----:R-:W-:Y:S04]  /*7dbd0*/  STL [R1+0x5900], R54 ;  /* 0x0059003601007387 */ /* 0x002fe80000100800 */
[----:B------:R-:W-:Y:S04]  /*7dbe0*/  STL [R1+0x58fc], R55 ;  /* 0x0058fc3701007387 */ /* 0x000fe80000100800 */
[----:B--2---:R-:W-:Y:S04]  /*7dbf0*/  STL [R1+0x58f8], R50 ;  /* 0x0058f83201007387 */ /* 0x004fe80000100800 */
[----:B------:R-:W-:Y:S04]  /*7dc00*/  STL [R1+0x58f4], R51 ;  /* 0x0058f43301007387 */ /* 0x000fe80000100800 */
[----:B---3--:R-:W-:Y:S04]  /*7dc10*/  STL [R1+0x58f0], R46 ;  /* 0x0058f02e01007387 */ /* 0x008fe80000100800 */
[----:B------:R-:W-:Y:S04]  /*7dc20*/  STL [R1+0x58ec], R47 ;  /* 0x0058ec2f01007387 */ /* 0x000fe80000100800 */
[----:B----4-:R-:W-:Y:S04]  /*7dc30*/  STL [R1+0x58e4], R42 ;  /* 0x0058e42a01007387 */ /* 0x010fe80000100800 */
[----:B------:R-:W-:Y:S04]  /*7dc40*/  STL [R1+0x58e0], R43 ;  /* 0x0058e02b01007387 */ /* 0x000fe80000100800 */
[----:B------:R-:W-:Y:S04]  /*7dc50*/  STL [R1+0x58dc], R38 ;  /* 0x0058dc2601007387 */ /* 0x000fe80000100800 */
[----:B------:R-:W-:Y:S04]  /*7dc60*/  STL [R1+0x58d8], R39 ;  /* 0x0058d82701007387 */ /* 0x000fe80000100800 */
[----:B------:R-:W-:Y:S04]  /*7dc70*/  STL [R1+0x58e8], R34 ;  /* 0x0058e82201007387 */ /* 0x000fe80000100800 */
[----:B------:R-:W-:Y:S04]  /*7dc80*/  STL [R1+0x58d4], R35 ;  /* 0x0058d42301007387 */ /* 0x000fe80000100800 */
[----:B------:R-:W-:Y:S04]  /*7dc90*/  STL.64 [R1+0x1860], R12 ;  /* 0x0018600c01007387 */ /* 0x000fe80000100a00 */
[----:B------:R1:W-:Y:S04]  /*7dca0*/  STL.64 [R1+0x1868], R14 ;  /* 0x0018680e01007387 */ /* 0x0003e80000100a00 */
[----:B------:R-:W-:Y:S04]  /*7dcb0*/  LDSM.16.M88.4 R100, [R0+UR8+0x4a080] ;  /* 0x04a080080064783b */ /* 0x000fe80008000200 */
[----:B------:R-:W-:Y:S01]  /*7dcc0*/  LDSM.16.M88.4 R96, [R0+UR8+0x4a880] ;  /* 0x04a880080060783b */ /* 0x000fe20008000200 */
[----:B-1----:R-:W-:Y:S03]  /*7dcd0*/  HMMA.1688.F32.TF32 R12, R244, R182, R248 ;  /* 0x000000b6f40c723c */ /* 0x002fe600000810f8 */
[----:B------:R-:W-:Y:S04]  /*7dce0*/  STL.64 [R1+0x17e0], R20 ;  /* 0x0017e01401007387 */ /* 0x000fe80000100a00 */
[----:B------:R-:W-:Y:S04]  /*7dcf0*/  STL.64 [R1+0x17e8], R22 ;  /* 0x0017e81601007387 */ /* 0x000fe80000100a00 */
[----:B------:R-:W2:Y:S04]  /*7dd00*/  LDL.LU R76, [R1+0x2720] ;  /* 0x00272000014c7983 */ /* 0x000ea80000300800 */
[----:B------:R-:W-:Y:S04]  /*7dd10*/  STL.64 [R1+0x17c0], R16 ;  /* 0x0017c01001007387 */ /* 0x000fe80000100a00 */
[----:B------:R-:W-:Y:S04]  /*7dd20*/  STL.64 [R1+0x17c8], R18 ;  /* 0x0017c81201007387 */ /* 0x000fe80000100a00 */
        /* <DEDUP_REMOVED lines=68> */
[----:B------:R-:W-:Y:S01]  /*7e170*/  LDS R182, [R2+UR7+0x12080] ;  /* 0x0120800702b67984 */ /* 0x000fe20008000800 */
[----:B------:R-:W-:-:S03]  /*7e180*/  IMAD.MOV.U32 R251, RZ, RZ, R5 ;  /* 0x000000fffffb7224 */ /* 0x000fc600078e0005 */
[----:B------:R-:W-:Y:S01]  /*7e190*/  LDS R183, [R239+UR7+0x12080] ;  /* 0x01208007efb77984 */ /* 0x000fe20008000800 */
[C---:B-1----:R-:W-:Y:S03]  /*7e1a0*/  HMMA.1688.F32.TF32 R12, R244.reuse, R178, R92 ;  /* 0x000000b2f40c723c */ /* 0x042fe6000008105c */
[----:B------:R-:W-:Y:S05]  /*7e1b0*/  LDSM.16.M88.4 R92, [R0+UR8+0x4b080] ;  /* 0x04b08008005c783b */ /* 0x000fea0008000200 */
[C---:B--2---:R-:W-:Y:S01]  /*7e1c0*/  HMMA.1688.F32.TF32 R20, R244.reuse, R174, R88 ;  /* 0x000000aef414723c */ /* 0x044fe20000081058 */
[----:B------:R-:W-:Y:S07]  /*7e1d0*/  LDSM.16.M88.4 R88, [R0+UR8+0x4b880] ;  /* 0x04b880080058783b */ /* 0x000fee0008000200 */
[C---:B---3--:R-:W-:Y:S01]  /*7e1e0*/  HMMA.1688.F32.TF32 R16, R244.reuse, R170, R132 ;  /* 0x000000aaf410723c */ /* 0x048fe20000081084 */
[----:B------:R-:W-:Y:S04]  /*7e1f0*/  LDSM.16.M88.4 R132, [R0+UR8+0x47080] ;  /* 0x047080080084783b */ /* 0x000fe80008000200 */
[----:B------:R-:W-:Y:S04]  /*7e200*/  STL.64 [R1+0x1760], R12 ;  /* 0x0017600c01007387 */ /* 0x000fe80000100a00 */
[----:B------:R1:W-:Y:S02]  /*7e210*/  STL.64 [R1+0x1768], R14 ;  /* 0x0017680e01007387 */ /* 0x0003e40000100a00 */
[C---:B-1----:R-:W-:Y:S02]  /*7e220*/  HMMA.1688.F32.TF32 R12, R244.reuse, R166, R128 ;  /* 0x000000a6f40c723c */ /* 0x042fe40000081080 */
[----:B------:R-:W-:Y:S04]  /*7e230*/  STL.64 [R1+0x1730], R20 ;  /* 0x0017301401007387 */ /* 0x000fe80000100a00 */
[----:B------:R1:W-:Y:S04]  /*7e240*/  STL.64 [R1+0x1738], R22 ;  /* 0x0017381601007387 */ /* 0x0003e80000100a00 */
[----:B------:R-:W-:Y:S04]  /*7e250*/  STL.64 [R1+0x1700], R16 ;  /* 0x0017001001007387 */ /* 0x000fe80000100a00 */
[----:B------:R2:W-:Y:S01]  /*7e260*/  STL.64 [R1+0x1708], R18 ;  /* 0x0017081201007387 */ /* 0x0005e20000100a00 */
[C---:B-1----:R-:W-:Y:S03]  /*7e270*/  HMMA.1688.F32.TF32 R20, R244.reuse, R162, R124 ;  /* 0x000000a2f414723c */ /* 0x042fe6000008107c */
[----:B------:R-:W-:Y:S04]  /*7e280*/  LDSM.16.M88.4 R128, [R0+UR8+0x47880] ;  /* 0x047880080080783b */ /* 0x000fe80008000200 */
[----:B------:R-:W-:Y:S01]  /*7e290*/  STL.64 [R1+0x16d0], R12 ;  /* 0x0016d00c01007387 */ /* 0x000fe20000100a00 */
[C---:B--2---:R-:W-:Y:S03]  /*7e2a0*/  HMMA.1688.F32.TF32 R16, R244.reuse, R158, R120 ;  /* 0x0000009ef410723c */ /* 0x044fe60000081078 */
[----:B------:R4:W-:Y:S04]  /*7e2b0*/  STL.64 [R1+0x16d8], R14 ;  /* 0x0016d80e01007387 */ /* 0x0009e80000100a00 */
[----:B------:R-:W1:Y:S04]  /*7e2c0*/  LDSM.16.M88.4 R120, [R0+UR8+0x43080] ;  /* 0x043080080078783b */ /* 0x000e680008000200 */
[----:B------:R-:W-:Y:S01]  /*7e2d0*/  LDSM.16.M88.4 R124, [R0+UR8+0x48080] ;  /* 0x04808008007c783b */ /* 0x000fe20008000200 */
[C---:B----4-:R-:W-:Y:S03]  /*7e2e0*/  HMMA.1688.F32.TF32 R12, R244.reuse, R154, R84 ;  /* 0x0000009af40c723c */ /* 0x050fe60000081054 */
[----:B------:R-:W-:Y:S04]  /*7e2f0*/  STL.64 [R1+0x16a0], R20 ;  /* 0x0016a01401007387 */ /* 0x000fe80000100a00 */
[----:B------:R2:W-:Y:S04]  /*7e300*/  STL.64 [R1+0x16a8], R22 ;  /* 0x0016a81601007387 */ /* 0x0005e80000100a00 */
[----:B------:R-:W-:Y:S04]  /*7e310*/  STL.64 [R1+0x1670], R16 ;  /* 0x0016701001007387 */ /* 0x000fe80000100a00 */
[----:B------:R3:W-:Y:S01]  /*7e320*/  STL.64 [R1+0x1678], R18 ;  /* 0x0016781201007387 */ /* 0x0007e20000100a00 */
[C---:B--2---:R-:W-:Y:S03]  /*7e330*/  HMMA.1688.F32.TF32 R20, R244.reuse, R150, R232 ;  /* 0x00000096f414723c */ /* 0x044fe600000810e8 */
[----:B------:R-:W-:Y:S04]  /*7e340*/  LDSM.16.M88.4 R84, [R0+UR8+0x4c080] ;  /* 0x04c080080054783b */ /* 0x000fe80008000200 */
[----:B------:R-:W-:Y:S04]  /*7e350*/  STL.64 [R1+0x1550], R12 ;  /* 0x0015500c01007387 */ /* 0x000fe80000100a00 */
[----:B------:R2:W-:Y:S01]  /*7e360*/  STL.64 [R1+0x1558], R14 ;  /* 0x0015580e01007387 */ /* 0x0005e20000100a00 */
[----:B---3--:R-:W-:Y:S08]  /*7e370*/  HMMA.1688.F32.TF32 R16, R244, R146, R80 ;  /* 0x00000092f410723c */ /* 0x008ff00000081050 */
[----:B------:R-:W-:Y:S08]  /*7e380*/  HMMA.1688.F32.TF32 R240, R8, R52, R240 ;  /* 0x0000003408f0723c */ /* 0x000ff000000810f0 */
[C---:B--2---:R-:W-:Y:S01]  /*7e390*/  HMMA.1688.F32.TF32 R12, R244.reuse, R142, R76 ;  /* 0x0000008ef40c723c */ /* 0x044fe2000008104c */
[----:B------:R-:W-:Y:S04]  /*7e3a0*/  STL.64 [R1+0x1490], R20 ;  /* 0x0014901401007387 */ /* 0x000fe80000100a00 */
[----:B------:R-:W-:Y:S04]  /*7e3b0*/  STL.64 [R1+0x1498], R22 ;  /* 0x0014981601007387 */ /* 0x000fe80000100a00 */
[----:B------:R-:W-:Y:S01]  /*7e3c0*/  STL.64 [R1+0x330], R16 ;  /* 0x0003301001007387 */ /* 0x000fe20000100a00 */
[----:B------:R-:W-:Y:S03]  /*7e3d0*/  HMMA.1688.F32.TF32 R244, R244, R138, R72 ;  /* 0x0000008af4f4723c */ /* 0x000fe60000081048 */
[----:B------:R2:W-:Y:S01]  /*7e3e0*/  STL.64 [R1+0x338], R18 ;  /* 0x0003381201007387 */ /* 0x0005e20000100a00 */
[----:B------:R-:W-:-:S02]  /*7e3f0*/  IMAD.MOV.U32 R232, RZ, RZ, R157 ;  /* 0x000000ffffe87224 */ /* 0x000fc400078e009d */
[----:B------:R-:W-:Y:S01]  /*7e400*/  IMAD.MOV.U32 R233, RZ, RZ, R156 ;  /* 0x000000ffffe97224 */ /* 0x000fe200078e009c */
[----:B------:R-:W-:Y:S02]  /*7e410*/  LDSM.16.M88.4 R136, [R0+UR8+0x46880] ;  /* 0x046880080088783b */ /* 0x000fe40008000200 */
[----:B------:R-:W-:Y:S02]  /*7e420*/  IMAD.MOV.U32 R7, RZ, RZ, R13 ;  /* 0x000000ffff077224 */ /* 0x000fe400078e000d */
[----:B------:R-:W-:Y:S01]  /*7e430*/  IMAD.MOV.U32 R6, RZ, RZ, R14 ;  /* 0x000000ffff067224 */ /* 0x000fe200078e000e */
[----:B------:R-:W-:Y:S01]  /*7e440*/  LDSM.16.M88.4 R80, [R0+UR8+0x4c880] ;  /* 0x04c880080050783b */ /* 0x000fe20008000200 */
[----:B------:R-:W-:-:S03]  /*7e450*/  IMAD.MOV.U32 R5, RZ, RZ, R15 ;  /* 0x000000ffff057224 */ /* 0x000fc600078e000f */
[----:B------:R-:W-:Y:S04]  /*7e460*/  STL [R1+0x320], R12 ;  /* 0x0003200c01007387 */ /* 0x000fe80000100800 */
[----:B------:R-:W-:Y:S04]  /*7e470*/  STL.64 [R1+0x5920], R6 ;  /* 0x0059200601007387 */ /* 0x000fe80000100a00 */
[----:B------:R-:W-:Y:S04]  /*7e480*/  STL [R1+0x5918], R5 ;  /* 0x0059180501007387 */ /* 0x000fe80000100800 */
[----:B------:R3:W-:Y:S01]  /*7e490*/  STL [R1+0x59e0], R4 ;  /* 0x0059e00401007387 */ /* 0x0007e20000100800 */
[----:B--2---:R-:W-:Y:S03]  /*7e4a0*/  HMMA.1688.F32.TF32 R16, R8, R40, R60 ;  /* 0x000000280810723c */ /* 0x004fe6000008103c */
[----:B------:R-:W2:Y:S01]  /*7e4b0*/  LDSM.16.M88.4 R156, [R0+UR8+0x44080] ;  /* 0x04408008009c783b */ /* 0x000ea20008000200 */
[----:B------:R-:W-:-:S02]  /*7e4c0*/  IMAD.MOV.U32 R234, RZ, RZ, R153 ;  /* 0x000000ffffea7224 */ /* 0x000fc400078e0099 */
[----:B------:R-:W-:Y:S02]  /*7e4d0*/  IMAD.MOV.U32 R235, RZ, RZ, R152 ;  /* 0x000000ffffeb7224 */ /* 0x000fe400078e0098 */
[----:B------:R-:W-:Y:S02]  /*7e4e0*/  IMAD.MOV.U32 R20, RZ, RZ, R149 ;  /* 0x000000ffff147224 */ /* 0x000fe400078e0095 */
[----:B------:R-:W-:Y:S02]  /*7e4f0*/  IMAD.MOV.U32 R21, RZ, RZ, R148 ;  /* 0x000000ffff157224 */ /* 0x000fe400078e0094 */
[----:B------:R-:W-:Y:S02]  /*7e500*/  IMAD.MOV.U32 R22, RZ, RZ, R145 ;  /* 0x000000ffff167224 */ /* 0x000fe400078e0091 */
[----:B------:R-:W-:Y:S01]  /*7e510*/  IMAD.MOV.U32 R23, RZ, RZ, R144 ;  /* 0x000000ffff177224 */ /* 0x000fe200078e0090 */
[----:B------:R-:W-:Y:S01]  /*7e520*/  LDSM.16.M88.4 R76, [R0+UR8+0x4d080] ;  /* 0x04d08008004c783b */ /* 0x000fe20008000200 */
[C---:B---3--:R-:W-:Y:S03]  /*7e530*/  HMMA.1688.F32.TF32 R4, R8.reuse, R48, R68 ;  /* 0x000000300804723c */ /* 0x048fe60000081044 */
[----:B------:R-:W-:Y:S04]  /*7e540*/  STL.64 [R1+0x5910], R246 ;  /* 0x005910f601007387 */ /* 0x000fe80000100a00 */
[----:B------:R-:W-:Y:S04]  /*7e550*/  STL.64 [R1+0x5908], R244 ;  /* 0x005908f401007387 */ /* 0x000fe80000100a00 */
[----:B------:R-:W-:Y:S04]  /*7e560*/  STL.64 [R1+0x5930], R242 ;  /* 0x005930f201007387 */ /* 0x000fe80000100a00 */
[----:B------:R-:W-:Y:S01]  /*7e570*/  STL.64 [R1+0x5928], R240 ;  /* 0x005928f001007387 */ /* 0x000fe20000100a00 */
[----:B------:R-:W-:Y:S03]  /*7e580*/  HMMA.1688.F32.TF32 R12, R8, R36, R56 ;  /* 0x00000024080c723c */ /* 0x000fe60000081038 */
[----:B------:R-:W3:Y:S04]  /*7e590*/  LDSM.16.M88.4 R152, [R0+UR8+0x44880] ;  /* 0x044880080098783b */ /* 0x000ee80008000200 */
[----:B------:R-:W4:Y:S04]  /*7e5a0*/  LDSM.16.M88.4 R148, [R0+UR8+0x45080] ;  /* 0x045080080094783b */ /* 0x000f280008000200 */
[----:B------:R-:W1:Y:S04]  /*7e5b0*/  LDSM.16.M88.4 R144, [R0+UR8+0x45880] ;  /* 0x045880080090783b */ /* 0x000e680008000200 */
[----:B------:R-:W-:Y:S04]  /*7e5c0*/  LDSM.16.M88.4 R72, [R0+UR8+0x4d880] ;  /* 0x04d880080048783b */ /* 0x000fe80008000200 */
[----:B------:R-:W-:Y:S04]  /*7e5d0*/  LDSM.16.M88.4 R68, [R0+UR8+0x4e080] ;  /* 0x04e080080044783b */ /* 0x000fe80008000200 */
[----:B------:R-:W-:Y:S04]  /*7e5e0*/  LDSM.16.M88.4 R60, [R0+UR8+0x4f080] ;  /* 0x04f08008003c783b */ /* 0x000fe80008000200 */
[----:B------:R-:W-:Y:S04]  /*7e5f0*/  LDSM.16.M88.4 R56, [R0+UR8+0x4f880] ;  /* 0x04f880080038783b */ /* 0x000fe80008000200 */
[----:B------:R-:W-:Y:S04]  /*7e600*/  STL.64 [R1+0x310], R4 ;  /* 0x0003100401007387 */ /* 0x000fe80000100a00 */
[----:B------:R2:W-:Y:S01]  /*7e610*/  STL [R1+0x318], R6 ;  /* 0x0003180601007387 */ /* 0x0005e20000100800 */
[----:B------:R-:W-:-:S02]  /*7e620*/  IMAD.MOV.U32 R54, RZ, RZ, R7 ;  /* 0x000000ffff367224 */ /* 0x000fc400078e0007 */
[----:B--2---:R-:W-:Y:S01]  /*7e630*/  HMMA.1688.F32.TF32 R4, R8, R44, R64 ;  /* 0x0000002c0804723c */ /* 0x004fe20000081040 */
[----:B------:R-:W-:-:S15]  /*7e640*/  LDSM.16.M88.4 R64, [R0+UR8+0x4e880] ;  /* 0x04e880080040783b */ /* 0x000fde0008000200 */
[----:B------:R-:W-:-:S03]  /*7e650*/  NOP ;  /* 0x0000000000007918 */ /* 0x000fc60000000000 */
[----:B------:R-:W-:Y:S02]  /*7e660*/  IMAD.MOV.U32 R55, RZ, RZ, R4 ;  /* 0x000000ffff377224 */ /* 0x000fe400078e0004 */
[----:B------:R-:W-:Y:S01]  /*7e670*/  IMAD.MOV.U32 R50, RZ, RZ, R6 ;  /* 0x000000ffff327224 */ /* 0x000fe200078e0006 */
[----:B------:R2:W-:Y:S01]  /*7e680*/  STL [R1+0x304], R5 ;  /* 0x0003040501007387 */ /* 0x0005e20000100800 */
[----:B------:R-:W-:Y:S02]  /*7e690*/  IMAD.MOV.U32 R51, RZ, RZ, R7 ;  /* 0x000000ffff337224 */ /* 0x000fe400078e0007 */
[----:B--2---:R-:W-:Y:S01]  /*7e6a0*/  HMMA.1688.F32.TF32 R4, R8, R32, R248 ;  /* 0x000000200804723c */ /* 0x004fe200000810f8 */
[----:B------:R-:W-:Y:S04]  /*7e6b0*/  STL.64 [R1+0x2f0], R16 ;  /* 0x0002f01001007387 */ /* 0x000fe80000100a00 */
[----:B------:R-:W-:Y:S04]  /*7e6c0*/  STL.64 [R1+0x2f8], R18 ;  /* 0x0002f81201007387 */ /* 0x000fe80000100a00 */
[----:B------:R-:W-:Y:S04]  /*7e6d0*/  STL.64 [R1+0x2e0], R12 ;  /* 0x0002e00c01007387 */ /* 0x000fe80000100a00 */
[----:B------:R-:W-:Y:S01]  /*7e6e0*/  STL.64 [R1+0x2e8], R14 ;  /* 0x0002e80e01007387 */ /* 0x000fe20000100a00 */
[----:B------:R-:W-:-:S02]  /*7e6f0*/  IMAD.MOV.U32 R248, RZ, RZ, R140 ;  /* 0x000000fffff87224 */ /* 0x000fc400078e008c */
[----:B------:R-:W-:-:S03]  /*7e700*/  IMAD.MOV.U32 R249, RZ, RZ, R141 ;  /* 0x000000fffff97224 */ /* 0x000fc600078e008d */
[----:B------:R2:W-:Y:S04]  /*7e710*/  STL [R1+0x2d4], R5 ;  /* 0x0002d40501007387 */ /* 0x0005e80000100800 */
[----:B------:R-:W2:Y:S04]  /*7e720*/  LDL.LU R140, [R1+0x5abc] ;  /* 0x005abc00018c7983 */ /* 0x000ea80000300800 */
[----:B------:R-:W2:Y:S04]  /*7e730*/  LDL.LU R141, [R1+0x5ab8] ;  /* 0x005ab800018d7983 */ /* 0x000ea80000300800 */
[----:B-1----:R-:W-:Y:S04]  /*7e740*/  STL [R1+0x58d0], R123 ;  /* 0x0058d07b01007387 */ /* 0x002fe80000100800 */
[----:B------:R-:W-:Y:S04]  /*7e750*/  STL [R1+0x58cc], R118 ;  /* 0x0058cc7601007387 */ /* 0x000fe80000100800 */
[----:B------:R-:W-:Y:S04]  /*7e760*/  STL [R1+0x58c8], R119 ;  /* 0x0058c87701007387 */ /* 0x000fe80000100800 */
[----:B------:R-:W-:Y:S04]  /*7e770*/  STL [R1+0x58c4], R158 ;  /* 0x0058c49e01007387 */ /* 0x000fe80000100800 */
[----:B------:R-:W-:Y:S04]  /*7e780*/  STL [R1+0x58c0], R159 ;  /* 0x0058c09f01007387 */ /* 0x000fe80000100800 */
[----:B---3--:R-:W-:Y:S04]  /*7e790*/  STL [R1+0x58bc], R154 ;  /* 0x0058bc9a01007387 */ /* 0x008fe80000100800 */
[----:B------:R-:W-:Y:S04]  /*7e7a0*/  STL [R1+0x58b8], R155 ;  /* 0x0058b89b01007387 */ /* 0x000fe80000100800 */
[----:B----4-:R-:W-:Y:S04]  /*7e7b0*/  STL [R1+0x58b4], R150 ;  /* 0x0058b49601007387 */ /* 0x010fe80000100800 */
[----:B------:R-:W-:Y:S04]  /*7e7c0*/  STL [R1+0x58b0], R151 ;  /* 0x0058b09701007387 */ /* 0x000fe80000100800 */
[----:B------:R-:W-:Y:S04]  /*7e7d0*/  STL [R1+0x58ac], R146 ;  /* 0x0058ac9201007387 */ /* 0x000fe80000100800 */
[----:B------:R-:W-:Y:S01]  /*7e7e0*/  STL [R1+0x58a8], R147 ;  /* 0x0058a89301007387 */ /* 0x000fe20000100800 */
[----:B------:R-:W-:-:S02]  /*7e7f0*/  IMAD.MOV.U32 R47, RZ, RZ, R4 ;  /* 0x000000ffff2f7224 */ /* 0x000fc400078e0004 */
[----:B------:R-:W-:Y:S02]  /*7e800*/  IMAD.MOV.U32 R34, RZ, RZ, R6 ;  /* 0x000000ffff227224 */ /* 0x000fe400078e0006 */
[----:B------:R-:W-:Y:S02]  /*7e810*/  IMAD.MOV.U32 R42, RZ, RZ, R7 ;  /* 0x000000ffff2a7224 */ /* 0x000fe400078e0007 */
[----:B------:R-:W-:Y:S02]  /*7e820*/  IMAD.MOV.U32 R250, RZ, RZ, R181 ;  /* 0x000000fffffa7224 */ /* 0x000fe400078e00b5 */
[----:B------:R-:W-:Y:S01]  /*7e830*/  IMAD.MOV.U32 R251, RZ, RZ, R180 ;  /* 0x000000fffffb7224 */ /* 0x000fe200078e00b4 */
[----:B------:R-:W-:Y:S04]  /*7e840*/  LDS R181, [R239+UR7+0x10080] ;  /* 0x01008007efb57984 */ /* 0x000fe80008000800 */
[----:B------:R-:W-:Y:S04]  /*7e850*/  LDS R180, [R2+UR7+0x10080] ;  /* 0x0100800702b47984 */ /* 0x000fe80008000800 */
[----:B------:R-:W-:Y:S01]  /*7e860*/  LDS R239, [R239+UR7+0x12100] ;  /* 0x01210007efef7984 */ /* 0x000fe20008000800 */
[----:B--2---:R-:W-:-:S02]  /*7e870*/  IMAD.MOV.U32 R25, RZ, RZ, R140 ;  /* 0x000000ffff197224 */ /* 0x004fc400078e008c */
[----:B------:R-:W-:Y:S02]  /*7e880*/  IMAD.MOV.U32 R24, RZ, RZ, R141 ;  /* 0x000000ffff187224 */ /* 0x000fe400078e008d */
[----:B------:R-:W1:Y:S05]  /*7e890*/  LDSM.16.M88.4 R140, [R0+UR8+0x46080] ;  /* 0x04608008008c783b */ /* 0x000e6a0008000200 */
[----:B------:R-:W-:Y:S01]  /*7e8a0*/  HMMA.1688.F32.TF32 R4, R8, R120, R24 ;  /* 0x000000780804723c */ /* 0x000fe20000081018 */
        /* <DEDUP_REMOVED lines=41> */
[----:B------:R-:W-:Y:S04]  /*7eb40*/  STL.64 [R1+0x2c0], R4 ;  /* 0x0002c00401007387 */ /* 0x000fe80000100a00 */
[----:B------:R1:W-:Y:S01]  /*7eb50*/  STL [R1+0x2c8], R6 ;  /* 0x0002c80601007387 */ /* 0x0003e20000100800 */
[----:B------:R-:W-:-:S02]  /*7eb60*/  IMAD.MOV.U32 R46, RZ, RZ, R7 ;  /* 0x000000ffff2e7224 */ /* 0x000fc400078e0007 */
[----:B-1----:R-:W-:-:S15]  /*7eb70*/  HMMA.1688.F32.TF32 R4, R8, R116, R20 ;  /* 0x000000740804723c */ /* 0x002fde0000081014 */
[----:B------:R-:W-:-:S04]  /*7eb80*/  NOP ;  /* 0x0000000000007918 */ /* 0x000fc80000000000 */
[----:B------:R-:W-:Y:S02]  /*7eb90*/  IMAD.MOV.U32 R43, RZ, RZ, R4 ;  /* 0x000000ffff2b7224 */ /* 0x000fe400078e0004 */
[----:B------:R-:W-:Y:S02]  /*7eba0*/  IMAD.MOV.U32 R38, RZ, RZ, R5 ;  /* 0x000000ffff267224 */ /* 0x000fe400078e0005 */
[----:B------:R-:W-:Y:S02]  /*7ebb0*/  IMAD.MOV.U32 R39, RZ, RZ, R6 ;  /* 0x000000ffff277224 */ /* 0x000fe400078e0006 */
[----:B------:R-:W-:Y:S02]  /*7ebc0*/  IMAD.MOV.U32 R35, RZ, RZ, R7 ;  /* 0x000000ffff237224 */ /* 0x000fe400078e0007 */
[----:B------:R-:W-:-:S15]  /*7ebd0*/  HMMA.1688.F32.TF32 R4, R8, R156, R232 ;  /* 0x0000009c0804723c */ /* 0x000fde00000810e8 */
[----:B------:R-:W-:-:S04]  /*7ebe0*/  NOP ;  /* 0x0000000000007918 */ /* 0x000fc80000000000 */
[----:B------:R-:W-:Y:S01]  /*7ebf0*/  STL [R1+0x2a4], R5 ;  /* 0x0002a40501007387 */ /* 0x000fe20000100800 */
[----:B------:R-:W-:-:S03]  /*7ec00*/  IMAD.MOV.U32 R123, RZ, RZ, R4 ;  /* 0x000000ffff7b7224 */ /* 0x000fc600078e0004 */
[----:B------:R1:W-:Y:S01]  /*7ec10*/  STL [R1+0x2a8], R6 ;  /* 0x0002a80601007387 */ /* 0x0003e20000100800 */
[----:B------:R-:W-:Y:S02]  /*7ec20*/  IMAD.MOV.U32 R118, RZ, RZ, R7 ;  /* 0x000000ffff767224 */ /* 0x000fe400078e0007 */
[----:B-1----:R-:W-:-:S15]  /*7ec30*/  HMMA.1688.F32.TF32 R4, R8, R152, R248 ;  /* 0x000000980804723c */ /* 0x002fde00000810f8 */
[----:B------:R-:W-:-:S04]  /*7ec40*/  NOP ;  /* 0x0000000000007918 */ /* 0x000fc80000000000 */
[----:B------:R1:W-:Y:S04]  /*7ec50*/  STL [R1+0x294], R5 ;  /* 0x0002940501007387 */ /* 0x0003e80000100800 */
[----:B------:R2:W-:Y:S04]  /*7ec60*/  STL [R1+0x298], R6 ;  /* 0x0002980601007387 */ /* 0x0005e80000100800 */
        /* <DEDUP_REMOVED lines=17> */
[----:B------:R-:W3:Y:S04]  /*7ed80*/  LDL.LU R4, [R1+0x3080] ;  /* 0x0030800001047983 */ /* 0x000ee80000300800 */
[----:B-1----:R-:W3:Y:S01]  /*7ed90*/  LDL.LU R5, [R1+0x3084] ;  /* 0x0030840001057983 */ /* 0x002ee20000300800 */
[----:B------:R-:W-:-:S03]  /*7eda0*/  IMAD.MOV.U32 R158, RZ, RZ, R7 ;  /* 0x000000ffff9e7224 */ /* 0x000fc600078e0007 */
[----:B--2---:R-:W2:Y:S04]  /*7edb0*/  LDL.LU R6, [R1+0x3088] ;  /* 0x0030880001067983 */ /* 0x004ea80000300800 */
        /* <DEDUP_REMOVED lines=21> */
[C---:B----4-:R-:W-:Y:S08]  /*7ef10*/  HMMA.1688.F32.TF32 R16, R8.reuse, R148, R16 ;  /* 0x000000940810723c */ /* 0x050ff00000081010 */
[C---:B---3--:R-:W-:Y:S08]  /*7ef20*/  HMMA.1688.F32.TF32 R28, R8.reuse, R144, R28 ;  /* 0x00000090081c723c */ /* 0x048ff0000008101c */
[----:B------:R-:W-:Y:S03]  /*7ef30*/  HMMA.1688.F32.TF32 R240, R8, R140, R240 ;  /* 0x0000008c08f0723c */ /* 0x000fe600000810f0 */
[----:B------:R1:W-:Y:S01]  /*7ef40*/  STL [R1+0x284], R17 ;  /* 0x0002841101007387 */ /* 0x0003e20000100800 */
[----:B------:R-:W-:-:S03]  /*7ef50*/  IMAD.MOV.U32 R159, RZ, RZ, R16 ;  /* 0x000000ffff9f7224 */ /* 0x000fc600078e0010 */
[----:B------:R-:W-:Y:S04]  /*7ef60*/  STL [R1+0x288], R18 ;  /* 0x0002881201007387 */ /* 0x000fe80000100800 */
[----:B------:R-:W-:-:S08]  /*7ef70*/  IMAD.MOV.U32 R155, RZ, RZ, R28 ;  /* 0x000000ffff9b7224 */ /* 0x000fd000078e001c */
[----:B------:R-:W-:Y:S02]  /*7ef80*/  IMAD.MOV.U32 R151, RZ, RZ, R240 ;  /* 0x000000ffff977224 */ /* 0x000fe400078e00f0 */
[----:B------:R-:W-:Y:S01]  /*7ef90*/  IMAD.MOV.U32 R146, RZ, RZ, R243 ;  /* 0x000000ffff927224 */ /* 0x000fe200078e00f3 */
[----:B-1----:R-:W3:Y:S04]  /*7efa0*/  LDL.LU.64 R16, [R1+0x5ab0] ;  /* 0x005ab00001107983 */ /* 0x002ee80000300a00 */
[----:B------:R1:W-:Y:S04]  /*7efb0*/  STL [R1+0x274], R29 ;  /* 0x0002741d01007387 */ /* 0x0003e80000100800 */
[----:B------:R-:W-:Y:S01]  /*7efc0*/  STL [R1+0x278], R30 ;  /* 0x0002781e01007387 */ /* 0x000fe20000100800 */
[C---:B--2---:R-:W-:Y:S03]  /*7efd0*/  HMMA.1688.F32.TF32 R4, R8.reuse, R132, R4 ;  /* 0x000000840804723c */ /* 0x044fe60000081004 */
[----:B-1----:R-:W2:Y:S04]  /*7efe0*/  LDL.LU.64 R28, [R1+0x5aa8] ;  /* 0x005aa800011c7983 */ /* 0x002ea80000300a00 */
[----:B------:R-:W-:Y:S04]  /*7eff0*/  STL [R1+0x264], R241 ;  /* 0x000264f101007387 */ /* 0x000fe80000100800 */
[----:B------:R1:W-:Y:S02]  /*7f000*/  STL [R1+0x268], R242 ;  /* 0x000268f201007387 */ /* 0x0003e40000100800 */
[----:B-1----:R-:W-:Y:S06]  /*7f010*/  HMMA.1688.F32.TF32 R240, R8, R136, R244 ;  /* 0x0000008808f0723c */ /* 0x002fec00000810f4 */
[----:B------:R-:W-:-:S02]  /*7f020*/  IMAD.MOV.U32 R143, RZ, RZ, R4 ;  /* 0x000000ffff8f7224 */ /* 0x000fc400078e0004 */
[----:B------:R-:W-:-:S11]  /*7f030*/  IMAD.MOV.U32 R138, RZ, RZ, R7 ;  /* 0x000000ffff8a7224 */ /* 0x000fd600078e0007 */
[----:B------:R-:W-:Y:S04]  /*7f040*/  STL [R1+0x254], R241 ;  /* 0x000254f101007387 */ /* 0x000fe80000100800 */
[----:B------:R-:W-:Y:S04]  /*7f050*/  STL [R1+0x258], R242 ;  /* 0x000258f201007387 */ /* 0x000fe80000100800 */
[----:B------:R-:W-:Y:S04]  /*7f060*/  STL [R1+0x244], R5 ;  /* 0x0002440501007387 */ /* 0x000fe80000100800 */
[----:B------:R1:W-:Y:S02]  /*7f070*/  STL [R1+0x248], R6 ;  /* 0x0002480601007387 */ /* 0x0003e40000100800 */
[----:B-1----:R-:W-:-:S15]  /*7f080*/  HMMA.1688.F32.TF32 R4, R8, R128, R12 ;  /* 0x000000800804723c */ /* 0x002fde000008100c */
[----:B------:R-:W-:-:S04]  /*7f090*/  NOP ;  /* 0x0000000000007918 */ /* 0x000fc80000000000 */
[----:B------:R-:W-:Y:S01]  /*7f0a0*/  STL [R1+0x234], R5 ;  /* 0x0002340501007387 */ /* 0x000fe20000100800 */
[----:B------:R-:W-:-:S03]  /*7f0b0*/  IMAD.MOV.U32 R139, RZ, RZ, R4 ;  /* 0x000000ffff8b7224 */ /* 0x000fc600078e0004 */
[----:B------:R1:W-:Y:S01]  /*7f0c0*/  STL [R1+0x238], R6 ;  /* 0x0002380601007387 */ /* 0x0003e20000100800 */
[----:B------:R-:W-:Y:S02]  /*7f0d0*/  IMAD.MOV.U32 R134, RZ, RZ, R7 ;  /* 0x000000ffff867224 */ /* 0x000fe400078e0007 */
[----:B-1----:R-:W-:-:S15]  /*7f0e0*/  HMMA.1688.F32.TF32 R4, R8, R124, R24 ;  /* 0x0000007c0804723c */ /* 0x002fde0000081018 */
[----:B------:R-:W-:-:S04]  /*7f0f0*/  NOP ;  /* 0x0000000000007918 */ /* 0x000fc80000000000 */
[----:B------:R-:W-:Y:S01]  /*7f100*/  STL [R1+0x224], R5 ;  /* 0x0002240501007387 */ /* 0x000fe20000100800 */
[----:B------:R-:W-:-:S03]  /*7f110*/  IMAD.MOV.U32 R135, RZ, RZ, R4 ;  /* 0x000000ffff877224 */ /* 0x000fc600078e0004 */
[----:B------:R1:W-:Y:S01]  /*7f120*/  STL [R1+0x228], R6 ;  /* 0x0002280601007387 */ /* 0x0003e20000100800 */
[----:B------:R-:W-:-:S03]  /*7f130*/  IMAD.MOV.U32 R130, RZ, RZ, R7 ;  /* 0x000000ffff827224 */ /* 0x000fc600078e0007 */
[----:B------:R-:W4:Y:S04]  /*7f140*/  LDL.LU R12, [R1+0x3020] ;  /* 0x00302000010c7983 */ /* 0x000f280000300800 */
[----:B------:R-:W4:Y:S04]  /*7f150*/  LDL.LU R13, [R1+0x3024] ;  /* 0x00302400010d7983 */ /* 0x000f280000300800 */
[----:B------:R-:W4:Y:S04]  /*7f160*/  LDL.LU R14, [R1+0x3028] ;  /* 0x00302800010e7983 */ /* 0x000f280000300800 */
[----:B------:R-:W4:Y:S01]  /*7f170*/  LDL.LU R15, [R1+0x302c] ;  /* 0x00302c00010f7983 */ /* 0x000f220000300800 */
        /* <DEDUP_REMOVED lines=8> */
[----:B------:R-:W-:Y:S04]  /*7f200*/  STL [R1+0x204], R5 ;  /* 0x0002040501007387 */ /* 0x000fe80000100800 */
[----:B------:R1:W-:Y:S01]  /*7f210*/  STL.64 [R1+0x208], R6 ;  /* 0x0002080601007387 */ /* 0x0003e20000100a00 */
[----:B------:R-:W-:Y:S02]  /*7f220*/  IMAD.MOV.U32 R127, RZ, RZ, R4 ;  /* 0x000000ffff7f7224 */ /* 0x000fe400078e0004 */
[----:B-1----:R-:W-:-:S15]  /*7f230*/  HMMA.1688.F32.TF32 R4, R8, R104, R248 ;  /* 0x000000680804723c */ /* 0x002fde00000810f8 */
[----:B------:R-:W-:-:S04]  /*7f240*/  NOP ;  /* 0x0000000000007918 */ /* 0x000fc80000000000 */
[----:B------:R-:W-:Y:S04]  /*7f250*/  STL.64 [R1+0x1f0], R4 ;  /* 0x0001f00401007387 */ /* 0x000fe80000100a00 */
[----:B------:R4:W-:Y:S04]  /*7f260*/  STL [R1+0x1f8], R6 ;  /* 0x0001f80601007387 */ /* 0x0009e80000100800 */
        /* <DEDUP_REMOVED lines=18> */
[----:B------:R-:W3:Y:S01]  /*7f390*/  LDL.LU R241, [R1+0x74] ;  /* 0x0000740001f17983 */ /* 0x000ee20000300800 */
[----:B------:R-:W-:-:S03]  /*7f3a0*/  IMAD.MOV.U32 R142, RZ, RZ, R243 ;  /* 0x000000ffff8e7224 */ /* 0x000fc600078e00f3 */
[----:B------:R-:W3:Y:S04]  /*7f3b0*/  LDL.LU R242, [R1+0x78] ;  /* 0x0000780001f27983 */ /* 0x000ee80000300800 */
[----:B------:R-:W3:Y:S04]  /*7f3c0*/  LDL.LU R243, [R1+0x7c] ;  /* 0x00007c0001f37983 */ /* 0x000ee80000300800 */
[----:B------:R-:W3:Y:S04]  /*7f3d0*/  LDL.LU R244, [R1+0x60] ;  /* 0x0000600001f47983 */ /* 0x000ee80000300800 */
[----:B------:R-:W3:Y:S04]  /*7f3e0*/  LDL.LU R245, [R1+0x64] ;  /* 0x0000640001f57983 */ /* 0x000ee80000300800 */
[----:B------:R-:W3:Y:S04]  /*7f3f0*/  LDL.LU R246, [R1+0x68] ;  /* 0x0000680001f67983 */ /* 0x000ee80000300800 */
[----:B------:R-:W3:Y:S01]  /*7f400*/  LDL.LU R247, [R1+0x6c] ;  /* 0x00006c0001f77983 */ /* 0x000ee20000300800 */
[----:B------:R-:W-:-:S02]  /*7f410*/  IMAD.MOV.U32 R114, RZ, RZ, R7 ;  /* 0x000000ffff727224 */ /* 0x000fc400078e0007 */
[----:B----4-:R-:W-:-:S15]  /*7f420*/  HMMA.1688.F32.TF32 R4, R8, R100, R12 ;  /* 0x000000640804723c */ /* 0x010fde000008100c */
[----:B------:R-:W-:-:S04]  /*7f430*/  NOP ;  /* 0x0000000000007918 */ /* 0x000fc80000000000 */
[----:B------:R-:W-:Y:S01]  /*7f440*/  IMAD.MOV.U32 R115, RZ, RZ, R4 ;  /* 0x000000ffff737224 */ /* 0x000fe200078e0004 */
[----:B------:R1:W-:Y:S04]  /*7f450*/  STL [R1+0x1e4], R5 ;  /* 0x0001e40501007387 */ /* 0x0003e80000100800 */
[----:B------:R-:W4:Y:S01]  /*7f460*/  LDL.LU R4, [R1+0x40] ;  /* 0x0000400001047983 */ /* 0x000f220000300800 */
[----:B------:R-:W-:Y:S02]  /*7f470*/  IMAD.MOV.U32 R102, RZ, RZ, R6 ;  /* 0x000000ffff667224 */ /* 0x000fe400078e0006 */
[----:B------:R-:W-:Y:S01]  /*7f480*/  IMAD.MOV.U32 R110, RZ, RZ, R7 ;  /* 0x000000ffff6e7224 */ /* 0x000fe200078e0007 */
[----:B-1----:R-:W4:Y:S04]  /*7f490*/  LDL.LU R5, [R1+0x44] ;  /* 0x0000440001057983 */ /* 0x002f280000300800 */
        /* <DEDUP_REMOVED lines=9> */
[----:B------:R-:W-:Y:S01]  /*7f530*/  HMMA.1688.F32.TF32 R240, R8, R84, R240 ;  /* 0x0000005408f0723c */ /* 0x000fe200000810f0 */
[----:B------:R-:W-:-:S02]  /*7f540*/  IMAD.MOV.U32 R106, RZ, RZ, R250 ;  /* 0x000000ffff6a7224 */ /* 0x000fc400078e00fa */
[----:B------:R-:W-:Y:S02]  /*7f550*/  IMAD.MOV.U32 R107, RZ, RZ, R251 ;  /* 0x000000ffff6b7224 */ /* 0x000fe400078e00fb */
[----:B------:R-:W-:Y:S02]  /*7f560*/  IMAD.MOV.U32 R111, RZ, RZ, R248 ;  /* 0x000000ffff6f7224 */ /* 0x000fe400078e00f8 */
[----:B------:R-:W-:Y:S01]  /*7f570*/  IMAD.MOV.U32 R103, RZ, RZ, R249 ;  /* 0x000000ffff677224 */ /* 0x000fe200078e00f9 */
[----:B------:R-:W2:Y:S04]  /*7f580*/  LDL.LU.64 R250, [R1+0x5aa0] ;  /* 0x005aa00001fa7983 */ /* 0x000ea80000300a00 */
[----:B------:R-:W3:Y:S04]  /*7f590*/  LDL.LU.64 R248, [R1+0x5a98] ;  /* 0x005a980001f87983 */ /* 0x000ee80000300a00 */
[----:B------:R1:W-:Y:S01]  /*7f5a0*/  STL.64 [R1+0x1c0], R24 ;  /* 0x0001c01801007387 */ /* 0x0003e20000100a00 */
[----:B------:R-:W-:-:S02]  /*7f5b0*/  IMAD.MOV.U32 R98, RZ, RZ, R26 ;  /* 0x000000ffff627224 */ /* 0x000fc400078e001a */
[----:B------:R-:W-:Y:S01]  /*7f5c0*/  IMAD.MOV.U32 R99, RZ, RZ, R27 ;  /* 0x000000ffff637224 */ /* 0x000fe200078e001b */
[----:B-1----:R-:W2:Y:S04]  /*7f5d0*/  LDL.LU R24, [R1+0x20] ;  /* 0x0000200001187983 */ /* 0x002ea80000300800 */
[----:B------:R-:W2:Y:S04]  /*7f5e0*/  LDL.LU R25, [R1+0x24] ;  /* 0x0000240001197983 */ /* 0x000ea80000300800 */
[----:B------:R-:W2:Y:S04]  /*7f5f0*/  LDL.LU R26, [R1+0x28] ;  /* 0x00002800011a7983 */ /* 0x000ea80000300800 */
[----:B------:R-:W2:Y:S04]  /*7f600*/  LDL.LU R27, [R1+0x2c] ;  /* 0x00002c00011b7983 */ /* 0x000ea80000300800 */
[----:B------:R1:W-:Y:S04]  /*7f610*/  STL.64 [R1+0x1b0], R20 ;  /* 0x0001b01401007387 */ /* 0x0003e80000100a00 */
[----:B------:R1:W-:Y:S01]  /*7f620*/  STL.64 [R1+0x1b8], R22 ;  /* 0x0001b81601007387 */ /* 0x0003e20000100a00 */
[C---:B------:R-:W-:Y:S03]  /*7f630*/  HMMA.1688.F32.TF32 R232, R8.reuse, R76, R232 ;  /* 0x0000004c08e8723c */ /* 0x040fe600000810e8 */
[----:B-1----:R-:W3:Y:S04]  /*7f640*/  LDL.LU R20, [R1+0x10] ;  /* 0x0000100001147983 */ /* 0x002ee80000300800 */
[----:B------:R-:W3:Y:S04]  /*7f650*/  LDL.LU R21, [R1+0x14] ;  /* 0x0000140001157983 */ /* 0x000ee80000300800 */
[----:B------:R-:W3:Y:S04]  /*7f660*/  LDL.LU R22, [R1+0x18] ;  /* 0x0000180001167983 */ /* 0x000ee80000300800 */
[----:B------:R-:W3:Y:S04]  /*7f670*/  LDL.LU R23, [R1+0x1c] ;  /* 0x00001c0001177983 */ /* 0x000ee80000300800 */
[----:B------:R-:W-:Y:S04]  /*7f680*/  STL.64 [R1+0x70], R240 ;  /* 0x000070f001007387 */ /* 0x000fe80000100a00 */
[----:B------:R1:W-:Y:S02]  /*7f690*/  STL.64 [R1+0x78], R242 ;  /* 0x000078f201007387 */ /* 0x0003e40000100a00 */
[----:B-1----:R-:W-:Y:S01]  /*7f6a0*/  HMMA.1688.F32.TF32 R240, R8, R80, R244 ;  /* 0x0000005008f0723c */ /* 0x002fe200000810f4 */
[----:B------:R-:W-:-:S02]  /*7f6b0*/  IMAD.MOV.U32 R66, RZ, RZ, R232 ;  /* 0x000000ffff427224 */ /* 0x000fc400078e00e8 */
[----:B------:R-:W-:Y:S02]  /*7f6c0*/  IMAD.MOV.U32 R67, RZ, RZ, R233 ;  /* 0x000000ffff437224 */ /* 0x000fe400078e00e9 */
[----:B------:R-:W-:Y:S02]  /*7f6d0*/  IMAD.MOV.U32 R70, RZ, RZ, R234 ;  /* 0x000000ffff467224 */ /* 0x000fe400078e00ea */
[----:B------:R-:W-:-:S12]  /*7f6e0*/  IMAD.MOV.U32 R71, RZ, RZ, R235 ;  /* 0x000000ffff477224 */ /* 0x000fd800078e00eb */
[----:B------:R-:W-:Y:S04]  /*7f6f0*/  STL.64 [R1+0x60], R240 ;  /* 0x000060f001007387 */ /* 0x000fe80000100a00 */
[----:B------:R-:W-:Y:S04]  /*7f700*/  STL.64 [R1+0x68], R242 ;  /* 0x000068f201007387 */ /* 0x000fe80000100a00 */
[----:B------:R-:W3:Y:S04]  /*7f710*/  LDL.LU R232, [R1] ;  /* 0x0000000001e87983 */ /* 0x000ee80000300800 */
[----:B------:R-:W3:Y:S04]  /*7f720*/  LDL.LU R233, [R1+0x4] ;  /* 0x0000040001e97983 */ /* 0x000ee80000300800 */
[----:B------:R-:W3:Y:S04]  /*7f730*/  LDL.LU R234, [R1+0x8] ;  /* 0x0000080001ea7983 */ /* 0x000ee80000300800 */
[----:B------:R-:W3:Y:S04]  /*7f740*/  LDL.LU R235, [R1+0xc] ;  /* 0x00000c0001eb7983 */ /* 0x000ee80000300800 */
[----:B------:R-:W3:Y:S04]  /*7f750*/  LDL.LU R244, [R1+0x2f90] ;  /* 0x002f900001f47983 */ /* 0x000ee80000300800 */
[----:B------:R-:W3:Y:S04]  /*7f760*/  LDL.LU R245, [R1+0x2f94] ;  /* 0x002f940001f57983 */ /* 0x000ee80000300800 */
[----:B------:R-:W3:Y:S04]  /*7f770*/  LDL.LU R246, [R1+0x2f98] ;  /* 0x002f980001f67983 */ /* 0x000ee80000300800 */
[----:B------:R-:W3:Y:S01]  /*7f780*/  LDL.LU R247, [R1+0x2f9c] ;  /* 0x002f9c0001f77983 */ /* 0x000ee20000300800 */
[----:B----4-:R-:W-:-:S15]  /*7f790*/  HMMA.1688.F32.TF32 R4, R8, R72, R4 ;  /* 0x000000480804723c */ /* 0x010fde0000081004 */
        /* <DEDUP_REMOVED lines=11> */
[----:B--2---:R-:W-:Y:S01]  /*7f850*/  HMMA.1688.F32.TF32 R4, R8, R64, R24 ;  /* 0x000000400804723c */ /* 0x004fe20000081018 */
[----:B------:R-:W2:-:S15]  /*7f860*/  LDL.LU R24, [R1+0x2fd0] ;  /* 0x002fd00001187983 */ /* 0x000e9e0000300800 */
[----:B------:R-:W-:-:S03]  /*7f870*/  NOP ;  /* 0x0000000000007918 */ /* 0x000fc60000000000 */
[----:B------:R-:W-:Y:S02]  /*7f880*/  IMAD.MOV.U32 R87, RZ, RZ, R4 ;  /* 0x000000ffff577224 */ /* 0x000fe400078e0004 */
[----:B------:R-:W-:Y:S02]  /*7f890*/  IMAD.MOV.U32 R79, RZ, RZ, R5 ;  /* 0x000000ffff4f7224 */ /* 0x000fe400078e0005 */
[----:B------:R-:W-:Y:S02]  /*7f8a0*/  IMAD.MOV.U32 R82, RZ, RZ, R6 ;  /* 0x000000ffff527224 */ /* 0x000fe400078e0006 */
[----:B------:R-:W-:Y:S02]  /*7f8b0*/  IMAD.MOV.U32 R83, RZ, RZ, R7 ;  /* 0x000000ffff537224 */ /* 0x000fe400078e0007 */
[----:B---3--:R-:W-:-:S15]  /*7f8c0*/  HMMA.1688.F32.TF32 R4, R8, R60, R20 ;  /* 0x0000003c0804723c */ /* 0x008fde0000081014 */
        /* <DEDUP_REMOVED lines=14> */
[----:B-1----:R-:W-:Y:S03]  /*7f9b0*/  HMMA.1688.F32.TF32 R4, R8, R56, R232 ;  /* 0x000000380804723c */ /* 0x002fe600000810e8 */
[----:B------:R-:W2:Y:S01]  /*7f9c0*/  LDL.LU R8, [R1+0x2fa0] ;  /* 0x002fa00001087983 */ /* 0x000ea20000300800 */
[----:B------:R-:W-:-:S02]  /*7f9d0*/  IMAD.MOV.U32 R232, RZ, RZ, R249 ;  /* 0x000000ffffe87224 */ /* 0x000fc400078e00f9 */
[----:B------:R-:W-:Y:S02]  /*7f9e0*/  IMAD.MOV.U32 R233, RZ, RZ, R250 ;  /* 0x000000ffffe97224 */ /* 0x000fe400078e00fa */
[----:B------:R-:W-:-:S11]  /*7f9f0*/  IMAD.MOV.U32 R234, RZ, RZ, R251 ;  /* 0x000000ffffea7224 */ /* 0x000fd600078e00fb */
[----:B------:R1:W-:Y:S04]  /*7fa00*/  STL.64 [R1], R4 ;  /* 0x0000000401007387 */ /* 0x0003e80000100a00 */
[----:B------:R1:W-:Y:S04]  /*7fa10*/  STL.64 [R1+0x8], R6 ;  /* 0x0000080601007387 */ /* 0x0003e80000100a00 */
[----:B------:R-:W2:Y:S04]  /*7fa20*/  LDL.LU R9, [R1+0x2fa4] ;  /* 0x002fa40001097983 */ /* 0x000ea80000300800 */
[----:B------:R-:W2:Y:S04]  /*7fa30*/  LDL.LU R10, [R1+0x2fa8] ;  /* 0x002fa800010a7983 */ /* 0x000ea80000300800 */
[----:B------:R-:W2:Y:S04]  /*7fa40*/  LDL.LU R11, [R1+0x2fac] ;  /* 0x002fac00010b7983 */ /* 0x000ea80000300800 */
[----:B-1----:R-:W2:Y:S04]  /*7fa50*/  LDL.LU R4, [R1+0x2f80] ;  /* 0x002f800001047983 */ /* 0x002ea80000300800 */
[----:B------:R-:W2:Y:S04]  /*7fa60*/  LDL.LU R5, [R1+0x2f84] ;  /* 0x002f840001057983 */ /* 0x000ea80000300800 */
[----:B------:R-:W2:Y:S01]  /*7fa70*/  LDL.LU R6, [R1+0x2f88] ;  /* 0x002f880001067983 */ /* 0x000ea20000300800 */
[----:B------:R-:W-:-:S03]  /*7fa80*/  IMAD.MOV.U32 R7, RZ, RZ, R248 ;  /* 0x000000ffff077224 */ /* 0x000fc600078e00f8 */
        /* <DEDUP_REMOVED lines=13> */
[----:B-1----:R-:W2:Y:S04]  /*7fb60*/  LDL.LU R248, [R1+0x2fb0] ;  /* 0x002fb00001f87983 */ /* 0x002ea80000300800 */
[----:B------:R-:W2:Y:S04]  /*7fb70*/  LDL.LU R249, [R1+0x2fb4] ;  /* 0x002fb40001f97983 */ /* 0x000ea80000300800 */
[----:B------:R-:W2:Y:S04]  /*7fb80*/  LDL.LU R250, [R1+0x2fb8] ;  /* 0x002fb80001fa7983 */ /* 0x000ea80000300800 */
[----:B------:R-:W2:Y:S01]  /*7fb90*/  LDL.LU R251, [R1+0x2fbc] ;  /* 0x002fbc0001fb7983 */ /* 0x000ea20000300800 */
[C---:B---3--:R-:W-:Y:S08]  /*7fba0*/  HMMA.1688.F32.TF32 R12, R180.reuse, R48, R12 ;  /* 0x00000030b40c723c */ /* 0x048ff0000008100c */
[C---:B------:R-:W-:Y:S08]  /*7fbb0*/  HMMA.1688.F32.TF32 R24, R180.reuse, R44, R24 ;  /* 0x0000002cb418723c */ /* 0x040ff00000081018 */
[C---:B----4-:R-:W-:Y:S03]  /*7fbc0*/  HMMA.1688.F32.TF32 R20, R180.reuse, R40, R20 ;  /* 0x00000028b414723c */ /* 0x050fe60000081014 */
[----:B------:R1:W-:Y:S04]  /*7fbd0*/  STL.64 [R1+0x1a0], R12 ;  /* 0x0001a00c01007387 */ /* 0x0003e80000100a00 */
[----:B------:R-:W-:Y:S04]  /*7fbe0*/  STL.64 [R1+0x1a8], R14 ;  /* 0x0001a80e01007387 */ /* 0x000fe80000100a00 */
[----:B-1----:R-:W3:Y:S04]  /*7fbf0*/  LDL.LU.64 R12, [R1+0x5a80] ;  /* 0x005a8000010c7983 */ /* 0x002ee80000300a00 */
[----:B------:R1:W-:Y:S04]  /*7fc00*/  STL.64 [R1+0x190], R24 ;  /* 0x0001901801007387 */ /* 0x0003e80000100a00 */
[----:B------:R-:W-:Y:S04]  /*7fc10*/  STL.64 [R1+0x198], R26 ;  /* 0x0001981a01007387 */ /* 0x000fe80000100a00 */
[----:B-1----:R-:W4:Y:S04]  /*7fc20*/  LDL.LU.64 R24, [R1+0x5a78] ;  /* 0x005a780001187983 */ /* 0x002f280000300a00 */
[----:B------:R1:W-:Y:S04]  /*7fc30*/  STL.64 [R1+0x180], R20 ;  /* 0x0001801401007387 */ /* 0x0003e80000100a00 */
[----:B------:R-:W-:Y:S04]  /*7fc40*/  STL.64 [R1+0x188], R22 ;  /* 0x0001881601007387 */ /* 0x000fe80000100a00 */
[----:B-1----:R-:W3:Y:S01]  /*7fc50*/  LDL.LU.64 R20, [R1+0x5a70] ;  /* 0x005a700001147983 */ /* 0x002ee20000300a00 */
[----:B--2---:R-:W-:-:S15]  /*7fc60*/  HMMA.1688.F32.TF32 R248, R180, R36, R248 ;  /* 0x00000024b4f8723c */ /* 0x004fde00000810f8 */
[----:B------:R-:W-:-:S04]  /*7fc70*/  NOP ;  /* 0x0000000000007918 */ /* 0x000fc80000000000 */
[----:B------:R-:W-:Y:S04]  /*7fc80*/  STL.64 [R1+0x170], R248 ;  /* 0x000170f801007387 */ /* 0x000fe80000100a00 */
[----:B------:R1:W-:Y:S02]  /*7fc90*/  STL.64 [R1+0x178], R250 ;  /* 0x000178fa01007387 */ /* 0x0003e40000100a00 */
[C---:B-1----:R-:W-:Y:S08]  /*7fca0*/  HMMA.1688.F32.TF32 R248, R180.reuse, R32, R8 ;  /* 0x00000020b4f8723c */ /* 0x042ff00000081008 */
[----:B------:R-:W-:Y:S11]  /*7fcb0*/  HMMA.1688.F32.TF32 R8, R180, R120, R244 ;  /* 0x00000078b408723c */ /* 0x000ff600000810f4 */
[----:B------:R1:W-:Y:S04]  /*7fcc0*/  STL.64 [R1+0x160], R248 ;  /* 0x000160f801007387 */ /* 0x0003e80000100a00 */
[----:B------:R2:W-:Y:S04]  /*7fcd0*/  STL.64 [R1+0x168], R250 ;  /* 0x000168fa01007387 */ /* 0x0005e80000100a00 */
[----:B------:R-:W3:Y:S04]  /*7fce0*/  LDL.LU R244, [R1+0x2f50] ;  /* 0x002f500001f47983 */ /* 0x000ee80000300800 */
[----:B------:R-:W3:Y:S04]  /*7fcf0*/  LDL.LU R245, [R1+0x2f54] ;  /* 0x002f540001f57983 */ /* 0x000ee80000300800 */
[----:B------:R-:W3:Y:S04]  /*7fd00*/  LDL.LU R246, [R1+0x2f58] ;  /* 0x002f580001f67983 */ /* 0x000ee80000300800 */
[----:B------:R-:W3:Y:S01]  /*7fd10*/  LDL.LU R247, [R1+0x2f5c] ;  /* 0x002f5c0001f77983 */ /* 0x000ee20000300800 */
[----:B-1----:R-:W-:-:S02]  /*7fd20*/  IMAD.MOV.U32 R249, RZ, RZ, R10 ;  /* 0x000000fffff97224 */ /* 0x002fc400078e000a */
[----:B--2---:R-:W-:Y:S02]  /*7fd30*/  IMAD.MOV.U32 R251, RZ, RZ, R8 ;  /* 0x000000fffffb7224 */ /* 0x004fe400078e0008 */
[----:B------:R-:W-:Y:S02]  /*7fd40*/  IMAD.MOV.U32 R250, RZ, RZ, R9 ;  /* 0x000000fffffa7224 */ /* 0x000fe400078e0009 */
[----:B------:R-:W-:Y:S02]  /*7fd50*/  IMAD.MOV.U32 R248, RZ, RZ, R11 ;  /* 0x000000fffff87224 */ /* 0x000fe400078e000b */
[C---:B------:R-:W-:Y:S03]  /*7fd60*/  HMMA.1688.F32.TF32 R8, R180.reuse, R116, R4 ;  /* 0x00000074b408723c */ /* 0x040fe60000081004 */
[----:B------:R-:W-:Y:S04]  /*7fd70*/  STL [R1+0x579c], R248 ;  /* 0x00579cf801007387 */ /* 0x000fe80000100800 */
[----:B------:R-:W-:Y:S04]  /*7fd80*/  STL [R1+0x5798], R250 ;  /* 0x005798fa01007387 */ /* 0x000fe80000100800 */
[----:B------:R-:W-:Y:S04]  /*7fd90*/  STL [R1+0x5794], R251 ;  /* 0x005794fb01007387 */ /* 0x000fe80000100800 */
[----:B------:R-:W-:Y:S04]  /*7fda0*/  STL [R1+0x5790], R249 ;  /* 0x005790f901007387 */ /* 0x000fe80000100800 */
[----:B------:R-:W2:Y:S04]  /*7fdb0*/  LDL.LU R4, [R1+0x2f40] ;  /* 0x002f400001047983 */ /* 0x000ea80000300800 */
[----:B------:R-:W-:Y:S04]  /*7fdc0*/  STL.64 [R1+0x140], R8 ;  /* 0x0001400801007387 */ /* 0x000fe80000100a00 */
[----:B------:R1:W-:Y:S04]  /*7fdd0*/  STL.64 [R1+0x148], R10 ;  /* 0x0001480a01007387 */ /* 0x0003e80000100a00 */
[----:B------:R-:W2:Y:S04]  /*7fde0*/  LDL.LU R5, [R1+0x2f44] ;  /* 0x002f440001057983 */ /* 0x000ea80000300800 */
[----:B------:R-:W2:Y:S04]  /*7fdf0*/  LDL.LU R6, [R1+0x2f48] ;  /* 0x002f480001067983 */ /* 0x000ea80000300800 */
[----:B------:R-:W2:Y:S01]  /*7fe00*/  LDL.LU R7, [R1+0x2f4c] ;  /* 0x002f4c0001077983 */ /* 0x000ea20000300800 */
[----:B-1----:R-:W-:-:S15]  /*7fe10*/  HMMA.1688.F32.TF32 R8, R180, R156, R240 ;  /* 0x0000009cb408723c */ /* 0x002fde00000810f0 */
[----:B------:R-:W-:-:S04]  /*7fe20*/  NOP ;  /* 0x0000000000007918 */ /* 0x000fc80000000000 */
[----:B------:R-:W-:Y:S02]  /*7fe30*/  IMAD.MOV.U32 R63, RZ, RZ, R10 ;  /* 0x000000ffff3f7224 */ /* 0x000fe400078e000a */
[----:B------:R-:W-:Y:S01]  /*7fe40*/  IMAD.MOV.U32 R62, RZ, RZ, R9 ;  /* 0x000000ffff3e7224 */ /* 0x000fe200078e0009 */
[----:B------:R-:W-:Y:S04]  /*7fe50*/  STL [R1+0x130], R8 ;  /* 0x0001300801007387 */ /* 0x000fe80000100800 */
[----:B------:R1:W-:Y:S04]  /*7fe60*/  STL [R1+0x13c], R11 ;  /* 0x00013c0b01007387 */ /* 0x0003e80000100800 */
[----:B------:R1:W-:Y:S04]  /*7fe70*/  STL [R1+0x57a4], R63 ;  /* 0x0057a43f01007387 */ /* 0x0003e80000100800 */
[----:B------:R1:W-:Y:S04]  /*7fe80*/  STL [R1+0x57a0], R62 ;  /* 0x0057a03e01007387 */ /* 0x0003e80000100800 */
[----:B------:R-:W4:Y:S04]  /*7fe90*/  LDL.LU R240, [R1+0x2f30] ;  /* 0x002f300001f07983 */ /* 0x000f280000300800 */
[----:B------:R-:W4:Y:S04]  /*7fea0*/  LDL.LU R241, [R1+0x2f34] ;  /* 0x002f340001f17983 */ /* 0x000f280000300800 */
[----:B------:R-:W4:Y:S04]  /*7feb0*/  LDL.LU R242, [R1+0x2f38] ;  /* 0x002f380001f27983 */ /* 0x000f280000300800 */
[----:B------:R-:W4:Y:S01]  /*7fec0*/  LDL.LU R243, [R1+0x2f3c] ;  /* 0x002f3c0001f37983 */ /* 0x000f220000300800 */
[----:B-1----:R-:W-:Y:S03]  /*7fed0*/  HMMA.1688.F32.TF32 R8, R180, R152, R232 ;  /* 0x00000098b408723c */ /* 0x002fe600000810e8 */
        /* <DEDUP_REMOVED lines=11> */
[----:B------:R-:W-:Y:S01]  /*7ff90*/  STL [R1+0x57a8], R250 ;  /* 0x0057a8fa01007387 */ /* 0x000fe20000100800 */
[----:B---3--:R-:W-:-:S15]  /*7ffa0*/  HMMA.1688.F32.TF32 R8, R180, R148, R244 ;  /* 0x00000094b408723c */ /* 0x008fde00000810f4 */
[----:B------:R-:W-:-:S04]  /*7ffb0*/  NOP ;  /* 0x0000000000007918 */ /* 0x000fc80000000000 */
[----:B------:R4:W-:Y:S04]  /*7ffc0*/  STL.64 [R1+0x110], R8 ;  /* 0x0001100801007387 */ /* 0x0009e80000100a00 */
[----:B------:R-:W3:Y:S04]  /*7ffd0*/  LDL.LU R244, [R1+0x2f10] ;  /* 0x002f100001f47983 */ /* 0x000ee80000300800 */
[----:B------:R-:W3:Y:S04]  /*7ffe0*/  LDL.LU R245, [R1+0x2f14] ;  /* 0x002f140001f57983 */ /* 0x000ee80000300800 */
[----:B------:R-:W3:Y:S04]  /*7fff0*/  LDL.LU R246, [R1+0x2f18] ;  /* 0x002f180001f67983 */ /* 0x000ee80000300800 */
[----:B------:R-:W3:Y:S01]  /*80000*/  LDL.LU R247, [R1+0x2f1c] ;  /* 0x002f1c0001f77983 */ /* 0x000ee20000300800 */
[----:B------:R-:W-:-:S02]  /*80010*/  IMAD.MOV.U32 R63, RZ, RZ, R10 ;  /* 0x000000ffff3f7224 */ /* 0x000fc400078e000a */
[----:B------:R-:W-:Y:S01]  /*80020*/  IMAD.MOV.U32 R62, RZ, RZ, R11 ;  /* 0x000000ffff3e7224 */ /* 0x000fe200078e000b */
[----:B--2---:R-:W-:Y:S04]  /*80030*/  HMMA.1688.F32.TF32 R4, R180, R144, R4 ;  /* 0x00000090b404723c */ /* 0x004fe80000081004 */
[----:B------:R-:W-:Y:S04]  /*80040*/  STL [R1+0x57bc], R62 ;  /* 0x0057bc3e01007387 */ /* 0x000fe80000100800 */
[----:B------:R-:W-:Y:S11]  /*80050*/  STL [R1+0x57b8], R63 ;  /* 0x0057b83f01007387 */ /* 0x000ff60000100800 */
[----:B-1----:R-:W-:-:S02]  /*80060*/  IMAD.MOV.U32 R249, RZ, RZ, R4 ;  /* 0x000000fffff97224 */ /* 0x002fc400078e0004 */
[----:B------:R-:W-:Y:S01]  /*80070*/  IMAD.MOV.U32 R251, RZ, RZ, R5 ;  /* 0x000000fffffb7224 */ /* 0x000fe200078e0005 */
[----:B------:R-:W2:Y:S01]  /*80080*/  LDL.LU R4, [R1+0x2f00] ;  /* 0x002f000001047983 */ /* 0x000ea20000300800 */
[----:B------:R-:W-:-:S03]  /*80090*/  IMAD.MOV.U32 R248, RZ, RZ, R6 ;  /* 0x000000fffff87224 */ /* 0x000fc600078e0006 */
[----:B------:R-:W2:Y:S01]  /*800a0*/  LDL.LU R5, [R1+0x2f04] ;  /* 0x002f040001057983 */ /* 0x000ea20000300800 */
[----:B----4-:R-:W-:Y:S01]  /*800b0*/  HMMA.1688.F32.TF32 R8, R180, R140, R240 ;  /* 0x0000008cb408723c */ /* 0x010fe200000810f0 */
[----:B------:R-:W-:Y:S02]  /*800c0*/  IMAD.MOV.U32 R250, RZ, RZ, R7 ;  /* 0x000000fffffa7224 */ /* 0x000fe400078e0007 */
[----:B------:R-:W2:Y:S04]  /*800d0*/  LDL.LU R6, [R1+0x2f08] ;  /* 0x002f080001067983 */ /* 0x000ea80000300800 */
[----:B------:R-:W2:Y:S04]  /*800e0*/  LDL.LU R7, [R1+0x2f0c] ;  /* 0x002f0c0001077983 */ /* 0x000ea80000300800 */
[----:B------:R-:W-:Y:S04]  /*800f0*/  STL [R1+0x57cc], R249 ;  /* 0x0057ccf901007387 */ /* 0x000fe80000100800 */
[----:B------:R-:W-:Y:S04]  /*80100*/  STL [R1+0x57c8], R251 ;  /* 0x0057c8fb01007387 */ /* 0x000fe80000100800 */
[----:B------:R-:W-:Y:S04]  /*80110*/  STL [R1+0x57c4], R248 ;  /* 0x0057c4f801007387 */ /* 0x000fe80000100800 */
[----:B------:R-:W-:Y:S01]  /*80120*/  STL [R1+0x57c0], R250 ;  /* 0x0057c0fa01007387 */ /* 0x000fe20000100800 */
[----:B------:R-:W-:-:S02]  /*80130*/  IMAD.MOV.U32 R59, RZ, RZ, R9 ;  /* 0x000000ffff3b7224 */ /* 0x000fc400078e0009 */
[----:B------:R-:W-:Y:S01]  /*80140*/  IMAD.MOV.U32 R58, RZ, RZ, R8 ;  /* 0x000000ffff3a7224 */ /* 0x000fe200078e0008 */
[----:B------:R1:W-:Y:S04]  /*80150*/  STL.64 [R1+0xf8], R10 ;  /* 0x0000f80a01007387 */ /* 0x0003e80000100a00 */
[----:B------:R4:W-:Y:S04]  /*80160*/  STL [R1+0x57d4], R59 ;  /* 0x0057d43b01007387 */ /* 0x0009e80000100800 */
[----:B------:R3:W-:Y:S01]  /*80170*/  STL [R1+0x57d0], R58 ;  /* 0x0057d03a01007387 */ /* 0x0007e20000100800 */
[----:B-1----:R-:W-:Y:S03]  /*80180*/  HMMA.1688.F32.TF32 R8, R180, R136, R232 ;  /* 0x00000088b408723c */ /* 0x002fe600000810e8 */
        /* <DEDUP_REMOVED lines=9> */
[----:B------:R-:W-:Y:S04]  /*80220*/  STL [R1+0x57e0], R62 ;  /* 0x0057e03e01007387 */ /* 0x000fe80000100800 */
[----:B------:R-:W-:Y:S04]  /*80230*/  STL [R1+0x57dc], R248 ;  /* 0x0057dcf801007387 */ /* 0x000fe80000100800 */
[----:B------:R1:W-:Y:S01]  /*80240*/  STL [R1+0x57d8], R250 ;  /* 0x0057d8fa01007387 */ /* 0x0003e20000100800 */
[----:B---3--:R-:W-:-:S15]  /*80250*/  HMMA.1688.F32.TF32 R8, R180, R132, R244 ;  /* 0x00000084b408723c */ /* 0x008fde00000810f4 */
[----:B------:R-:W-:-:S04]  /*80260*/  NOP ;  /* 0x0000000000007918 */ /* 0x000fc80000000000 */
[----:B----4-:R-:W-:Y:S02]  /*80270*/  IMAD.MOV.U32 R59, RZ, RZ, R8 ;  /* 0x000000ffff3b7224 */ /* 0x010fe400078e0008 */
[----:B------:R-:W-:Y:S01]  /*80280*/  IMAD.MOV.U32 R58, RZ, RZ, R9 ;  /* 0x000000ffff3a7224 */ /* 0x000fe200078e0009 */
[----:B------:R-:W3:Y:S01]  /*80290*/  LDL.LU R8, [R1+0x2ee0] ;  /* 0x002ee00001087983 */ /* 0x000ee20000300800 */
[----:B------:R-:W-:-:S03]  /*802a0*/  IMAD.MOV.U32 R249, RZ, RZ, R10 ;  /* 0x000000fffff97224 */ /* 0x000fc600078e000a */
[----:B------:R-:W3:Y:S01]  /*802b0*/  LDL.LU R9, [R1+0x2ee4] ;  /* 0x002ee40001097983 */ /* 0x000ee20000300800 */
[----:B------:R-:W-:-:S03]  /*802c0*/  IMAD.MOV.U32 R251, RZ, RZ, R11 ;  /* 0x000000fffffb7224 */ /* 0x000fc600078e000b */
[----:B------:R-:W3:Y:S04]  /*802d0*/  LDL.LU R10, [R1+0x2ee8] ;  /* 0x002ee800010a7983 */ /* 0x000ee80000300800 */
[----:B------:R-:W3:Y:S04]  /*802e0*/  LDL.LU R11, [R1+0x2eec] ;  /* 0x002eec00010b7983 */ /* 0x000ee80000300800 */
[----:B------:R-:W-:Y:S04]  /*802f0*/  STL [R1+0x57f4], R251 ;  /* 0x0057f4fb01007387 */ /* 0x000fe80000100800 */
        /* <DEDUP_REMOVED lines=13> */
[----:B-1----:R-:W-:Y:S02]  /*803d0*/  IMAD.MOV.U32 R63, RZ, RZ, R4 ;  /* 0x000000ffff3f7224 */ /* 0x002fe400078e0004 */
[----:B------:R-:W-:Y:S02]  /*803e0*/  IMAD.MOV.U32 R250, RZ, RZ, R7 ;  /* 0x000000fffffa7224 */ /* 0x000fe400078e0007 */
[----:B------:R-:W-:Y:S02]  /*803f0*/  IMAD.MOV.U32 R62, RZ, RZ, R5 ;  /* 0x000000ffff3e7224 */ /* 0x000fe400078e0005 */
[----:B------:R-:W-:Y:S01]  /*80400*/  IMAD.MOV.U32 R248, RZ, RZ, R6 ;  /* 0x000000fffff87224 */ /* 0x000fe200078e0006 */
[----:B------:R-:W2:Y:S04]  /*80410*/  LDL.LU R4, [R1+0x2eb0] ;  /* 0x002eb00001047983 */ /* 0x000ea80000300800 */
[----:B------:R-:W2:Y:S04]  /*80420*/  LDL.LU R5, [R1+0x2eb4] ;  /* 0x002eb40001057983 */ /* 0x000ea80000300800 */
[----:B------:R-:W2:Y:S04]  /*80430*/  LDL.LU R6, [R1+0x2eb8] ;  /* 0x002eb80001067983 */ /* 0x000ea80000300800 */
[----:B------:R-:W2:Y:S01]  /*80440*/  LDL.LU R7, [R1+0x2ebc] ;  /* 0x002ebc0001077983 */ /* 0x000ea20000300800 */
[----:B------:R-:W-:Y:S03]  /*80450*/  HMMA.1688.F32.TF32 R232, R180, R124, R232 ;  /* 0x0000007cb4e8723c */ /* 0x000fe600000810e8 */
[----:B------:R-:W-:Y:S04]  /*80460*/  STL [R1+0x5804], R250 ;  /* 0x005804fa01007387 */ /* 0x000fe80000100800 */
[----:B------:R-:W-:Y:S04]  /*80470*/  STL [R1+0x5800], R248 ;  /* 0x005800f801007387 */ /* 0x000fe80000100800 */
[----:B------:R-:W-:Y:S04]  /*80480*/  STL [R1+0x57fc], R63 ;  /* 0x0057fc3f01007387 */ /* 0x000fe80000100800 */
[----:B------:R-:W-:Y:S04]  /*80490*/  STL [R1+0x57f8], R62 ;  /* 0x0057f83e01007387 */ /* 0x000fe80000100800 */
[----:B------:R1:W-:Y:S04]  /*804a0*/  STL.64 [R1+0xb0], R232 ;  /* 0x0000b0e801007387 */ /* 0x0003e80000100a00 */
[----:B------:R1:W-:Y:S04]  /*804b0*/  STL.64 [R1+0xb8], R234 ;  /* 0x0000b8ea01007387 */ /* 0x0003e80000100a00 */
[----:B------:R-:W2:Y:S04]  /*804c0*/  LDL.LU R14, [R1+0x2ea8] ;  /* 0x002ea800010e7983 */ /* 0x000ea80000300800 */
[----:B------:R-:W2:Y:S04]  /*804d0*/  LDL.LU R15, [R1+0x2eac] ;  /* 0x002eac00010f7983 */ /* 0x000ea80000300800 */
[----:B-1----:R-:W2:Y:S04]  /*804e0*/  LDL.LU R232, [R1+0x2e90] ;  /* 0x002e900001e87983 */ /* 0x002ea80000300800 */
[----:B------:R-:W2:Y:S04]  /*804f0*/  LDL.LU R233, [R1+0x2e94] ;  /* 0x002e940001e97983 */ /* 0x000ea80000300800 */
[----:B------:R-:W2:Y:S04]  /*80500*/  LDL.LU R234, [R1+0x2e98] ;  /* 0x002e980001ea7983 */ /* 0x000ea80000300800 */
[----:B------:R-:W2:Y:S01]  /*80510*/  LDL.LU R235, [R1+0x2e9c] ;  /* 0x002e9c0001eb7983 */ /* 0x000ea20000300800 */
[----:B------:R-:W-:-:S02]  /*80520*/  IMAD.MOV.U32 R154, RZ, RZ, R19 ;  /* 0x000000ffff9a7224 */ /* 0x000fc400078e0013 */
[----:B------:R-:W-:Y:S02]  /*80530*/  IMAD.MOV.U32 R22, RZ, RZ, R17 ;  /* 0x000000ffff167224 */ /* 0x000fe400078e0011 */
[----:B------:R-:W-:Y:S01]  /*80540*/  IMAD.MOV.U32 R23, RZ, RZ, R16 ;  /* 0x000000ffff177224 */ /* 0x000fe200078e0010 */
[----:B---3--:R-:W-:-:S15]  /*80550*/  HMMA.1688.F32.TF32 R8, R180, R112, R8 ;  /* 0x00000070b408723c */ /* 0x008fde0000081008 */
[----:B------:R-:W-:-:S04]  /*80560*/  NOP ;  /* 0x0000000000007918 */ /* 0x000fc80000000000 */
[----:B------:R-:W-:Y:S02]  /*80570*/  IMAD.MOV.U32 R251, RZ, RZ, R8 ;  /* 0x000000fffffb7224 */ /* 0x000fe400078e0008 */
[----:B------:R-:W-:Y:S02]  /*80580*/  IMAD.MOV.U32 R249, RZ, RZ, R9 ;  /* 0x000000fffff97224 */ /* 0x000fe400078e0009 */
[----:B------:R-:W-:Y:S02]  /*80590*/  IMAD.MOV.U32 R59, RZ, RZ, R10 ;  /* 0x000000ffff3b7224 */ /* 0x000fe400078e000a */
[----:B------:R-:W-:Y:S02]  /*805a0*/  IMAD.MOV.U32 R58, RZ, RZ, R11 ;  /* 0x000000ffff3a7224 */ /* 0x000fe400078e000b */
[----:B----4-:R-:W-:Y:S03]  /*805b0*/  HMMA.1688.F32.TF32 R8, R180, R108, R240 ;  /* 0x0000006cb408723c */ /* 0x010fe600000810f0 */
[----:B------:R1:W-:-:S15]  /*805c0*/  STL [R1+0x5814], R58 ;  /* 0x0058143a01007387 */ /* 0x0003de0000100800 */
[----:B------:R-:W-:Y:S01]  /*805d0*/  NOP ;  /* 0x0000000000007918 */ /* 0x000fe20000000000 */
[----:B------:R-:W-:Y:S02]  /*805e0*/  IMAD.MOV.U32 R250, RZ, RZ, R8 ;  /* 0x000000fffffa7224 */ /* 0x000fe400078e0008 */
[----:B------:R-:W-:Y:S02]  /*805f0*/  IMAD.MOV.U32 R248, RZ, RZ, R9 ;  /* 0x000000fffff87224 */ /* 0x000fe400078e0009 */
[----:B------:R-:W-:Y:S02]  /*80600*/  IMAD.MOV.U32 R63, RZ, RZ, R10 ;  /* 0x000000ffff3f7224 */ /* 0x000fe400078e000a */
[----:B------:R-:W-:Y:S02]  /*80610*/  IMAD.MOV.U32 R62, RZ, RZ, R11 ;  /* 0x000000ffff3e7224 */ /* 0x000fe400078e000b */
[----:B------:R-:W-:Y:S01]  /*80620*/  HMMA.1688.F32.TF32 R8, R180, R104, R244 ;  /* 0x00000068b408723c */ /* 0x000fe200000810f4 */
[----:B------:R3:W-:Y:S04]  /*80630*/  STL [R1+0x5810], R59 ;  /* 0x0058103b01007387 */ /* 0x0007e80000100800 */
[----:B------:R4:W-:Y:S04]  /*80640*/  STL [R1+0x580c], R251 ;  /* 0x00580cfb01007387 */ /* 0x0009e80000100800 */
[----:B------:R1:W-:Y:S10]  /*80650*/  STL [R1+0x5808], R249 ;  /* 0x005808f901007387 */ /* 0x0003f40000100800 */
[----:B-1----:R-:W-:-:S02]  /*80660*/  IMAD.MOV.U32 R58, RZ, RZ, R8 ;  /* 0x000000ffff3a7224 */ /* 0x002fc400078e0008 */
[----:B---3--:R-:W-:Y:S02]  /*80670*/  IMAD.MOV.U32 R59, RZ, RZ, R9 ;  /* 0x000000ffff3b7224 */ /* 0x008fe400078e0009 */
[----:B----4-:R-:W-:Y:S02]  /*80680*/  IMAD.MOV.U32 R251, RZ, RZ, R10 ;  /* 0x000000fffffb7224 */ /* 0x010fe400078e000a */
[----:B------:R-:W-:Y:S02]  /*80690*/  IMAD.MOV.U32 R249, RZ, RZ, R11 ;  /* 0x000000fffff97224 */ /* 0x000fe400078e000b */
[C---:B--2---:R-:W-:Y:S08]  /*806a0*/  HMMA.1688.F32.TF32 R8, R180.reuse, R100, R4 ;  /* 0x00000064b408723c */ /* 0x044ff00000081004 */
[C---:B------:R-:W-:Y:S01]  /*806b0*/  HMMA.1688.F32.TF32 R12, R180.reuse, R96, R12 ;  /* 0x00000060b40c723c */ /* 0x040fe2000008100c */
[----:B------:R-:W-:Y:S04]  /*806c0*/  STL.64 [R1+0x5940], R250 ;  /* 0x005940fa01007387 */ /* 0x000fe80000100a00 */
[----:B------:R-:W-:Y:S06]  /*806d0*/  STL.64 [R1+0x5938], R248 ;  /* 0x005938f801007387 */ /* 0x000fec0000100a00 */
[----:B------:R-:W-:Y:S04]  /*806e0*/  STL.64 [R1+0x5678], R10 ;  /* 0x0056780a01007387 */ /* 0x000fe80000100a00 */
[----:B------:R-:W-:Y:S01]  /*806f0*/  STL.64 [R1+0x5670], R8 ;  /* 0x0056700801007387 */ /* 0x000fe20000100a00 */
[----:B------:R-:W-:Y:S03]  /*80700*/  HMMA.1688.F32.TF32 R16, R180, R92, R232 ;  /* 0x0000005cb410723c */ /* 0x000fe600000810e8 */
[----:B------:R-:W-:Y:S04]  /*80710*/  STL.64 [R1+0x5688], R14 ;  /* 0x0056880e01007387 */ /* 0x000fe80000100a00 */
[----:B------:R-:W-:Y:S04]  /*80720*/  STL.64 [R1+0x5680], R12 ;  /* 0x0056800c01007387 */ /* 0x000fe80000100a00 */
[----:B------:R-:W2:Y:S04]  /*80730*/  LDL.LU R232, [R1+0x2e70] ;  /* 0x002e700001e87983 */ /* 0x000ea80000300800 */
[----:B------:R-:W2:Y:S04]  /*80740*/  LDL.LU R233, [R1+0x2e74] ;  /* 0x002e740001e97983 */ /* 0x000ea80000300800 */
[----:B------:R-:W2:Y:S04]  /*80750*/  LDL.LU R234, [R1+0x2e78] ;  /* 0x002e780001ea7983 */ /* 0x000ea80000300800 */
[----:B------:R-:W2:Y:S04]  /*80760*/  LDL.LU R235, [R1+0x2e7c] ;  /* 0x002e7c0001eb7983 */ /* 0x000ea80000300800 */
[----:B------:R-:W3:Y:S04]  /*80770*/  LDL.LU R170, [R1+0x2e38] ;  /* 0x002e380001aa7983 */ /* 0x000ee80000300800 */
[----:B------:R-:W3:Y:S01]  /*80780*/  LDL.LU R171, [R1+0x2e3c] ;  /* 0x002e3c0001ab7983 */ /* 0x000ee20000300800 */
[----:B------:R-:W-:-:S03]  /*80790*/  IMAD.MOV.U32 R150, RZ, RZ, R31 ;  /* 0x000000ffff967224 */ /* 0x000fc600078e001f */
        /* <DEDUP_REMOVED lines=8> */
[----:B------:R1:W-:Y:S04]  /*80820*/  STL.64 [R1+0x5698], R18 ;  /* 0x0056981201007387 */ /* 0x0003e80000100a00 */
[----:B------:R-:W-:Y:S04]  /*80830*/  STL.64 [R1+0x5690], R16 ;  /* 0x0056901001007387 */ /* 0x000fe80000100a00 */
[----:B------:R-:W3:Y:S04]  /*80840*/  LDL.LU R178, [R1+0x2e18] ;  /* 0x002e180001b27983 */ /* 0x000ee80000300800 */
[----:B------:R-:W3:Y:S04]  /*80850*/  LDL.LU R179, [R1+0x2e1c] ;  /* 0x002e1c0001b37983 */ /* 0x000ee80000300800 */
[----:B------:R-:W3:Y:S04]  /*80860*/  LDL.LU R4, [R1+0x29e0] ;  /* 0x0029e00001047983 */ /* 0x000ee80000300800 */
[----:B------:R-:W3:Y:S01]  /*80870*/  LDL.LU R5, [R1+0x29e4] ;  /* 0x0029e40001057983 */ /* 0x000ee20000300800 */
[----:B------:R-:W-:Y:S01]  /*80880*/  HMMA.1688.F32.TF32 R20, R180, R88, R20 ;  /* 0x00000058b414723c */ /* 0x000fe20000081014 */
[----:B------:R-:W-:-:S02]  /*80890*/  IMAD.MOV.U32 R6, RZ, RZ, R25 ;  /* 0x000000ffff067224 */ /* 0x000fc400078e0019 */
[----:B------:R-:W-:-:S15]  /*808a0*/  IMAD.MOV.U32 R7, RZ, RZ, R24 ;  /* 0x000000ffff077224 */ /* 0x000fde00078e0018 */
[----:B------:R-:W-:Y:S01]  /*808b0*/  NOP ;  /* 0x0000000000007918 */ /* 0x000fe20000000000 */
[----:B------:R-:W-:Y:S04]  /*808c0*/  STL.64 [R1+0x56a8], R22 ;  /* 0x0056a81601007387 */ /* 0x000fe80000100a00 */
[----:B------:R-:W-:Y:S01]  /*808d0*/  STL.64 [R1+0x56a0], R20 ;  /* 0x0056a01401007387 */ /* 0x000fe20000100a00 */
[C---:B--2---:R-:W-:Y:S03]  /*808e0*/  HMMA.1688.F32.TF32 R24, R180.reuse, R84, R232 ;  /* 0x00000054b418723c */ /* 0x044fe600000810e8 */
[----:B------:R-:W2:Y:S04]  /*808f0*/  LDL.LU R232, [R1+0x29d0] ;  /* 0x0029d00001e87983 */ /* 0x000ea80000300800 */
[----:B------:R-:W2:Y:S04]  /*80900*/  LDL.LU R233, [R1+0x29d4] ;  /* 0x0029d40001e97983 */ /* 0x000ea80000300800 */
[----:B------:R-:W2:Y:S04]  /*80910*/  LDL.LU R234, [R1+0x29d8] ;  /* 0x0029d80001ea7983 */ /* 0x000ea80000300800 */
[----:B------:R-:W2:Y:S01]  /*80920*/  LDL.LU R235, [R1+0x29dc] ;  /* 0x0029dc0001eb7983 */ /* 0x000ea20000300800 */
[C---:B----4-:R-:W-:Y:S08]  /*80930*/  HMMA.1688.F32.TF32 R28, R180.reuse, R80, R28 ;  /* 0x00000050b41c723c */ /* 0x050ff0000008101c */
[C---:B---3--:R-:W-:Y:S08]  /*80940*/  HMMA.1688.F32.TF32 R160, R180.reuse, R76, R160 ;  /* 0x0000004cb4a0723c */ /* 0x048ff000000810a0 */
[C---:B------:R-:W-:Y:S08]  /*80950*/  HMMA.1688.F32.TF32 R164, R180.reuse, R72, R164 ;  /* 0x00000048b4a4723c */ /* 0x040ff000000810a4 */
[C---:B------:R-:W-:Y:S08]  /*80960*/  HMMA.1688.F32.TF32 R168, R180.reuse, R68, R168 ;  /* 0x00000044b4a8723c */ /* 0x040ff000000810a8 */
        /* <DEDUP_REMOVED lines=14> */
[----:B------:R-:W3:Y:S04]  /*80a50*/  LDL.LU R227, [R1+0x2e0c] ;  /* 0x002e0c0001e37983 */ /* 0x000ee80000300800 */
[----:B------:R-:W-:Y:S04]  /*80a60*/  STL.64 [R1+0x5708], R174 ;  /* 0x005708ae01007387 */ /* 0x000fe80000100a00 */
[----:B------:R-:W-:Y:S04]  /*80a70*/  STL.64 [R1+0x5700], R172 ;  /* 0x005700ac01007387 */ /* 0x000fe80000100a00 */
[----:B------:R-:W-:Y:S04]  /*80a80*/  STL.64 [R1+0x5718], R178 ;  /* 0x005718b201007387 */ /* 0x000fe80000100a00 */
[----:B------:R-:W-:Y:S04]  /*80a90*/  STL.64 [R1+0x5710], R176 ;  /* 0x005710b001007387 */ /* 0x000fe80000100a00 */
[----:B------:R-:W-:Y:S04]  /*80aa0*/  STL.64 [R1+0x5728], R182 ;  /* 0x005728b601007387 */ /* 0x000fe80000100a00 */
[----:B------:R-:W-:Y:S04]  /*80ab0*/  STL.64 [R1+0x5720], R180 ;  /* 0x005720b401007387 */ /* 0x000fe80000100a00 */
[----:B------:R-:W4:Y:S04]  /*80ac0*/  LDL.LU R190, [R1+0x2de8] ;  /* 0x002de80001be7983 */ /* 0x000f280000300800 */
[----:B------:R-:W4:Y:S04]  /*80ad0*/  LDL.LU R191, [R1+0x2dec] ;  /* 0x002dec0001bf7983 */ /* 0x000f280000300800 */
[----:B------:R-:W4:Y:S04]  /*80ae0*/  LDL.LU R198, [R1+0x2dc8] ;  /* 0x002dc80001c67983 */ /* 0x000f280000300800 */
[----:B------:R-:W4:Y:S04]  /*80af0*/  LDL.LU R199, [R1+0x2dcc] ;  /* 0x002dcc0001c77983 */ /* 0x000f280000300800 */
[----:B------:R-:W4:Y:S04]  /*80b00*/  LDL.LU R194, [R1+0x2dd8] ;  /* 0x002dd80001c27983 */ /* 0x000f280000300800 */
[----:B------:R-:W4:Y:S01]  /*80b10*/  LDL.LU R195, [R1+0x2ddc] ;  /* 0x002ddc0001c37983 */ /* 0x000f220000300800 */
[----:B------:R-:W-:-:S02]  /*80b20*/  IMAD.MOV.U32 R230, RZ, RZ, R185 ;  /* 0x000000ffffe67224 */ /* 0x000fc400078e00b9 */
[----:B------:R-:W-:Y:S02]  /*80b30*/  IMAD.MOV.U32 R231, RZ, RZ, R184 ;  /* 0x000000ffffe77224 */ /* 0x000fe400078e00b8 */
[C---:B--2---:R-:W-:Y:S08]  /*80b40*/  HMMA.1688.F32.TF32 R184, R236.reuse, R52, R232 ;  /* 0x00000034ecb8723c */ /* 0x044ff000000810e8 */
[C---:B------:R-:W-:Y:S01]  /*80b50*/  HMMA.1688.F32.TF32 R228, R236.reuse, R44, R228 ;  /* 0x0000002cece4723c */ /* 0x040fe200000810e4 */
[----:B-1----:R-:W-:Y:S01]  /*80b60*/  LOP3.LUT R19, R2, 0x20, RZ, 0x3c, !PT ;  /* 0x0000002002137812 */ /* 0x002fe200078e3cff */
[----:B------:R-:W-:Y:S04]  /*80b70*/  LDS R232, [R2+UR7+0x10180] ;  /* 0x0101800702e87984 */ /* 0x000fe80008000800 */
[----:B------:R-:W-:Y:S04]  /*80b80*/  LDS R234, [R2+UR7+0x12180] ;  /* 0x0121800702ea7984 */ /* 0x000fe80008000800 */
[----:B------:R-:W-:Y:S04]  /*80b90*/  LDS R233, [R19+UR7+0x10180] ;  /* 0x0101800713e97984 */ /* 0x000fe80008000800 */
[----:B------:R-:W1:Y:S04]  /*80ba0*/  LDS R235, [R19+UR7+0x12180] ;  /* 0x0121800713eb7984 */ /* 0x000e680008000800 */
[----:B------:R-:W-:Y:S04]  /*80bb0*/  STL.64 [R1+0x5738], R186 ;  /* 0x005738ba01007387 */ /* 0x000fe80000100a00 */
[----:B------:R-:W-:Y:S04]  /*80bc0*/  STL.64 [R1+0x5730], R184 ;  /* 0x005730b801007387 */ /* 0x000fe80000100a00 */
[----:B------:R-:W2:Y:S04]  /*80bd0*/  LDL.LU R202, [R1+0x2db8] ;  /* 0x002db80001ca7983 */ /* 0x000ea80000300800 */
[----:B------:R-:W2:Y:S01]  /*80be0*/  LDL.LU R203, [R1+0x2dbc] ;  /* 0x002dbc0001cb7983 */ /* 0x000ea20000300800 */
[C---:B---3--:R-:W-:Y:S08]  /*80bf0*/  HMMA.1688.F32.TF32 R224, R236.reuse, R48, R224 ;  /* 0x00000030ece0723c */ /* 0x048ff000000810e0 */
[C---:B----4-:R-:W-:Y:S08]  /*80c00*/  HMMA.1688.F32.TF32 R188, R236.reuse, R40, R188 ;  /* 0x00000028ecbc723c */ /* 0x050ff000000810bc */
[C---:B------:R-:W-:Y:S03]  /*80c10*/  HMMA.1688.F32.TF32 R192, R236.reuse, R36, R192 ;  /* 0x00000024ecc0723c */ /* 0x040fe600000810c0 */
[----:B------:R-:W-:Y:S04]  /*80c20*/  STL [R1+0x5588], R224 ;  /* 0x005588e001007387 */ /* 0x000fe80000100800 */
[----:B------:R-:W-:Y:S04]  /*80c30*/  STL [R1+0x5584], R225 ;  /* 0x005584e101007387 */ /* 0x000fe80000100800 */
[----:B------:R-:W-:Y:S04]  /*80c40*/  STL [R1+0x5580], R226 ;  /* 0x005580e201007387 */ /* 0x000fe80000100800 */
[----:B------:R-:W-:Y:S04]  /*80c50*/  STL [R1+0x557c], R227 ;  /* 0x00557ce301007387 */ /* 0x000fe80000100800 */
[----:B------:R-:W3:Y:S04]  /*80c60*/  LDL.LU R206, [R1+0x2da8] ;  /* 0x002da80001ce7983 */ /* 0x000ee80000300800 */
[----:B------:R-:W3:Y:S04]  /*80c70*/  LDL.LU R207, [R1+0x2dac] ;  /* 0x002dac0001cf7983 */ /* 0x000ee80000300800 */
        /* <DEDUP_REMOVED lines=11> */
[C---:B------:R-:W-:Y:S03]  /*80d30*/  HMMA.1688.F32.TF32 R196, R236.reuse, R32, R196 ;  /* 0x00000020ecc4723c */ /* 0x040fe600000810c4 */
[----:B------:R-:W-:Y:S04]  /*80d40*/  STL [R1+0x55a0], R195 ;  /* 0x0055a0c301007387 */ /* 0x000fe80000100800 */
[----:B------:R-:W4:Y:S04]  /*80d50*/  LDL.LU R210, [R1+0x2d98] ;  /* 0x002d980001d27983 */ /* 0x000f280000300800 */
[----:B------:R-:W4:Y:S08]  /*80d60*/  LDL.LU R211, [R1+0x2d9c] ;  /* 0x002d9c0001d37983 */ /* 0x000f300000300800 */
[----:B------:R1:W-:Y:S04]  /*80d70*/  STL [R1+0x55bc], R196 ;  /* 0x0055bcc401007387 */ /* 0x0003e80000100800 */
[----:B------:R1:W-:Y:S04]  /*80d80*/  STL [R1+0x55b8], R197 ;  /* 0x0055b8c501007387 */ /* 0x0003e80000100800 */
[----:B------:R1:W-:Y:S04]  /*80d90*/  STL [R1+0x55b4], R198 ;  /* 0x0055b4c601007387 */ /* 0x0003e80000100800 */
[----:B------:R1:W-:Y:S04]  /*80da0*/  STL [R1+0x55b0], R199 ;  /* 0x0055b0c701007387 */ /* 0x0003e80000100800 */
[----:B------:R-:W4:Y:S04]  /*80db0*/  LDL.LU R214, [R1+0x2d88] ;  /* 0x002d880001d67983 */ /* 0x000f280000300800 */
[----:B------:R-:W4:Y:S01]  /*80dc0*/  LDL.LU R215, [R1+0x2d8c] ;  /* 0x002d8c0001d77983 */ /* 0x000f220000300800 */
[----:B--2---:R-:W-:-:S15]  /*80dd0*/  HMMA.1688.F32.TF32 R200, R236, R120, R200 ;  /* 0x00000078ecc8723c */ /* 0x004fde00000810c8 */
[----:B------:R-:W-:-:S04]  /*80de0*/  NOP ;  /* 0x0000000000007918 */ /* 0x000fc80000000000 */
[----:B------:R-:W-:Y:S04]  /*80df0*/  STL [R1+0x55cc], R200 ;  /* 0x0055ccc801007387 */ /* 0x000fe80000100800 */
[----:B------:R-:W-:Y:S04]  /*80e00*/  STL [R1+0x55c8], R201 ;  /* 0x0055c8c901007387 */ /* 0x000fe80000100800 */
[----:B------:R-:W-:Y:S04]  /*80e10*/  STL [R1+0x55c4], R202 ;  /* 0x0055c4ca01007387 */ /* 0x000fe80000100800 */
[----:B------:R-:W-:Y:S04]  /*80e20*/  STL [R1+0x55c0], R203 ;  /* 0x0055c0cb01007387 */ /* 0x000fe80000100800 */
        /* <DEDUP_REMOVED lines=13> */
[C---:B----4-:R-:W-:Y:S11]  /*80f00*/  HMMA.1688.F32.TF32 R208, R236.reuse, R156, R208 ;  /* 0x0000009cecd0723c */ /* 0x050ff600000810d0 */
        /* <DEDUP_REMOVED lines=18> */
[C---:B------:R-:W-:Y:S08]  /*81030*/  HMMA.1688.F32.TF32 R220, R236.reuse, R144, R220 ;  /* 0x00000090ecdc723c */ /* 0x040ff000000810dc */
[C---:B------:R-:W-:Y:S08]  /*81040*/  HMMA.1688.F32.TF32 R4, R236.reuse, R136, R4 ;  /* 0x00000088ec04723c */ /* 0x040ff00000081004 */
[----:B------:R-:W-:Y:S01]  /*81050*/  HMMA.1688.F32.TF32 R8, R236, R140, R248 ;  /* 0x0000008cec08723c */ /* 0x000fe200000810f8 */
        /* <DEDUP_REMOVED lines=8> */
[----:B------:R-:W-:Y:S04]  /*810e0*/  STL [R1+0x561c], R220 ;  /* 0x00561cdc01007387 */ /* 0x000fe80000100800 */
[----:B------:R-:W-:Y:S04]  /*810f0*/  STL [R1+0x5618], R221 ;  /* 0x005618dd01007387 */ /* 0x000fe80000100800 */
[----:B------:R-:W-:Y:S04]  /*81100*/  STL [R1+0x5614], R222 ;  /* 0x005614de01007387 */ /* 0x000fe80000100800 */
[----:B------:R-:W-:Y:S04]  /*81110*/  STL [R1+0x5610], R223 ;  /* 0x005610df01007387 */ /* 0x000fe80000100800 */
[----:B------:R-:W-:Y:S01]  /*81120*/  STL.64 [R1+0x1480], R8 ;  /* 0x0014800801007387 */ /* 0x000fe20000100a00 */
[----:B-1----:R-:W-:-:S03]  /*81130*/  IMAD.MOV.U32 R196, RZ, RZ, R4 ;  /* 0x000000ffffc47224 */ /* 0x002fc600078e0004 */
[----:B------:R3:W-:Y:S01]  /*81140*/  STL.64 [R1+0x1488], R10 ;  /* 0x0014880a01007387 */ /* 0x0007e20000100a00 */
[----:B------:R-:W-:-:S03]  /*81150*/  IMAD.MOV.U32 R197, RZ, RZ, R5 ;  /* 0x000000ffffc57224 */ /* 0x000fc600078e0005 */
[----:B------:R-:W4:Y:S01]  /*81160*/  LDL.LU R4, [R1+0x2d10] ;  /* 0x002d100001047983 */ /* 0x000f220000300800 */
[----:B------:R-:W-:-:S03]  /*81170*/  IMAD.MOV.U32 R198, RZ, RZ, R6 ;  /* 0x000000ffffc67224 */ /* 0x000fc600078e0006 */
[----:B------:R-:W4:Y:S01]  /*81180*/  LDL.LU R5, [R1+0x2d14] ;  /* 0x002d140001057983 */ /* 0x000f220000300800 */
[----:B------:R-:W-:-:S03]  /*81190*/  IMAD.MOV.U32 R199, RZ, RZ, R7 ;  /* 0x000000ffffc77224 */ /* 0x000fc600078e0007 */
[----:B------:R-:W4:Y:S04]  /*811a0*/  LDL.LU R6, [R1+0x2d18] ;  /* 0x002d180001067983 */ /* 0x000f280000300800 */
[----:B------:R-:W4:Y:S04]  /*811b0*/  LDL.LU R7, [R1+0x2d1c] ;  /* 0x002d1c0001077983 */ /* 0x000f280000300800 */
[----:B------:R1:W-:Y:S01]  /*811c0*/  STL [R1+0x562c], R199 ;  /* 0x00562cc701007387 */ /* 0x0003e20000100800 */
[----:B---3--:R-:W-:Y:S03]  /*811d0*/  HMMA.1688.F32.TF32 R8, R236, R132, R240 ;  /* 0x00000084ec08723c */ /* 0x008fe600000810f0 */
[----:B------:R3:W-:Y:S04]  /*811e0*/  STL [R1+0x5628], R198 ;  /* 0x005628c601007387 */ /* 0x0007e80000100800 */
        /* <DEDUP_REMOVED lines=14> */
[C---:B--2---:R-:W-:Y:S03]  /*812d0*/  HMMA.1688.F32.TF32 R8, R236.reuse, R128, R244 ;  /* 0x00000080ec08723c */ /* 0x044fe600000810f4 */
        /* <DEDUP_REMOVED lines=8> */
[----:B----4-:R-:W-:Y:S01]  /*81360*/  HMMA.1688.F32.TF32 R4, R236, R124, R4 ;  /* 0x0000007cec04723c */ /* 0x010fe20000081004 */
        /* <DEDUP_REMOVED lines=33> */
[----:B--2---:R-:W-:-:S15]  /*81580*/  HMMA.1688.F32.TF32 R8, R236, R108, R248 ;  /* 0x0000006cec08723c */ /* 0x004fde00000810f8 */
[----:B------:R-:W-:-:S04]  /*81590*/  NOP ;  /* 0x0000000000007918 */ /* 0x000fc80000000000 */
[----:B------:R-:W-:Y:S02]  /*815a0*/  IMAD.MOV.U32 R212, RZ, RZ, R8 ;  /* 0x000000ffffd47224 */ /* 0x000fe400078e0008 */
[----:B------:R-:W-:Y:S02]  /*815b0*/  IMAD.MOV.U32 R213, RZ, RZ, R9 ;  /* 0x000000ffffd57224 */ /* 0x000fe400078e0009 */
[----:B------:R-:W-:Y:S02]  /*815c0*/  IMAD.MOV.U32 R214, RZ, RZ, R10 ;  /* 0x000000ffffd67224 */ /* 0x000fe400078e000a */
[----:B------:R-:W-:Y:S02]  /*815d0*/  IMAD.MOV.U32 R215, RZ, RZ, R11 ;  /* 0x000000ffffd77224 */ /* 0x000fe400078e000b */
[C---:B------:R-:W-:Y:S08]  /*815e0*/  HMMA.1688.F32.TF32 R8, R236.reuse, R104, R244 ;  /* 0x00000068ec08723c */ /* 0x040ff000000810f4 */
[----:B----4-:R-:W-:Y:S01]  /*815f0*/  HMMA.1688.F32.TF32 R4, R236, R100, R4 ;  /* 0x00000064ec04723c */ /* 0x010fe20000081004 */
[----:B------:R-:W-:Y:S04]  /*81600*/  STL.64 [R1+0x5748], R214 ;  /* 0x005748d601007387 */ /* 0x000fe80000100a00 */
[----:B------:R2:W-:Y:S04]  /*81610*/  STL.64 [R1+0x5740], R212 ;  /* 0x005740d401007387 */ /* 0x0005e80000100a00 */
        /* <DEDUP_REMOVED lines=9> */
[----:B------:R-:W-:Y:S01]  /*816b0*/  STL.64 [R1+0x5750], R188 ;  /* 0x005750bc01007387 */ /* 0x000fe20000100a00 */
[----:B------:R-:W-:-:S02]  /*816c0*/  IMAD.MOV.U32 R216, RZ, RZ, R4 ;  /* 0x000000ffffd87224 */ /* 0x000fc400078e0004 */
[----:B------:R-:W-:Y:S01]  /*816d0*/  IMAD.MOV.U32 R217, RZ, RZ, R5 ;  /* 0x000000ffffd97224 */ /* 0x000fe200078e0005 */
[----:B------:R-:W2:Y:S01]  /*816e0*/  LDL.LU R4, [R1+0x2ca0] ;  /* 0x002ca00001047983 */ /* 0x000ea20000300800 */
[----:B------:R-:W-:-:S03]  /*816f0*/  IMAD.MOV.U32 R218, RZ, RZ, R6 ;  /* 0x000000ffffda7224 */ /* 0x000fc600078e0006 */
[----:B------:R-:W2:Y:S01]  /*81700*/  LDL.LU R5, [R1+0x2ca4] ;  /* 0x002ca40001057983 */ /* 0x000ea20000300800 */
[----:B------:R-:W-:-:S03]  /*81710*/  IMAD.MOV.U32 R219, RZ, RZ, R7 ;  /* 0x000000ffffdb7224 */ /* 0x000fc600078e0007 */
[----:B------:R-:W2:Y:S04]  /*81720*/  LDL.LU R6, [R1+0x2ca8] ;  /* 0x002ca80001067983 */ /* 0x000ea80000300800 */
[----:B------:R-:W2:Y:S01]  /*81730*/  LDL.LU R7, [R1+0x2cac] ;  /* 0x002cac0001077983 */ /* 0x000ea20000300800 */
[----:B---3--:R-:W-:Y:S03]  /*81740*/  HMMA.1688.F32.TF32 R8, R236, R96, R240 ;  /* 0x00000060ec08723c */ /* 0x008fe600000810f0 */
[----:B------:R-:W-:Y:S04]  /*81750*/  STL.64 [R1+0x5778], R218 ;  /* 0x005778da01007387 */ /* 0x000fe80000100a00 */
[----:B------:R3:W-:-:S12]  /*81760*/  STL.64 [R1+0x5770], R216 ;  /* 0x005770d801007387 */ /* 0x0007d80000100a00 */
        /* <DEDUP_REMOVED lines=16> */
[----:B------:R-:W-:Y:S04]  /*81870*/  STL.64 [R1+0x5950], R222 ;  /* 0x005950de01007387 */ /* 0x000fe80000100a00 */
[----:B------:R1:W-:Y:S01]  /*81880*/  STL.64 [R1+0x5948], R220 ;  /* 0x005948dc01007387 */ /* 0x0003e20000100a00 */
[C---:B----4-:R-:W-:Y:S03]  /*81890*/  HMMA.1688.F32.TF32 R12, R236.reuse, R92, R244 ;  /* 0x0000005cec0c723c */ /* 0x050fe600000810f4 */
[----:B------:R-:W4:Y:S04]  /*818a0*/  LDL.LU R244, [R1+0x2c60] ;  /* 0x002c600001f47983 */ /* 0x000f280000300800 */
[----:B------:R-:W4:Y:S04]  /*818b0*/  LDL.LU R245, [R1+0x2c64] ;  /* 0x002c640001f57983 */ /* 0x000f280000300800 */
[----:B------:R-:W4:Y:S04]  /*818c0*/  LDL.LU R246, [R1+0x2c68] ;  /* 0x002c680001f67983 */ /* 0x000f280000300800 */
[----:B------:R-:W4:Y:S01]  /*818d0*/  LDL.LU R247, [R1+0x2c6c] ;  /* 0x002c6c0001f77983 */ /* 0x000f220000300800 */
[----:B--2---:R-:W-:Y:S03]  /*818e0*/  HMMA.1688.F32.TF32 R4, R236, R88, R4 ;  /* 0x00000058ec04723c */ /* 0x004fe60000081004 */
[----:B-1----:R-:W-:-:S02]  /*818f0*/  IMAD.MOV.U32 R199, RZ, RZ, R12 ;  /* 0x000000ffffc77224 */ /* 0x002fc400078e000c */
[----:B------:R-:W-:Y:S02]  /*81900*/  IMAD.MOV.U32 R198, RZ, RZ, R13 ;  /* 0x000000ffffc67224 */ /* 0x000fe400078e000d */
[----:B------:R-:W-:Y:S02]  /*81910*/  IMAD.MOV.U32 R197, RZ, RZ, R14 ;  /* 0x000000ffffc57224 */ /* 0x000fe400078e000e */
[----:B------:R-:W-:Y:S01]  /*81920*/  IMAD.MOV.U32 R196, RZ, RZ, R15 ;  /* 0x000000ffffc47224 */ /* 0x000fe200078e000f */
[----:B------:R-:W-:Y:S04]  /*81930*/  STL.64 [R1+0x5960], R198 ;  /* 0x005960c601007387 */ /* 0x000fe80000100a00 */
[----:B------:R-:W-:Y:S05]  /*81940*/  STL.64 [R1+0x5958], R196 ;  /* 0x005958c401007387 */ /* 0x000fea0000100a00 */
        /* <DEDUP_REMOVED lines=8> */
[----:B---3--:R-:W-:-:S15]  /*819d0*/  HMMA.1688.F32.TF32 R8, R236, R84, R8 ;  /* 0x00000054ec08723c */ /* 0x008fde0000081008 */
        /* <DEDUP_REMOVED lines=16> */
[----:B------:R-:W-:Y:S01]  /*81ae0*/  IMAD.MOV.U32 R204, RZ, RZ, R11 ;  /* 0x000000ffffcc7224 */ /* 0x000fe200078e000b */
[----:B------:R-:W-:Y:S04]  /*81af0*/  STL.64 [R1+0x5970], R202 ;  /* 0x005970ca01007387 */ /* 0x000fe80000100a00 */
[----:B------:R-:W-:Y:S04]  /*81b00*/  STL.64 [R1+0x5968], R200 ;  /* 0x005968c801007387 */ /* 0x000fe80000100a00 */
[----:B------:R-:W-:Y:S04]  /*81b10*/  STL.64 [R1+0x5980], R194 ;  /* 0x005980c201007387 */ /* 0x000fe80000100a00 */
[----:B------:R1:W-:Y:S04]  /*81b20*/  STL.64 [R1+0x5978], R192 ;  /* 0x005978c001007387 */ /* 0x0003e80000100a00 */
[----:B------:R-:W-:Y:S04]  /*81b30*/  STL.64 [R1+0x5990], R206 ;  /* 0x005990ce01007387 */ /* 0x000fe80000100a00 */
[----:B------:R3:W-:Y:S01]  /*81b40*/  STL.64 [R1+0x5988], R204 ;  /* 0x005988cc01007387 */ /* 0x0007e20000100a00 */
[----:B----4-:R-:W-:-:S15]  /*81b50*/  HMMA.1688.F32.TF32 R8, R236, R72, R244 ;  /* 0x00000048ec08723c */ /* 0x010fde00000810f4 */
[----:B------:R-:W-:-:S04]  /*81b60*/  NOP ;  /* 0x0000000000007918 */ /* 0x000fc80000000000 */
[----:B------:R-:W-:Y:S02]  /*81b70*/  IMAD.MOV.U32 R230, RZ, RZ, R10 ;  /* 0x000000ffffe67224 */ /* 0x000fe400078e000a */
[----:B------:R-:W-:Y:S02]  /*81b80*/  IMAD.MOV.U32 R231, RZ, RZ, R11 ;  /* 0x000000ffffe77224 */ /* 0x000fe400078e000b */
[----:B------:R-:W-:Y:S02]  /*81b90*/  IMAD.MOV.U32 R229, RZ, RZ, R9 ;  /* 0x000000ffffe57224 */ /* 0x000fe400078e0009 */
[----:B------:R-:W-:Y:S01]  /*81ba0*/  IMAD.MOV.U32 R227, RZ, RZ, R8 ;  /* 0x000000ffffe37224 */ /* 0x000fe200078e0008 */
[----:B------:R-:W-:Y:S01]  /*81bb0*/  STL.64 [R1+0x59b0], R230 ;  /* 0x0059b0e601007387 */ /* 0x000fe20000100a00 */
[----:B--2---:R-:W-:Y:S03]  /*81bc0*/  HMMA.1688.F32.TF32 R4, R236, R68, R4 ;  /* 0x00000044ec04723c */ /* 0x004fe60000081004 */
[----:B------:R2:W-:Y:S04]  /*81bd0*/  STL.64 [R1+0x59a8], R228 ;  /* 0x0059a8e401007387 */ /* 0x0005e80000100a00 */
[----:B------:R-:W-:Y:S04]  /*81be0*/  STL.64 [R1+0x59a0], R226 ;  /* 0x0059a0e201007387 */ /* 0x000fe80000100a00 */
[----:B------:R4:W-:Y:S08]  /*81bf0*/  STL.64 [R1+0x5998], R224 ;  /* 0x005998e001007387 */ /* 0x0009f00000100a00 */
        /* <DEDUP_REMOVED lines=68> */
[----:B---3--:R-:W3:Y:S04]  /*82040*/  LDL.LU R204, [R1+0x29c0] ;  /* 0x0029c00001cc7983 */ /* 0x008ee80000300800 */
[----:B------:R-:W3:Y:S04]  /*82050*/  LDL.LU R205, [R1+0x29c4] ;  /* 0x0029c40001cd7983 */ /* 0x000ee80000300800 */
[----:B------:R-:W3:Y:S04]  /*82060*/  LDL.LU R206, [R1+0x29c8] ;  /* 0x0029c80001ce7983 */ /* 0x000ee80000300800 */
[----:B------:R-:W3:Y:S04]  /*82070*/  LDL.LU R207, [R1+0x29cc] ;  /* 0x0029cc0001cf7983 */ /* 0x000ee80000300800 */
[----:B--2---:R-:W2:Y:S04]  /*82080*/  LDL.LU R228, [R1+0x2c30] ;  /* 0x002c300001e47983 */ /* 0x004ea80000300800 */
[----:B------:R-:W2:Y:S04]  /*82090*/  LDL.LU R229, [R1+0x2c34] ;  /* 0x002c340001e57983 */ /* 0x000ea80000300800 */
[----:B------:R-:W2:Y:S04]  /*820a0*/  LDL.LU R230, [R1+0x2c38] ;  /* 0x002c380001e67983 */ /* 0x000ea80000300800 */
[----:B------:R-:W2:Y:S04]  /*820b0*/  LDL.LU R231, [R1+0x2c3c] ;  /* 0x002c3c0001e77983 */ /* 0x000ea80000300800 */
        /* <DEDUP_REMOVED lines=33> */
[----:B------:R2:W-:Y:S01]  /*822d0*/  STL.64 [R1+0x59b8], R208 ;  /* 0x0059b8d001007387 */ /* 0x0005e20000100a00 */
[----:B------:R-:W-:Y:S08]  /*822e0*/  HMMA.1688.F32.TF32 R192, R232, R52, R192 ;  /* 0x00000034e8c0723c */ /* 0x000ff000000810c0 */
[C---:B---3--:R-:W-:Y:S08]  /*822f0*/  HMMA.1688.F32.TF32 R204, R236.reuse, R56, R204 ;  /* 0x00000038eccc723c */ /* 0x048ff000000810cc */
[C---:B--2---:R-:W-:Y:S08]  /*82300*/  HMMA.1688.F32.TF32 R208, R236.reuse, R60, R228 ;  /* 0x0000003cecd0723c */ /* 0x044ff000000810e4 */
[----:B----4-:R-:W-:Y:S08]  /*82310*/  HMMA.1688.F32.TF32 R224, R236, R64, R224 ;  /* 0x00000040ece0723c */ /* 0x010ff000000810e0 */
        /* <DEDUP_REMOVED lines=10> */
[C---:B------:R-:W-:Y:S01]  /*823c0*/  HMMA.1688.F32.TF32 R4, R232.reuse, R92, R4 ;  /* 0x0000005ce804723c */ /* 0x040fe20000081004 */
[----:B------:R-:W-:Y:S04]  /*823d0*/  LDS R236, [R2+UR7+0x10200] ;  /* 0x0102000702ec7984 */ /* 0x000fe80008000800 */
[----:B------:R-:W-:Y:S04]  /*823e0*/  LDS R238, [R2+UR7+0x12200] ;  /* 0x0122000702ee7984 */ /* 0x000fe80008000800 */
[----:B------:R-:W-:Y:S04]  /*823f0*/  LDS R237, [R19+UR7+0x10200] ;  /* 0x0102000713ed7984 */ /* 0x000fe80008000800 */
[----:B------:R-:W1:Y:S04]  /*82400*/  LDS R239, [R19+UR7+0x12200] ;  /* 0x0122000713ef7984 */ /* 0x000e680008000800 */
        /* <DEDUP_REMOVED lines=9> */
[C---:B---3--:R-:W-:Y:S08]  /*824a0*/  HMMA.1688.F32.TF32 R192, R232.reuse, R44, R196 ;  /* 0x0000002ce8c0723c */ /* 0x048ff000000810c4 */
[C---:B------:R-:W-:Y:S08]  /*824b0*/  HMMA.1688.F32.TF32 R200, R232.reuse, R40, R220 ;  /* 0x00000028e8c8723c */ /* 0x040ff000000810dc */
[C---:B------:R-:W-:Y:S01]  /*824c0*/  HMMA.1688.F32.TF32 R196, R232.reuse, R36, R216 ;  /* 0x00000024e8c4723c */ /* 0x040fe200000810d8 */
[----:B------:R-:W-:Y:S04]  /*824d0*/  STL.64 [R1+0x19b0], R204 ;  /* 0x0019b0cc01007387 */ /* 0x000fe80000100a00 */
[----:B------:R-:W-:Y:S04]  /*824e0*/  STL.64 [R1+0x19b8], R206 ;  /* 0x0019b8ce01007387 */ /* 0x000fe80000100a00 */
        /* <DEDUP_REMOVED lines=35> */
[----:B------:R3:W-:Y:S04]  /*82720*/  STL.64 [R1+0x1ae8], R14 ;  /* 0x001ae80e01007387 */ /* 0x0007e80000100a00 */
[----:B------:R-:W-:Y:S04]  /*82730*/  STL.64 [R1+0x1af0], R8 ;  /* 0x001af00801007387 */ /* 0x000fe80000100a00 */
[----:B------:R4:W-:Y:S01]  /*82740*/  STL.64 [R1+0x1af8], R10 ;  /* 0x001af80a01007387 */ /* 0x0009e20000100a00 */
[C---:B--2---:R-:W-:Y:S08]  /*82750*/  HMMA.1688.F32.TF32 R20, R232.reuse, R104, R248 ;  /* 0x00000068e814723c */ /* 0x044ff000000810f8 */
[C---:B---3--:R-:W-:Y:S08]  /*82760*/  HMMA.1688.F32.TF32 R12, R232.reuse, R100, R240 ;  /* 0x00000064e80c723c */ /* 0x048ff000000810f0 */
[C---:B----4-:R-:W-:Y:S03]  /*82770*/  HMMA.1688.F32.TF32 R8, R232.reuse, R96, R244 ;  /* 0x00000060e808723c */ /* 0x050fe600000810f4 */
[----:B------:R-:W-:Y:S04]  /*82780*/  STL.64 [R1+0x1b00], R20 ;  /* 0x001b001401007387 */ /* 0x000fe80000100a00 */
[----:B------:R-:W-:Y:S04]  /*82790*/  STL.64 [R1+0x1b08], R22 ;  /* 0x001b081601007387 */ /* 0x000fe80000100a00 */
[----:B------:R2:W-:Y:S04]  /*827a0*/  STL.64 [R1+0x1b10], R12 ;  /* 0x001b100c01007387 */ /* 0x0005e80000100a00 */
[----:B------:R3:W-:Y:S04]  /*827b0*/  STL.64 [R1+0x1b18], R14 ;  /* 0x001b180e01007387 */ /* 0x0007e80000100a00 */
[----:B------:R-:W4:Y:S04]  /*827c0*/  LDL.LU R244, [R1+0x28f0] ;  /* 0x0028f00001f47983 */ /* 0x000f280000300800 */
[----:B------:R1:W-:Y:S04]  /*827d0*/  STL.64 [R1+0x1b20], R8 ;  /* 0x001b200801007387 */ /* 0x0003e80000100a00 */
[----:B------:R1:W-:Y:S04]  /*827e0*/  STL.64 [R1+0x1b28], R10 ;  /* 0x001b280a01007387 */ /* 0x0003e80000100a00 */
        /* <DEDUP_REMOVED lines=114> */
[C---:B---3--:R-:W-:Y:S11]  /*82f10*/  HMMA.1688.F32.TF32 R224, R232.reuse, R80, R228 ;  /* 0x00000050e8e0723c */ /* 0x048ff600000810e4 */
[----:B------:R-:W-:Y:S04]  /*82f20*/  STL.64 [R1+0x1b50], R208 ;  /* 0x001b50d001007387 */ /* 0x000fe80000100a00 */
[----:B------:R1:W-:Y:S02]  /*82f30*/  STL.64 [R1+0x1b58], R210 ;  /* 0x001b58d201007387 */ /* 0x0003e40000100a00 */
[C---:B-1----:R-:W-:Y:S08]  /*82f40*/  HMMA.1688.F32.TF32 R208, R232.reuse, R76, R204 ;  /* 0x0000004ce8d0723c */ /* 0x042ff000000810cc */
[C---:B------:R-:W-:Y:S08]  /*82f50*/  HMMA.1688.F32.TF32 R204, R232.reuse, R72, R192 ;  /* 0x00000048e8cc723c */ /* 0x040ff000000810c0 */
[C---:B------:R-:W-:Y:S01]  /*82f60*/  HMMA.1688.F32.TF32 R192, R232.reuse, R68, R200 ;  /* 0x00000044e8c0723c */ /* 0x040fe200000810c8 */
[----:B------:R-:W-:Y:S04]  /*82f70*/  STL.64 [R1+0x1b60], R224 ;  /* 0x001b60e001007387 */ /* 0x000fe80000100a00 */
[----:B------:R-:W-:Y:S03]  /*82f80*/  STL.64 [R1+0x1b68], R226 ;  /* 0x001b68e201007387 */ /* 0x000fe60000100a00 */
[C---:B------:R-:W-:Y:S08]  /*82f90*/  HMMA.1688.F32.TF32 R200, R232.reuse, R64, R196 ;  /* 0x00000040e8c8723c */ /* 0x040ff000000810c4 */
[----:B------:R-:W-:Y:S08]  /*82fa0*/  HMMA.1688.F32.TF32 R196, R232, R60, R220 ;  /* 0x0000003ce8c4723c */ /* 0x000ff000000810dc */
[----:B------:R-:W-:Y:S01]  /*82fb0*/  HMMA.1688.F32.TF32 R188, R236, R52, R188 ;  /* 0x00000034ecbc723c */ /* 0x000fe200000810bc */
[----:B------:R-:W-:Y:S04]  /*82fc0*/  STL.64 [R1+0x1b70], R208 ;  /* 0x001b70d001007387 */ /* 0x000fe80000100a00 */
[----:B------:R-:W-:Y:S04]  /*82fd0*/  STL.64 [R1+0x1b78], R210 ;  /* 0x001b78d201007387 */ /* 0x000fe80000100a00 */
[----:B------:R-:W-:Y:S04]  /*82fe0*/  STL.64 [R1+0x1b90], R204 ;  /* 0x001b90cc01007387 */ /* 0x000fe80000100a00 */
[----:B------:R-:W-:Y:S04]  /*82ff0*/  STL.64 [R1+0x1b98], R206 ;  /* 0x001b98ce01007387 */ /* 0x000fe80000100a00 */
[----:B------:R-:W-:Y:S04]  /*83000*/  STL.64 [R1+0x1bb0], R192 ;  /* 0x001bb0c001007387 */ /* 0x000fe80000100a00 */
[----:B------:R1:W-:Y:S02]  /*83010*/  STL.64 [R1+0x1bb8], R194 ;  /* 0x001bb8c201007387 */ /* 0x0003e40000100a00 */
[----:B-1----:R-:W-:Y:S02]  /*83020*/  HMMA.1688.F32.TF32 R192, R232, R56, R216 ;  /* 0x00000038e8c0723c */ /* 0x002fe400000810d8 */
[----:B------:R-:W-:Y:S04]  /*83030*/  STL.64 [R1+0x1be0], R200 ;  /* 0x001be0c801007387 */ /* 0x000fe80000100a00 */
[----:B------:R-:W-:Y:S04]  /*83040*/  STL.64 [R1+0x1be8], R202 ;  /* 0x001be8ca01007387 */ /* 0x000fe80000100a00 */
[----:B------:R-:W-:Y:S04]  /*83050*/  STL.64 [R1+0x1c10], R196 ;  /* 0x001c10c401007387 */ /* 0x000fe80000100a00 */
[----:B------:R-:W-:Y:S01]  /*83060*/  STL.64 [R1+0x1c18], R198 ;  /* 0x001c18c601007387 */ /* 0x000fe20000100a00 */
        /* <DEDUP_REMOVED lines=14> */
[----:B------:R-:W-:Y:S04]  /*83150*/  STL.64 [R1+0x1c00], R192 ;  /* 0x001c00c001007387 */ /* 0x000fe80000100a00 */
[----:B------:R-:W-:Y:S04]  /*83160*/  STL.64 [R1+0x1c08], R194 ;  /* 0x001c08c201007387 */ /* 0x000fe80000100a00 */
[----:B------:R-:W-:Y:S04]  /*83170*/  STL.64 [R1+0x1c20], R188 ;  /* 0x001c20bc01007387 */ /* 0x000fe80000100a00 */
[----:B------:R1:W-:Y:S04]  /*83180*/  STL.64 [R1+0x1c28], R190 ;  /* 0x001c28be01007387 */ /* 0x0003e80000100a00 */
[----:B------:R-:W-:Y:S04]  /*83190*/  LDS R234, [R2+UR7+0x12280] ;  /* 0x0122800702ea7984 */ /* 0x000fe80008000800 */
[----:B------:R-:W-:Y:S04]  /*831a0*/  LDS R233, [R19+UR7+0x10280] ;  /* 0x0102800713e97984 */ /* 0x000fe80008000800 */
[----:B------:R-:W2:Y:S01]  /*831b0*/  LDS R235, [R19+UR7+0x12280] ;  /* 0x0122800713eb7984 */ /* 0x000ea20008000800 */
[----:B-1----:R-:W-:-:S15]  /*831c0*/  HMMA.1688.F32.TF32 R188, R236, R48, R212 ;  /* 0x00000030ecbc723c */ /* 0x002fde00000810d4 */
[----:B------:R-:W-:-:S04]  /*831d0*/  NOP ;  /* 0x0000000000007918 */ /* 0x000fc80000000000 */
        /* <DEDUP_REMOVED lines=26> */
[C---:B-1----:R-:W-:Y:S08]  /*83380*/  HMMA.1688.F32.TF32 R20, R236.reuse, R132, R248 ;  /* 0x00000084ec14723c */ /* 0x042ff000000810f8 */
[C---:B---3--:R-:W-:Y:S08]  /*83390*/  HMMA.1688.F32.TF32 R12, R236.reuse, R128, R240 ;  /* 0x00000080ec0c723c */ /* 0x048ff000000810f0 */
[C---:B----4-:R-:W-:Y:S03]  /*833a0*/  HMMA.1688.F32.TF32 R8, R236.reuse, R124, R244 ;  /* 0x0000007cec08723c */ /* 0x050fe600000810f4 */
        /* <DEDUP_REMOVED lines=94> */
[C---:B---3--:R-:W-:Y:S08]  /*83990*/  HMMA.1688.F32.TF32 R196, R236.reuse, R100, R216 ;  /* 0x00000064ecc4723c */ /* 0x048ff000000810d8 */
[C---:B------:R-:W-:Y:S08]  /*839a0*/  HMMA.1688.F32.TF32 R184, R236.reuse, R88, R184 ;  /* 0x00000058ecb8723c */ /* 0x040ff000000810b8 */
[C---:B----4-:R-:W-:Y:S08]  /*839b0*/  HMMA.1688.F32.TF32 R180, R236.reuse, R84, R180 ;  /* 0x00000054ecb4723c */ /* 0x050ff000000810b4 */
[C---:B------:R-:W-:Y:S08]  /*839c0*/  HMMA.1688.F32.TF32 R176, R236.reuse, R80, R176 ;  /* 0x00000050ecb0723c */ /* 0x040ff000000810b0 */
[C---:B------:R-:W-:Y:S01]  /*839d0*/  HMMA.1688.F32.TF32 R172, R236.reuse, R76, R172 ;  /* 0x0000004cecac723c */ /* 0x040fe200000810ac */
[----:B------:R-:W-:Y:S04]  /*839e0*/  STL.64 [R1+0x2920], R192 ;  /* 0x002920c001007387 */ /* 0x000fe80000100a00 */
[----:B------:R1:W-:Y:S03]  /*839f0*/  STL.64 [R1+0x2928], R194 ;  /* 0x002928c201007387 */ /* 0x0003e60000100a00 */
[C---:B-1----:R-:W-:Y:S08]  /*83a00*/  HMMA.1688.F32.TF32 R192, R236.reuse, R96, R188 ;  /* 0x00000060ecc0723c */ /* 0x042ff000000810bc */
[C---:B------:R-:W-:Y:S08]  /*83a10*/  HMMA.1688.F32.TF32 R188, R236.reuse, R92, R212 ;  /* 0x0000005cecbc723c */ /* 0x040ff000000810d4 */
[C---:B------:R-:W-:Y:S08]  /*83a20*/  HMMA.1688.F32.TF32 R168, R236.reuse, R72, R168 ;  /* 0x00000048eca8723c */ /* 0x040ff000000810a8 */
[C---:B------:R-:W-:Y:S01]  /*83a30*/  HMMA.1688.F32.TF32 R164, R236.reuse, R68, R164 ;  /* 0x00000044eca4723c */ /* 0x040fe200000810a4 */
[----:B------:R-:W-:Y:S04]  /*83a40*/  STL.64 [R1+0x2910], R200 ;  /* 0x002910c801007387 */ /* 0x000fe80000100a00 */
[----:B------:R-:W-:Y:S03]  /*83a50*/  STL.64 [R1+0x2918], R202 ;  /* 0x002918ca01007387 */ /* 0x000fe60000100a00 */
[C---:B------:R-:W-:Y:S01]  /*83a60*/  HMMA.1688.F32.TF32 R160, R236.reuse, R64, R160 ;  /* 0x00000040eca0723c */ /* 0x040fe200000810a0 */
[----:B------:R-:W-:Y:S04]  /*83a70*/  STL.64 [R1+0x2900], R196 ;  /* 0x002900c401007387 */ /* 0x000fe80000100a00 */
[----:B------:R-:W-:Y:S03]  /*83a80*/  STL.64 [R1+0x2908], R198 ;  /* 0x002908c601007387 */ /* 0x000fe60000100a00 */
[C---:B------:R-:W-:Y:S08]  /*83a90*/  HMMA.1688.F32.TF32 R28, R236.reuse, R60, R28 ;  /* 0x0000003cec1c723c */ /* 0x040ff0000008101c */
[----:B------:R-:W-:Y:S08]  /*83aa0*/  HMMA.1688.F32.TF32 R24, R236, R56, R24 ;  /* 0x00000038ec18723c */ /* 0x000ff00000081018 */
        /* <DEDUP_REMOVED lines=30> */
[C---:B--2---:R-:W-:Y:S08]  /*83c90*/  HMMA.1688.F32.TF32 R20, R232.reuse, R48, R12 ;  /* 0x00000030e814723c */ /* 0x044ff0000008100c */
[C---:B------:R-:W-:Y:S08]  /*83ca0*/  HMMA.1688.F32.TF32 R12, R232.reuse, R44, R8 ;  /* 0x0000002ce80c723c */ /* 0x040ff00000081008 */
        /* <DEDUP_REMOVED lines=9> */
[----:B--2---:R-:W-:Y:S02]  /*83d40*/  HMMA.1688.F32.TF32 R8, R232, R36, R240 ;  /* 0x00000024e808723c */ /* 0x004fe400000810f0 */
[----:B------:R-:W-:Y:S04]  /*83d50*/  STL.64 [R1+0x5a58], R38 ;  /* 0x005a582601007387 */ /* 0x000fe80000100a00 */
[----:B------:R-:W-:-:S13]  /*83d60*/  STL.64 [R1+0x5a50], R36 ;  /* 0x005a502401007387 */ /* 0x000fda0000100a00 */
[----:B------:R-:W-:Y:S04]  /*83d70*/  STL.64 [R1+0x2820], R8 ;  /* 0x0028200801007387 */ /* 0x000fe80000100a00 */
[----:B------:R2:W-:Y:S02]  /*83d80*/  STL.64 [R1+0x2828], R10 ;  /* 0x0028280a01007387 */ /* 0x0005e40000100a00 */
[----:B--2---:R-:W-:Y:S02]  /*83d90*/  HMMA.1688.F32.TF32 R8, R232, R32, R244 ;  /* 0x00000020e808723c */ /* 0x004fe400000810f4 */
[----:B------:R-:W-:Y:S04]  /*83da0*/  STL.64 [R1+0x5a48], R34 ;  /* 0x005a482201007387 */ /* 0x000fe80000100a00 */
[----:B------:R-:W-:-:S13]  /*83db0*/  STL.64 [R1+0x5a40], R32 ;  /* 0x005a402001007387 */ /* 0x000fda0000100a00 */
[----:B------:R2:W-:Y:S04]  /*83dc0*/  STL.64 [R1+0x2810], R8 ;  /* 0x0028100801007387 */ /* 0x0005e80000100a00 */
[----:B------:R3:W-:Y:S04]  /*83dd0*/  STL.64 [R1+0x2818], R10 ;  /* 0x0028180a01007387 */ /* 0x0007e80000100a00 */
[----:B------:R-:W4:Y:S04]  /*83de0*/  LDL.LU R244, [R1+0x1470] ;  /* 0x0014700001f47983 */ /* 0x000f280000300800 */
        /* <DEDUP_REMOVED lines=109> */
[----:B------:R-:W-:Y:S04]  /*844c0*/  STL.64 [R1+0x5a38], R122 ;  /* 0x005a387a01007387 */ /* 0x000fe80000100a00 */
[----:B------:R-:W-:Y:S01]  /*844d0*/  STL.64 [R1+0x5a30], R120 ;  /* 0x005a307801007387 */ /* 0x000fe20000100a00 */
[C---:B--2---:R-:W-:Y:S08]  /*844e0*/  HMMA.1688.F32.TF32 R32, R232.reuse, R152, R228 ;  /* 0x00000098e820723c */ /* 0x044ff000000810e4 */
[C---:B---3--:R-:W-:Y:S08]  /*844f0*/  HMMA.1688.F32.TF32 R36, R232.reuse, R156, R224 ;  /* 0x0000009ce824723c */ /* 0x048ff000000810e0 */
[----:B----4-:R-:W-:-:S15]  /*84500*/  HMMA.1688.F32.TF32 R40, R232, R116, R208 ;  /* 0x00000074e828723c */ /* 0x010fde00000810d0 */
[----:B------:R-:W-:-:S04]  /*84510*/  NOP ;  /* 0x0000000000007918 */ /* 0x000fc80000000000 */
[----:B------:R-:W-:Y:S04]  /*84520*/  STL.64 [R1+0x27f0], R40 ;  /* 0x0027f02801007387 */ /* 0x000fe80000100a00 */
[----:B------:R1:W-:Y:S04]  /*84530*/  STL.64 [R1+0x27f8], R42 ;  /* 0x0027f82a01007387 */ /* 0x0003e80000100a00 */
[----:B------:R-:W-:Y:S04]  /*84540*/  STL.64 [R1+0x27e0], R36 ;  /* 0x0027e02401007387 */ /* 0x000fe80000100a00 */
[----:B------:R2:W-:Y:S04]  /*84550*/  STL.64 [R1+0x27e8], R38 ;  /* 0x0027e82601007387 */ /* 0x0005e80000100a00 */
[----:B------:R-:W-:Y:S04]  /*84560*/  STL.64 [R1+0x27d0], R32 ;  /* 0x0027d02001007387 */ /* 0x000fe80000100a00 */
[----:B------:R3:W-:Y:S01]  /*84570*/  STL.64 [R1+0x27d8], R34 ;  /* 0x0027d82201007387 */ /* 0x0007e20000100a00 */
[C---:B-1----:R-:W-:Y:S08]  /*84580*/  HMMA.1688.F32.TF32 R40, R232.reuse, R148, R204 ;  /* 0x00000094e828723c */ /* 0x042ff000000810cc */
[C---:B--2---:R-:W-:Y:S08]  /*84590*/  HMMA.1688.F32.TF32 R36, R232.reuse, R144, R192 ;  /* 0x00000090e824723c */ /* 0x044ff000000810c0 */
[C---:B---3--:R-:W-:Y:S03]  /*845a0*/  HMMA.1688.F32.TF32 R32, R232.reuse, R140, R200 ;  /* 0x0000008ce820723c */ /* 0x048fe600000810c8 */
        /* <DEDUP_REMOVED lines=26> */
[C---:B---3--:R-:W-:Y:S08]  /*84750*/  HMMA.1688.F32.TF32 R32, R232.reuse, R96, R172 ;  /* 0x00000060e820723c */ /* 0x048ff000000810ac */
[C---:B------:R-:W-:Y:S08]  /*84760*/  HMMA.1688.F32.TF32 R28, R232.reuse, R80, R28 ;  /* 0x00000050e81c723c */ /* 0x040ff0000008101c */
[C---:B------:R-:W-:Y:S08]  /*84770*/  HMMA.1688.F32.TF32 R24, R232.reuse, R76, R24 ;  /* 0x0000004ce818723c */ /* 0x040ff00000081018 */
[C---:B------:R-:W-:Y:S01]  /*84780*/  HMMA.1688.F32.TF32 R20, R232.reuse, R72, R20 ;  /* 0x00000048e814723c */ /* 0x040fe20000081014 */
        /* <DEDUP_REMOVED lines=27> */
[----:B------:R-:W-:Y:S08]  /*84940*/  HMMA.1688.F32.TF32 R4, R236, R48, R4 ;  /* 0x00000030ec04723c */ /* 0x000ff00000081004 */
[C---:B-1----:R-:W-:Y:S08]  /*84950*/  HMMA.1688.F32.TF32 R20, R232.reuse, R60, R248 ;  /* 0x0000003ce814723c */ /* 0x042ff000000810f8 */
[----:B--2---:R-:W-:Y:S08]  /*84960*/  HMMA.1688.F32.TF32 R12, R232, R56, R240 ;  /* 0x00000038e80c723c */ /* 0x004ff000000810f0 */
[C---:B---3--:R-:W-:Y:S01]  /*84970*/  HMMA.1688.F32.TF32 R8, R236.reuse, R52, R244 ;  /* 0x00000034ec08723c */ /* 0x048fe200000810f4 */
[----:B------:R-:W-:Y:S04]  /*84980*/  LDS R232, [R2+UR7+0x10380] ;  /* 0x0103800702e87984 */ /* 0x000fe80008000800 */
[----:B------:R-:W-:Y:S04]  /*84990*/  LDS R234, [R2+UR7+0x12380] ;  /* 0x0123800702ea7984 */ /* 0x000fe80008000800 */
[----:B------:R-:W-:Y:S04]  /*849a0*/  LDS R233, [R19+UR7+0x10380] ;  /* 0x0103800713e97984 */ /* 0x000fe80008000800 */
[----:B------:R-:W1:Y:S04]  /*849b0*/  LDS R235, [R19+UR7+0x12380] ;  /* 0x0123800713eb7984 */ /* 0x000e680008000800 */
[----:B------:R-:W-:Y:S04]  /*849c0*/  STL.64 [R1+0x2680], R20 ;  /* 0x0026801401007387 */ /* 0x000fe80000100a00 */
[----:B------:R-:W-:Y:S04]  /*849d0*/  STL.64 [R1+0x2688], R22 ;  /* 0x0026881601007387 */ /* 0x000fe80000100a00 */
[----:B------:R2:W-:Y:S04]  /*849e0*/  STL.64 [R1+0x1f80], R12 ;  /* 0x001f800c01007387 */ /* 0x0005e80000100a00 */
[----:B------:R3:W-:Y:S04]  /*849f0*/  STL.64 [R1+0x1f88], R14 ;  /* 0x001f880e01007387 */ /* 0x0007e80000100a00 */
        /* <DEDUP_REMOVED lines=132> */
[----:B-1----:R-:W2:Y:S04]  /*85240*/  LDL.LU.64 R42, [R1+0x5a68] ;  /* 0x005a6800012a7983 */ /* 0x002ea80000300a00 */
[----:B------:R-:W2:Y:S02]  /*85250*/  LDL.LU.64 R40, [R1+0x5a60] ;  /* 0x005a600001287983 */ /* 0x000ea40000300a00 */
[----:B--2---:R-:W-:-:S15]  /*85260*/  HMMA.1688.F32.TF32 R36, R236, R40, R36 ;  /* 0x00000028ec24723c */ /* 0x004fde0000081024 */
[----:B------:R-:W-:-:S04]  /*85270*/  NOP ;  /* 0x0000000000007918 */ /* 0x000fc80000000000 */
[----:B------:R-:W-:Y:S04]  /*85280*/  STL.64 [R1+0x2650], R36 ;  /* 0x0026502401007387 */ /* 0x000fe80000100a00 */
[----:B------:R1:W-:Y:S04]  /*85290*/  STL.64 [R1+0x2658], R38 ;  /* 0x0026582601007387 */ /* 0x0003e80000100a00 */
[----:B-1----:R-:W2:Y:S04]  /*852a0*/  LDL.LU.64 R38, [R1+0x5a58] ;  /* 0x005a580001267983 */ /* 0x002ea80000300a00 */
[----:B------:R-:W3:Y:S02]  /*852b0*/  LDL.LU.64 R36, [R1+0x5a50] ;  /* 0x005a500001247983 */ /* 0x000ee40000300a00 */
[----:B---3--:R-:W-:-:S15]  /*852c0*/  HMMA.1688.F32.TF32 R32, R236, R36, R32 ;  /* 0x00000024ec20723c */ /* 0x008fde0000081020 */
[----:B------:R-:W-:-:S04]  /*852d0*/  NOP ;  /* 0x0000000000007918 */ /* 0x000fc80000000000 */
[----:B------:R-:W-:Y:S04]  /*852e0*/  STL.64 [R1+0x2640], R32 ;  /* 0x0026402001007387 */ /* 0x000fe80000100a00 */
[----:B------:R1:W-:Y:S04]  /*852f0*/  STL.64 [R1+0x2648], R34 ;  /* 0x0026482201007387 */ /* 0x0003e80000100a00 */
[----:B-1----:R-:W3:Y:S04]  /*85300*/  LDL.LU.64 R34, [R1+0x5a48] ;  /* 0x005a480001227983 */ /* 0x002ee80000300a00 */
[----:B------:R-:W2:Y:S02]  /*85310*/  LDL.LU.64 R32, [R1+0x5a40] ;  /* 0x005a400001207983 */ /* 0x000ea40000300a00 */
[----:B--2---:R-:W-:-:S15]  /*85320*/  HMMA.1688.F32.TF32 R120, R236, R32, R120 ;  /* 0x00000020ec78723c */ /* 0x004fde0000081078 */
[----:B------:R-:W-:-:S04]  /*85330*/  NOP ;  /* 0x0000000000007918 */ /* 0x000fc80000000000 */
[----:B------:R-:W-:Y:S04]  /*85340*/  STL.64 [R1+0x2630], R120 ;  /* 0x0026307801007387 */ /* 0x000fe80000100a00 */
[----:B------:R1:W-:Y:S04]  /*85350*/  STL.64 [R1+0x2638], R122 ;  /* 0x0026387a01007387 */ /* 0x0003e80000100a00 */
[----:B-1----:R-:W2:Y:S04]  /*85360*/  LDL.LU.64 R122, [R1+0x5a38] ;  /* 0x005a3800017a7983 */ /* 0x002ea80000300a00 */
        /* <DEDUP_REMOVED lines=13> */
[----:B----4-:R-:W-:Y:S08]  /*85440*/  HMMA.1688.F32.TF32 R8, R236, R68, R8 ;  /* 0x00000044ec08723c */ /* 0x010ff00000081008 */
[----:B------:R-:W-:Y:S08]  /*85450*/  HMMA.1688.F32.TF32 R4, R232, R52, R4 ;  /* 0x00000034e804723c */ /* 0x000ff00000081004 */
[----:B--2---:R-:W-:-:S15]  /*85460*/  HMMA.1688.F32.TF32 R208, R236, R120, R208 ;  /* 0x00000078ecd0723c */ /* 0x004fde00000810d0 */
[----:B------:R-:W-:-:S04]  /*85470*/  NOP ;  /* 0x0000000000007918 */ /* 0x000fc80000000000 */
[----:B------:R-:W-:Y:S04]  /*85480*/  STL.64 [R1+0x2620], R208 ;  /* 0x002620d001007387 */ /* 0x000fe80000100a00 */
[----:B------:R1:W-:Y:S02]  /*85490*/  STL.64 [R1+0x2628], R210 ;  /* 0x002628d201007387 */ /* 0x0003e40000100a00 */
[C---:B-1----:R-:W-:Y:S08]  /*854a0*/  HMMA.1688.F32.TF32 R208, R236.reuse, R116, R224 ;  /* 0x00000074ecd0723c */ /* 0x042ff000000810e0 */
[C---:B------:R-:W-:Y:S08]  /*854b0*/  HMMA.1688.F32.TF32 R224, R236.reuse, R152, R204 ;  /* 0x00000098ece0723c */ /* 0x040ff000000810cc */
[C---:B------:R-:W-:Y:S03]  /*854c0*/  HMMA.1688.F32.TF32 R204, R236.reuse, R144, R200 ;  /* 0x00000090eccc723c */ /* 0x040fe600000810c8 */
[----:B------:R-:W-:Y:S04]  /*854d0*/  STL.64 [R1+0x2610], R208 ;  /* 0x002610d001007387 */ /* 0x000fe80000100a00 */
[----:B------:R1:W-:Y:S02]  /*854e0*/  STL.64 [R1+0x2618], R210 ;  /* 0x002618d201007387 */ /* 0x0003e40000100a00 */
[C---:B-1----:R-:W-:Y:S08]  /*854f0*/  HMMA.1688.F32.TF32 R208, R236.reuse, R148, R192 ;  /* 0x00000094ecd0723c */ /* 0x042ff000000810c0 */
[C---:B------:R-:W-:Y:S01]  /*85500*/  HMMA.1688.F32.TF32 R192, R236.reuse, R140, R196 ;  /* 0x0000008cecc0723c */ /* 0x040fe200000810c4 */
[----:B------:R-:W-:Y:S04]  /*85510*/  STL.64 [R1+0x2600], R228 ;  /* 0x002600e401007387 */ /* 0x000fe80000100a00 */
[----:B------:R-:W-:Y:S04]  /*85520*/  STL.64 [R1+0x2608], R230 ;  /* 0x002608e601007387 */ /* 0x000fe80000100a00 */
[----:B------:R-:W-:Y:S04]  /*85530*/  STL.64 [R1+0x25f0], R224 ;  /* 0x0025f0e001007387 */ /* 0x000fe80000100a00 */
[----:B------:R-:W-:Y:S01]  /*85540*/  STL.64 [R1+0x25f8], R226 ;  /* 0x0025f8e201007387 */ /* 0x000fe20000100a00 */
[C---:B------:R-:W-:Y:S08]  /*85550*/  HMMA.1688.F32.TF32 R200, R236.reuse, R136, R220 ;  /* 0x00000088ecc8723c */ /* 0x040ff000000810dc */
[C---:B------:R-:W-:Y:S01]  /*85560*/  HMMA.1688.F32.TF32 R196, R236.reuse, R132, R216 ;  /* 0x00000084ecc4723c */ /* 0x040fe200000810d8 */
[----:B------:R-:W-:Y:S04]  /*85570*/  STL.64 [R1+0x25e0], R208 ;  /* 0x0025e0d001007387 */ /* 0x000fe80000100a00 */
[----:B------:R-:W-:Y:S04]  /*85580*/  STL.64 [R1+0x25e8], R210 ;  /* 0x0025e8d201007387 */ /* 0x000fe80000100a00 */
[----:B------:R-:W-:Y:S04]  /*85590*/  STL.64 [R1+0x25d0], R204 ;  /* 0x0025d0cc01007387 */ /* 0x000fe80000100a00 */
[----:B------:R-:W-:Y:S04]  /*855a0*/  STL.64 [R1+0x25d8], R206 ;  /* 0x0025d8ce01007387 */ /* 0x000fe80000100a00 */
[----:B------:R-:W-:Y:S04]  /*855b0*/  STL.64 [R1+0x25c0], R192 ;  /* 0x0025c0c001007387 */ /* 0x000fe80000100a00 */
[----:B------:R1:W-:Y:S02]  /*855c0*/  STL.64 [R1+0x25c8], R194 ;  /* 0x0025c8c201007387 */ /* 0x0003e40000100a00 */
[C---:B-1----:R-:W-:Y:S08]  /*855d0*/  HMMA.1688.F32.TF32 R192, R236.reuse, R128, R188 ;  /* 0x00000080ecc0723c */ /* 0x042ff000000810bc */
        /* <DEDUP_REMOVED lines=35> */
[----:B----4-:R-:W-:Y:S01]  /*85810*/  HMMA.1688.F32.TF32 R8, R236, R56, R244 ;  /* 0x00000038ec08723c */ /* 0x010fe200000810f4 */
        /* <DEDUP_REMOVED lines=127> */
[C---:B------:R-:W-:Y:S01]  /*86010*/  HMMA.1688.F32.TF32 R204, R232.reuse, R120, R200 ;  /* 0x00000078e8cc723c */ /* 0x040fe200000810c8 */
[----:B------:R-:W-:Y:S04]  /*86020*/  STL.64 [R1+0x2480], R208 ;  /* 0x002480d001007387 */ /* 0x000fe80000100a00 */
[----:B------:R1:W-:Y:S03]  /*86030*/  STL.64 [R1+0x2488], R210 ;  /* 0x002488d201007387 */ /* 0x0003e60000100a00 */
[C---:B-1----:R-:W-:Y:S08]  /*86040*/  HMMA.1688.F32.TF32 R208, R232.reuse, R32, R192 ;  /* 0x00000020e8d0723c */ /* 0x042ff000000810c0 */
[C---:B------:R-:W-:Y:S01]  /*86050*/  HMMA.1688.F32.TF32 R192, R232.reuse, R116, R196 ;  /* 0x00000074e8c0723c */ /* 0x040fe200000810c4 */
[----:B------:R-:W-:Y:S04]  /*86060*/  STL.64 [R1+0x2470], R228 ;  /* 0x002470e401007387 */ /* 0x000fe80000100a00 */
[----:B------:R-:W-:Y:S04]  /*86070*/  STL.64 [R1+0x2478], R230 ;  /* 0x002478e601007387 */ /* 0x000fe80000100a00 */
[----:B------:R-:W-:Y:S04]  /*86080*/  STL.64 [R1+0x2460], R224 ;  /* 0x002460e001007387 */ /* 0x000fe80000100a00 */
[----:B------:R-:W-:Y:S01]  /*86090*/  STL.64 [R1+0x2468], R226 ;  /* 0x002468e201007387 */ /* 0x000fe20000100a00 */
        /* <DEDUP_REMOVED lines=8> */
[----:B------:R1:W-:Y:S01]  /*86120*/  STL.64 [R1+0x2438], R194 ;  /* 0x002438c201007387 */ /* 0x0003e20000100a00 */
[C---:B------:R-:W-:Y:S08]  /*86130*/  HMMA.1688.F32.TF32 R180, R232.reuse, R136, R180 ;  /* 0x00000088e8b4723c */ /* 0x040ff000000810b4 */
[C---:B------:R-:W-:Y:S08]  /*86140*/  HMMA.1688.F32.TF32 R176, R232.reuse, R132, R176 ;  /* 0x00000084e8b0723c */ /* 0x040ff000000810b0 */
[C---:B-1----:R-:W-:Y:S08]  /*86150*/  HMMA.1688.F32.TF32 R192, R232.reuse, R148, R188 ;  /* 0x00000094e8c0723c */ /* 0x042ff000000810bc */
[C---:B----4-:R-:W-:Y:S08]  /*86160*/  HMMA.1688.F32.TF32 R188, R232.reuse, R144, R212 ;  /* 0x00000090e8bc723c */ /* 0x050ff000000810d4 */
        /* <DEDUP_REMOVED lines=44> */
[C---:B------:R-:W-:Y:S01]  /*86430*/  HMMA.1688.F32.TF32 R4, R232.reuse, R72, R4 ;  /* 0x00000048e804723c */ /* 0x040fe20000081004 */
        /* <DEDUP_REMOVED lines=118> */
[----:B------:R-:W-:Y:S08]  /*86ba0*/  HMMA.1688.F32.TF32 R204, R232, R56, R204 ;  /* 0x00000038e8cc723c */ /* 0x000ff000000810cc */
[----:B------:R-:W-:Y:S01]  /*86bb0*/  HMMA.1688.F32.TF32 R192, R236, R52, R192 ;  /* 0x00000034ecc0723c */ /* 0x000fe200000810c0 */
[----:B------:R-:W-:Y:S04]  /*86bc0*/  STL.64 [R1+0x22e0], R208 ;  /* 0x0022e0d001007387 */ /* 0x000fe80000100a00 */
[----:B------:R3:W-:Y:S03]  /*86bd0*/  STL.64 [R1+0x22e8], R210 ;  /* 0x0022e8d201007387 */ /* 0x0007e60000100a00 */
[----:B---3--:R-:W-:Y:S01]  /*86be0*/  HMMA.1688.F32.TF32 R208, R232, R60, R228 ;  /* 0x0000003ce8d0723c */ /* 0x008fe200000810e4 */
[----:B------:R-:W-:Y:S04]  /*86bf0*/  STL.64 [R1+0x22d0], R224 ;  /* 0x0022d0e001007387 */ /* 0x000fe80000100a00 */
[----:B------:R-:W-:Y:S03]  /*86c00*/  STL.64 [R1+0x22d8], R226 ;  /* 0x0022d8e201007387 */ /* 0x000fe60000100a00 */
        /* <DEDUP_REMOVED lines=12> */
[C---:B------:R-:W-:Y:S01]  /*86cd0*/  HMMA.1688.F32.TF32 R4, R236.reuse, R92, R4 ;  /* 0x0000005cec04723c */ /* 0x040fe20000081004 */
[----:B------:R-:W-:Y:S04]  /*86ce0*/  LDS R232, [R2+UR7+0x10480] ;  /* 0x0104800702e87984 */ /* 0x000fe80008000800 */
[----:B------:R-:W-:Y:S04]  /*86cf0*/  STL.64 [R1+0x22c0], R208 ;  /* 0x0022c0d001007387 */ /* 0x000fe80000100a00 */
[----:B------:R-:W-:Y:S04]  /*86d00*/  STL.64 [R1+0x22c8], R210 ;  /* 0x0022c8d201007387 */ /* 0x000fe80000100a00 */
[----:B------:R-:W-:Y:S04]  /*86d10*/  STL.64 [R1+0x1f40], R204 ;  /* 0x001f40cc01007387 */ /* 0x000fe80000100a00 */
[----:B------:R1:W-:Y:S04]  /*86d20*/  STL.64 [R1+0x1f48], R206 ;  /* 0x001f48ce01007387 */ /* 0x0003e80000100a00 */
[----:B------:R-:W-:Y:S04]  /*86d30*/  STL.64 [R1+0x1f30], R192 ;  /* 0x001f30c001007387 */ /* 0x000fe80000100a00 */
[----:B------:R2:W-:Y:S04]  /*86d40*/  STL.64 [R1+0x1f38], R194 ;  /* 0x001f38c201007387 */ /* 0x0005e80000100a00 */
[----:B------:R-:W-:Y:S04]  /*86d50*/  LDS R234, [R2+UR7+0x12480] ;  /* 0x0124800702ea7984 */ /* 0x000fe80008000800 */
[----:B------:R-:W-:Y:S04]  /*86d60*/  LDS R233, [R19+UR7+0x10480] ;  /* 0x0104800713e97984 */ /* 0x000fe80008000800 */
[----:B------:R-:W3:Y:S01]  /*86d70*/  LDS R235, [R19+UR7+0x12480] ;  /* 0x0124800713eb7984 */ /* 0x000ee20008000800 */
[C---:B-1----:R-:W-:Y:S08]  /*86d80*/  HMMA.1688.F32.TF32 R204, R236.reuse, R48, R200 ;  /* 0x00000030eccc723c */ /* 0x042ff000000810c8 */
[C---:B--2---:R-:W-:Y:S08]  /*86d90*/  HMMA.1688.F32.TF32 R192, R236.reuse, R44, R196 ;  /* 0x0000002cecc0723c */ /* 0x044ff000000810c4 */
[C---:B------:R-:W-:Y:S08]  /*86da0*/  HMMA.1688.F32.TF32 R200, R236.reuse, R40, R220 ;  /* 0x00000028ecc8723c */ /* 0x040ff000000810dc */
[C---:B------:R-:W-:Y:S01]  /*86db0*/  HMMA.1688.F32.TF32 R196, R236.reuse, R36, R216 ;  /* 0x00000024ecc4723c */ /* 0x040fe200000810d8 */
        /* <DEDUP_REMOVED lines=753> */
[----:B------:R1:W-:Y:S02]  /*89cd0*/  STL.64 [R1+0x1638], R210 ;  /* 0x001638d201007387 */ /* 0x0003e40000100a00 */
[----:B-1----:R-:W-:Y:S02]  /*89ce0*/  HMMA.1688.F32.TF32 R208, R232, R156, R228 ;  /* 0x0000009ce8d0723c */ /* 0x002fe400000810e4 */
[----:B------:R-:W-:Y:S04]  /*89cf0*/  STL.64 [R1+0x1620], R224 ;  /* 0x001620e001007387 */ /* 0x000fe80000100a00 */
[----:B------:R-:W-:-:S13]  /*89d00*/  STL.64 [R1+0x1628], R226 ;  /* 0x001628e201007387 */ /* 0x000fda0000100a00 */
        /* <DEDUP_REMOVED lines=8> */
[----:B------:R1:W-:Y:S04]  /*89d90*/  STL.64 [R1+0x15e8], R202 ;  /* 0x0015e8ca01007387 */ /* 0x0003e80000100a00 */
[----:B------:R-:W-:Y:S04]  /*89da0*/  STL.64 [R1+0x15d0], R196 ;  /* 0x0015d0c401007387 */ /* 0x000fe80000100a00 */
[----:B------:R2:W-:Y:S01]  /*89db0*/  STL.64 [R1+0x15d8], R198 ;  /* 0x0015d8c601007387 */ /* 0x0005e20000100a00 */
[C---:B-1----:R-:W-:Y:S08]  /*89dc0*/  HMMA.1688.F32.TF32 R200, R232.reuse, R132, R216 ;  /* 0x00000084e8c8723c */ /* 0x042ff000000810d8 */
[C---:B--2---:R-:W-:Y:S01]  /*89dd0*/  HMMA.1688.F32.TF32 R196, R232.reuse, R128, R188 ;  /* 0x00000080e8c4723c */ /* 0x044fe200000810bc */
[----:B------:R-:W-:Y:S04]  /*89de0*/  STL.64 [R1+0x15c0], R192 ;  /* 0x0015c0c001007387 */ /* 0x000fe80000100a00 */
[----:B------:R1:W-:Y:S03]  /*89df0*/  STL.64 [R1+0x15c8], R194 ;  /* 0x0015c8c201007387 */ /* 0x0003e60000100a00 */
[C---:B------:R-:W-:Y:S08]  /*89e00*/  HMMA.1688.F32.TF32 R188, R232.reuse, R112, R184 ;  /* 0x00000070e8bc723c */ /* 0x040ff000000810b8 */
[C---:B------:R-:W-:Y:S08]  /*89e10*/  HMMA.1688.F32.TF32 R184, R232.reuse, R108, R180 ;  /* 0x0000006ce8b8723c */ /* 0x040ff000000810b4 */
[C---:B------:R-:W-:Y:S08]  /*89e20*/  HMMA.1688.F32.TF32 R180, R232.reuse, R104, R176 ;  /* 0x00000068e8b4723c */ /* 0x040ff000000810b0 */
[C---:B------:R-:W-:Y:S08]  /*89e30*/  HMMA.1688.F32.TF32 R176, R232.reuse, R100, R172 ;  /* 0x00000064e8b0723c */ /* 0x040ff000000810ac */
        /* <DEDUP_REMOVED lines=43> */
[----:B--2---:R-:W-:Y:S08]  /*8a0f0*/  HMMA.1688.F32.TF32 R12, R232, R56, R244 ;  /* 0x00000038e80c723c */ /* 0x004ff000000810f4 */
[----:B----4-:R-:W-:Y:S01]  /*8a100*/  HMMA.1688.F32.TF32 R8, R236, R52, R4 ;  /* 0x00000034ec08723c */ /* 0x010fe20000081004 */
[----:B------:R-:W-:-:S02]  /*8a110*/  IMAD.MOV.U32 R246, RZ, RZ, R3 ;  /* 0x000000fffff67224 */ /* 0x000fc400078e0003 */
[----:B------:R-:W-:Y:S01]  /*8a120*/  IMAD.MOV.U32 R247, RZ, RZ, R252 ;  /* 0x000000fffff77224 */ /* 0x000fe200078e00fc */
[----:B------:R-:W-:Y:S04]  /*8a130*/  LDS R232, [R2+UR7+0x10680] ;  /* 0x0106800702e87984 */ /* 0x000fe80008000800 */
[----:B------:R-:W-:Y:S04]  /*8a140*/  LDS R234, [R2+UR7+0x12680] ;  /* 0x0126800702ea7984 */ /* 0x000fe80008000800 */
[----:B------:R-:W-:Y:S04]  /*8a150*/  LDS R233, [R19+UR7+0x10680] ;  /* 0x0106800713e97984 */ /* 0x000fe80008000800 */
[----:B------:R-:W1:Y:S04]  /*8a160*/  LDS R235, [R19+UR7+0x12680] ;  /* 0x0126800713eb7984 */ /* 0x000e680008000800 */
        /* <DEDUP_REMOVED lines=112> */
[----:B--2---:R-:W-:-:S02]  /*8a870*/  IMAD.MOV.U32 R251, RZ, RZ, R3 ;  /* 0x000000fffffb7224 */ /* 0x004fc400078e0003 */
[----:B------:R-:W-:Y:S01]  /*8a880*/  IMAD.MOV.U32 R250, RZ, RZ, R252 ;  /* 0x000000fffffa7224 */ /* 0x000fe200078e00fc */
[C---:B---3--:R-:W-:Y:S08]  /*8a890*/  HMMA.1688.F32.TF32 R208, R236.reuse, R48, R208 ;  /* 0x00000030ecd0723c */ /* 0x048ff000000810d0 */
[C---:B----4-:R-:W-:Y:S11]  /*8a8a0*/  HMMA.1688.F32.TF32 R228, R236.reuse, R40, R228 ;  /* 0x00000028ece4723c */ /* 0x050ff600000810e4 */
[----:B------:R-:W-:Y:S04]  /*8a8b0*/  STL.64 [R1+0x1420], R208 ;  /* 0x001420d001007387 */ /* 0x000fe80000100a00 */
[----:B------:R1:W-:Y:S02]  /*8a8c0*/  STL.64 [R1+0x1428], R210 ;  /* 0x001428d201007387 */ /* 0x0003e40000100a00 */
[C---:B-1----:R-:W-:Y:S08]  /*8a8d0*/  HMMA.1688.F32.TF32 R208, R236.reuse, R44, R224 ;  /* 0x0000002cecd0723c */ /* 0x042ff000000810e0 */
[C---:B------:R-:W-:Y:S08]  /*8a8e0*/  HMMA.1688.F32.TF32 R224, R236.reuse, R36, R204 ;  /* 0x00000024ece0723c */ /* 0x040ff000000810cc */
[----:B------:R-:W-:Y:S03]  /*8a8f0*/  HMMA.1688.F32.TF32 R204, R236, R120, R200 ;  /* 0x00000078eccc723c */ /* 0x000fe600000810c8 */
[----:B------:R-:W-:-:S02]  /*8a900*/  IMAD.MOV.U32 R252, RZ, RZ, R209 ;  /* 0x000000fffffc7224 */ /* 0x000fc400078e00d1 */
[----:B------:R-:W-:Y:S01]  /*8a910*/  IMAD.MOV.U32 R3, RZ, RZ, R210 ;  /* 0x000000ffff037224 */ /* 0x000fe200078e00d2 */
[----:B------:R1:W-:Y:S01]  /*8a920*/  STL [R1+0x1410], R208 ;  /* 0x001410d001007387 */ /* 0x0003e20000100800 */
[----:B------:R-:W-:Y:S02]  /*8a930*/  IMAD.MOV.U32 R0, RZ, RZ, R211 ;  /* 0x000000ffff007224 */ /* 0x000fe400078e00d3 */
        /* <DEDUP_REMOVED lines=376> */
[----:B------:R-:W-:Y:S04]  /*8c0c0*/  STL.64 [R1+0x10a8], R6 ;  /* 0x0010a80601007387 */ /* 0x000fe80000100a00 */
[----:B-1----:R-:W2:Y:S01]  /*8c0d0*/  LDL.LU R4, [R1+0x59e0] ;  /* 0x0059e00001047983 */ /* 0x002ea20000300800 */
[----:B------:R-:W-:-:S15]  /*8c0e0*/  HMMA.1688.F32.TF32 R208, R232, R84, R208 ;  /* 0x00000054e8d0723c */ /* 0x000fde00000810d0 */
[----:B------:R-:W-:-:S04]  /*8c0f0*/  NOP ;  /* 0x0000000000007918 */ /* 0x000fc80000000000 */
[----:B------:R-:W-:Y:S04]  /*8c100*/  STL.64 [R1+0x1090], R208 ;  /* 0x001090d001007387 */ /* 0x000fe80000100a00 */
[----:B------:R3:W-:Y:S02]  /*8c110*/  STL.64 [R1+0x1098], R210 ;  /* 0x001098d201007387 */ /* 0x0007e40000100a00 */
[C---:B---3--:R-:W-:Y:S08]  /*8c120*/  HMMA.1688.F32.TF32 R208, R232.reuse, R80, R224 ;  /* 0x00000050e8d0723c */ /* 0x048ff000000810e0 */
[C---:B------:R-:W-:Y:S11]  /*8c130*/  HMMA.1688.F32.TF32 R224, R232.reuse, R76, R228 ;  /* 0x0000004ce8e0723c */ /* 0x040ff600000810e4 */
        /* <DEDUP_REMOVED lines=8> */
[----:B------:R-:W-:Y:S01]  /*8c1c0*/  HMMA.1688.F32.TF32 R196, R232, R56, R220 ;  /* 0x00000038e8c4723c */ /* 0x000fe200000810dc */
        /* <DEDUP_REMOVED lines=9> */
[----:B------:R3:W-:Y:S02]  /*8c260*/  STL.64 [R1+0x1048], R194 ;  /* 0x001048c201007387 */ /* 0x0007e40000100a00 */
[C---:B---3--:R-:W-:Y:S02]  /*8c270*/  HMMA.1688.F32.TF32 R192, R236.reuse, R52, R216 ;  /* 0x00000034ecc0723c */ /* 0x048fe400000810d8 */
[----:B------:R-:W-:Y:S04]  /*8c280*/  STL.64 [R1+0x1030], R200 ;  /* 0x001030c801007387 */ /* 0x000fe80000100a00 */
[----:B------:R-:W-:Y:S04]  /*8c290*/  STL.64 [R1+0x1038], R202 ;  /* 0x001038ca01007387 */ /* 0x000fe80000100a00 */
[----:B------:R-:W-:Y:S04]  /*8c2a0*/  STL.64 [R1+0x1020], R196 ;  /* 0x001020c401007387 */ /* 0x000fe80000100a00 */
[----:B------:R3:W-:Y:S02]  /*8c2b0*/  STL.64 [R1+0x1028], R198 ;  /* 0x001028c601007387 */ /* 0x0007e40000100a00 */
[C---:B---3--:R-:W-:Y:S03]  /*8c2c0*/  HMMA.1688.F32.TF32 R196, R236.reuse, R48, R188 ;  /* 0x00000030ecc4723c */ /* 0x048fe600000810bc */
[----:B------:R-:W-:Y:S04]  /*8c2d0*/  STL.64 [R1+0x1010], R192 ;  /* 0x001010c001007387 */ /* 0x000fe80000100a00 */
[----:B------:R3:W-:Y:S01]  /*8c2e0*/  STL.64 [R1+0x1018], R194 ;  /* 0x001018c201007387 */ /* 0x0007e20000100a00 */
[C---:B------:R-:W-:Y:S08]  /*8c2f0*/  HMMA.1688.F32.TF32 R188, R236.reuse, R40, R184 ;  /* 0x00000028ecbc723c */ /* 0x040ff000000810b8 */
[C---:B------:R-:W-:Y:S08]  /*8c300*/  HMMA.1688.F32.TF32 R184, R236.reuse, R36, R180 ;  /* 0x00000024ecb8723c */ /* 0x040ff000000810b4 */
[C---:B----4-:R-:W-:Y:S08]  /*8c310*/  HMMA.1688.F32.TF32 R180, R236.reuse, R32, R176 ;  /* 0x00000020ecb4723c */ /* 0x050ff000000810b0 */
[C---:B------:R-:W-:Y:S08]  /*8c320*/  HMMA.1688.F32.TF32 R176, R236.reuse, R120, R172 ;  /* 0x00000078ecb0723c */ /* 0x040ff000000810ac */
[C---:B---3--:R-:W-:Y:S08]  /*8c330*/  HMMA.1688.F32.TF32 R192, R236.reuse, R44, R212 ;  /* 0x0000002cecc0723c */ /* 0x048ff000000810d4 */
[C---:B------:R-:W-:Y:S08]  /*8c340*/  HMMA.1688.F32.TF32 R172, R236.reuse, R116, R168 ;  /* 0x00000074ecac723c */ /* 0x040ff000000810a8 */
[C---:B------:R-:W-:Y:S08]  /*8c350*/  HMMA.1688.F32.TF32 R168, R236.reuse, R156, R164 ;  /* 0x0000009ceca8723c */ /* 0x040ff000000810a4 */
[C---:B------:R-:W-:Y:S08]  /*8c360*/  HMMA.1688.F32.TF32 R164, R236.reuse, R152, R160 ;  /* 0x00000098eca4723c */ /* 0x040ff000000810a0 */
        /* <DEDUP_REMOVED lines=31> */
[----:B------:R3:W-:Y:S04]  /*8c560*/  STL.64 [R1+0xf48], R22 ;  /* 0x000f481601007387 */ /* 0x0007e80000100a00 */
[----:B------:R-:W-:Y:S04]  /*8c570*/  STL.64 [R1+0xf30], R12 ;  /* 0x000f300c01007387 */ /* 0x000fe80000100a00 */
[----:B------:R4:W-:Y:S01]  /*8c580*/  STL.64 [R1+0xf38], R14 ;  /* 0x000f380e01007387 */ /* 0x0009e20000100a00 */
[C---:B---3--:R-:W-:Y:S08]  /*8c590*/  HMMA.1688.F32.TF32 R20, R236.reuse, R124, R240 ;  /* 0x0000007cec14723c */ /* 0x048ff000000810f0 */
[----:B----4-:R-:W-:Y:S01]  /*8c5a0*/  HMMA.1688.F32.TF32 R12, R236, R112, R244 ;  /* 0x00000070ec0c723c */ /* 0x010fe200000810f4 */
[----:B------:R3:W-:Y:S04]  /*8c5b0*/  STL.64 [R1+0xf20], R8 ;  /* 0x000f200801007387 */ /* 0x0007e80000100a00 */
[----:B------:R4:W-:Y:S04]  /*8c5c0*/  STL.64 [R1+0xf28], R10 ;  /* 0x000f280a01007387 */ /* 0x0009e80000100a00 */
[----:B---3--:R-:W3:Y:S04]  /*8c5d0*/  LDL.LU R8, [R1+0x18c0] ;  /* 0x0018c00001087983 */ /* 0x008ee80000300800 */
[----:B------:R-:W-:Y:S04]  /*8c5e0*/  STL.64 [R1+0xf10], R20 ;  /* 0x000f101401007387 */ /* 0x000fe80000100a00 */
[----:B------:R-:W-:Y:S04]  /*8c5f0*/  STL.64 [R1+0xf18], R22 ;  /* 0x000f181601007387 */ /* 0x000fe80000100a00 */
[----:B------:R1:W-:Y:S04]  /*8c600*/  STL.64 [R1+0xf00], R12 ;  /* 0x000f000c01007387 */ /* 0x0003e80000100a00 */
[----:B------:R1:W-:Y:S04]  /*8c610*/  STL.64 [R1+0xf08], R14 ;  /* 0x000f080e01007387 */ /* 0x0003e80000100a00 */
[----:B------:R-:W3:Y:S04]  /*8c620*/  LDL.LU R9, [R1+0x18c4] ;  /* 0x0018c40001097983 */ /* 0x000ee80000300800 */
[----:B----4-:R-:W3:Y:S01]  /*8c630*/  LDL.LU R10, [R1+0x18c8] ;  /* 0x0018c800010a7983 */ /* 0x010ee20000300800 */
[----:B--2---:R-:W-:-:S03]  /*8c640*/  IMAD.MOV.U32 R11, RZ, RZ, R4 ;  /* 0x000000ffff0b7224 */ /* 0x004fc600078e0004 */
[----:B------:R-:W2:Y:S04]  /*8c650*/  LDL.LU R4, [R1+0x59dc] ;  /* 0x0059dc0001047983 */ /* 0x000ea80000300800 */
[----:B-1----:R-:W4:Y:S04]  /*8c660*/  LDL.LU R12, [R1+0x18d0] ;  /* 0x0018d000010c7983 */ /* 0x002f280000300800 */
[----:B------:R-:W4:Y:S04]  /*8c670*/  LDL.LU R13, [R1+0x18d4] ;  /* 0x0018d400010d7983 */ /* 0x000f280000300800 */
[----:B------:R-:W4:Y:S04]  /*8c680*/  LDL.LU R14, [R1+0x18d8] ;  /* 0x0018d800010e7983 */ /* 0x000f280000300800 */
[----:B------:R-:W4:Y:S04]  /*8c690*/  LDL.LU R15, [R1+0x18dc] ;  /* 0x0018dc00010f7983 */ /* 0x000f280000300800 */
[----:B------:R-:W3:Y:S04]  /*8c6a0*/  LDL.LU R20, [R1+0x18e0] ;  /* 0x0018e00001147983 */ /* 0x000ee80000300800 */
[----:B------:R-:W3:Y:S04]  /*8c6b0*/  LDL.LU R21, [R1+0x18e4] ;  /* 0x0018e40001157983 */ /* 0x000ee80000300800 */
[----:B------:R-:W3:Y:S01]  /*8c6c0*/  LDL.LU R22, [R1+0x18e8] ;  /* 0x0018e80001167983 */ /* 0x000ee20000300800 */
[----:B--2---:R-:W-:-:S03]  /*8c6d0*/  IMAD.MOV.U32 R23, RZ, RZ, R4 ;  /* 0x000000ffff177224 */ /* 0x004fc600078e0004 */
[----:B------:R-:W2:Y:S04]  /*8c6e0*/  LDL.LU R4, [R1+0x59d8] ;  /* 0x0059d80001047983 */ /* 0x000ea80000300800 */
[----:B------:R-:W3:Y:S04]  /*8c6f0*/  LDL.LU R28, [R1+0x1900] ;  /* 0x00190000011c7983 */ /* 0x000ee80000300800 */
[----:B------:R-:W3:Y:S04]  /*8c700*/  LDL.LU R29, [R1+0x1904] ;  /* 0x00190400011d7983 */ /* 0x000ee80000300800 */
        /* <DEDUP_REMOVED lines=97> */
[C---:B---3--:R-:W-:Y:S08]  /*8cd20*/  HMMA.1688.F32.TF32 R180, R232.reuse, R48, R180 ;  /* 0x00000030e8b4723c */ /* 0x048ff000000810b4 */
[C---:B------:R-:W-:Y:S08]  /*8cd30*/  HMMA.1688.F32.TF32 R176, R232.reuse, R44, R176 ;  /* 0x0000002ce8b0723c */ /* 0x040ff000000810b0 */
[C---:B------:R-:W-:Y:S08]  /*8cd40*/  HMMA.1688.F32.TF32 R172, R232.reuse, R40, R172 ;  /* 0x00000028e8ac723c */ /* 0x040ff000000810ac */
[----:B------:R-:W-:Y:S08]  /*8cd50*/  HMMA.1688.F32.TF32 R164, R232, R32, R164 ;  /* 0x00000020e8a4723c */ /* 0x000ff000000810a4 */
[C---:B--2---:R-:W-:Y:S08]  /*8cd60*/  HMMA.1688.F32.TF32 R228, R236.reuse, R104, R228 ;  /* 0x00000068ece4723c */ /* 0x044ff000000810e4 */
[C---:B----4-:R-:W-:Y:S08]  /*8cd70*/  HMMA.1688.F32.TF32 R208, R236.reuse, R108, R208 ;  /* 0x0000006cecd0723c */ /* 0x050ff000000810d0 */
[C---:B------:R-:W-:Y:S08]  /*8cd80*/  HMMA.1688.F32.TF32 R224, R236.reuse, R100, R224 ;  /* 0x00000064ece0723c */ /* 0x040ff000000810e0 */
[C---:B------:R-:W-:Y:S08]  /*8cd90*/  HMMA.1688.F32.TF32 R204, R236.reuse, R96, R204 ;  /* 0x00000060eccc723c */ /* 0x040ff000000810cc */
[C---:B------:R-:W-:Y:S08]  /*8cda0*/  HMMA.1688.F32.TF32 R192, R236.reuse, R92, R192 ;  /* 0x0000005cecc0723c */ /* 0x040ff000000810c0 */
[C---:B------:R-:W-:Y:S08]  /*8cdb0*/  HMMA.1688.F32.TF32 R200, R236.reuse, R88, R200 ;  /* 0x00000058ecc8723c */ /* 0x040ff000000810c8 */
[C---:B------:R-:W-:Y:S08]  /*8cdc0*/  HMMA.1688.F32.TF32 R196, R236.reuse, R84, R196 ;  /* 0x00000054ecc4723c */ /* 0x040ff000000810c4 */
[C---:B------:R-:W-:Y:S01]  /*8cdd0*/  HMMA.1688.F32.TF32 R220, R236.reuse, R80, R220 ;  /* 0x00000050ecdc723c */ /* 0x040fe200000810dc */
[----:B------:R-:W-:Y:S04]  /*8cde0*/  STL.64 [R1+0xef0], R208 ;  /* 0x000ef0d001007387 */ /* 0x000fe80000100a00 */
[----:B------:R1:W-:Y:S03]  /*8cdf0*/  STL.64 [R1+0xef8], R210 ;  /* 0x000ef8d201007387 */ /* 0x0003e60000100a00 */
        /* <DEDUP_REMOVED lines=46> */
[----:B------:R-:W2:Y:S04]  /*8d0e0*/  LDL.LU R5, [R1+0x5918] ;  /* 0x0059180001057983 */ /* 0x000ea80000300800 */
[----:B------:R-:W-:Y:S04]  /*8d0f0*/  STL.64 [R1+0xe40], R216 ;  /* 0x000e40d801007387 */ /* 0x000fe80000100a00 */
[----:B------:R1:W-:Y:S02]  /*8d100*/  STL.64 [R1+0xe48], R218 ;  /* 0x000e48da01007387 */ /* 0x0003e40000100a00 */
[C---:B-1----:R-:W-:Y:S08]  /*8d110*/  HMMA.1688.F32.TF32 R216, R236.reuse, R60, R188 ;  /* 0x0000003cecd8723c */ /* 0x042ff000000810bc */
[----:B------:R-:W-:Y:S08]  /*8d120*/  HMMA.1688.F32.TF32 R188, R236, R56, R212 ;  /* 0x00000038ecbc723c */ /* 0x000ff000000810d4 */
        /* <DEDUP_REMOVED lines=21> */
[C---:B-1----:R-:W-:Y:S08]  /*8d280*/  HMMA.1688.F32.TF32 R164, R232.reuse, R120, R160 ;  /* 0x00000078e8a4723c */ /* 0x042ff000000810a0 */
[C---:B------:R-:W-:Y:S08]  /*8d290*/  HMMA.1688.F32.TF32 R160, R232.reuse, R116, R28 ;  /* 0x00000074e8a0723c */ /* 0x040ff0000008101c */
        /* <DEDUP_REMOVED lines=18> */
[----:B------:R2:W-:Y:S04]  /*8d3c0*/  STL [R1+0xd58], R10 ;  /* 0x000d580a01007387 */ /* 0x0005e80000100800 */
        /* <DEDUP_REMOVED lines=33> */
[----:B------:R-:W4:Y:S01]  /*8d5e0*/  LDL.LU R9, [R1+0x1884] ;  /* 0x0018840001097983 */ /* 0x000f220000300800 */
[----:B------:R-:W-:-:S03]  /*8d5f0*/  IMAD.MOV.U32 R4, RZ, RZ, R11 ;  /* 0x000000ffff047224 */ /* 0x000fc600078e000b */
[----:B--2---:R-:W4:Y:S04]  /*8d600*/  LDL.LU R10, [R1+0x1888] ;  /* 0x00188800010a7983 */ /* 0x004f280000300800 */
        /* <DEDUP_REMOVED lines=29> */
[----:B------:R-:W-:Y:S01]  /*8d7e0*/  STL [R1+0x54f8], R4 ;  /* 0x0054f80401007387 */ /* 0x000fe20000100800 */
[C---:B---3--:R-:W-:Y:S08]  /*8d7f0*/  HMMA.1688.F32.TF32 R20, R232.reuse, R136, R20 ;  /* 0x00000088e814723c */ /* 0x048ff00000081014 */
[C---:B----4-:R-:W-:Y:S08]  /*8d800*/  HMMA.1688.F32.TF32 R8, R232.reuse, R128, R8 ;  /* 0x00000080e808723c */ /* 0x050ff00000081008 */
[----:B--2---:R-:W-:Y:S03]  /*8d810*/  HMMA.1688.F32.TF32 R244, R232, R132, R244 ;  /* 0x00000084e8f4723c */ /* 0x004fe600000810f4 */
[----:B------:R1:W-:Y:S04]  /*8d820*/  STL.64 [R1+0xd40], R20 ;  /* 0x000d401401007387 */ /* 0x0003e80000100a00 */
[----:B------:R2:W-:Y:S04]  /*8d830*/  STL.64 [R1+0xd48], R22 ;  /* 0x000d481601007387 */ /* 0x0005e80000100a00 */
[----:B-1----:R-:W3:Y:S04]  /*8d840*/  LDL.LU R20, [R1+0x330] ;  /* 0x0003300001147983 */ /* 0x002ee80000300800 */
[----:B------:R-:W3:Y:S04]  /*8d850*/  LDL.LU R21, [R1+0x334] ;  /* 0x0003340001157983 */ /* 0x000ee80000300800 */
[----:B--2---:R-:W3:Y:S04]  /*8d860*/  LDL.LU R22, [R1+0x338] ;  /* 0x0003380001167983 */ /* 0x004ee80000300800 */
[----:B------:R-:W3:Y:S04]  /*8d870*/  LDL.LU R23, [R1+0x33c] ;  /* 0x00033c0001177983 */ /* 0x000ee80000300800 */
[----:B------:R-:W-:Y:S04]  /*8d880*/  STL.64 [R1+0xd30], R244 ;  /* 0x000d30f401007387 */ /* 0x000fe80000100a00 */
[----:B------:R1:W-:Y:S01]  /*8d890*/  STL [R1+0xd38], R246 ;  /* 0x000d38f601007387 */ /* 0x0003e20000100800 */
[----:B------:R-:W-:-:S03]  /*8d8a0*/  IMAD.MOV.U32 R4, RZ, RZ, R247 ;  /* 0x000000ffff047224 */ /* 0x000fc600078e00f7 */
[----:B-1----:R-:W2:Y:S04]  /*8d8b0*/  LDL.LU.64 R246, [R1+0x5910] ;  /* 0x0059100001f67983 */ /* 0x002ea80000300a00 */
[----:B------:R-:W2:Y:S04]  /*8d8c0*/  LDL.LU.64 R244, [R1+0x5908] ;  /* 0x0059080001f47983 */ /* 0x000ea80000300a00 */
[----:B------:R1:W-:Y:S04]  /*8d8d0*/  STL.64 [R1+0xd20], R8 ;  /* 0x000d200801007387 */ /* 0x0003e80000100a00 */
[----:B------:R4:W-:Y:S04]  /*8d8e0*/  STL.64 [R1+0xd28], R10 ;  /* 0x000d280a01007387 */ /* 0x0009e80000100a00 */
[----:B-1----:R-:W2:Y:S01]  /*8d8f0*/  LDL.LU R8, [R1+0x320] ;  /* 0x0003200001087983 */ /* 0x002ea20000300800 */
[----:B------:R-:W-:Y:S01]  /*8d900*/  HMMA.1688.F32.TF32 R216, R232, R124, R216 ;  /* 0x0000007ce8d8723c */ /* 0x000fe200000810d8 */
[----:B------:R-:W-:-:S02]  /*8d910*/  IMAD.MOV.U32 R9, RZ, RZ, R7 ;  /* 0x000000ffff097224 */ /* 0x000fc400078e0007 */
[----:B----4-:R-:W-:Y:S02]  /*8d920*/  IMAD.MOV.U32 R10, RZ, RZ, R6 ;  /* 0x000000ffff0a7224 */ /* 0x010fe400078e0006 */
[----:B------:R-:W-:-:S14]  /*8d930*/  IMAD.MOV.U32 R11, RZ, RZ, R5 ;  /* 0x000000ffff0b7224 */ /* 0x000fdc00078e0005 */
[----:B------:R-:W-:Y:S02]  /*8d940*/  IMAD.MOV.U32 R7, RZ, RZ, R217 ;  /* 0x000000ffff077224 */ /* 0x000fe400078e00d9 */
[----:B------:R-:W-:Y:S02]  /*8d950*/  IMAD.MOV.U32 R6, RZ, RZ, R218 ;  /* 0x000000ffff067224 */ /* 0x000fe400078e00da */
[----:B------:R-:W-:Y:S02]  /*8d960*/  IMAD.MOV.U32 R5, RZ, RZ, R219 ;  /* 0x000000ffff057224 */ /* 0x000fe400078e00db */
[----:B------:R-:W-:Y:S02]  /*8d970*/  IMAD.MOV.U32 R33, RZ, RZ, R216 ;  /* 0x000000ffff217224 */ /* 0x000fe400078e00d8 */
[C---:B------:R-:W-:Y:S01]  /*8d980*/  HMMA.1688.F32.TF32 R216, R232.reuse, R112, R188 ;  /* 0x00000070e8d8723c */ /* 0x040fe200000810bc */
[----:B------:R-:W-:Y:S07]  /*8d990*/  STL.64 [R1+0x5508], R6 ;  /* 0x0055080601007387 */ /* 0x000fee0000100a00 */
[C---:B------:R-:W-:Y:S01]  /*8d9a0*/  HMMA.1688.F32.TF32 R188, R232.reuse, R108, R212 ;  /* 0x0000006ce8bc723c */ /* 0x040fe200000810d4 */
[----:B------:R1:W-:Y:S07]  /*8d9b0*/  STL.64 [R1+0x5500], R4 ;  /* 0x0055000401007387 */ /* 0x0003ee0000100a00 */
[C---:B-1----:R-:W-:Y:S08]  /*8d9c0*/  HMMA.1688.F32.TF32 R4, R232.reuse, R104, R184 ;  /* 0x00000068e804723c */ /* 0x042ff000000810b8 */
[C---:B------:R-:W-:Y:S01]  /*8d9d0*/  HMMA.1688.F32.TF32 R180, R232.reuse, R100, R180 ;  /* 0x00000064e8b4723c */ /* 0x040fe200000810b4 */
[----:B------:R-:W-:Y:S04]  /*8d9e0*/  STL.64 [R1+0x2b50], R216 ;  /* 0x002b50d801007387 */ /* 0x000fe80000100a00 */
[----:B------:R-:W-:Y:S04]  /*8d9f0*/  STL.64 [R1+0x2b58], R218 ;  /* 0x002b58da01007387 */ /* 0x000fe80000100a00 */
        /* <DEDUP_REMOVED lines=23> */
[----:B-1----:R-:W-:Y:S02]  /*8db70*/  HMMA.1688.F32.TF32 R4, R232, R68, R12 ;  /* 0x00000044e804723c */ /* 0x002fe4000008100c */
[----:B------:R-:W-:Y:S04]  /*8db80*/  STL.64 [R1+0x2ac0], R28 ;  /* 0x002ac01c01007387 */ /* 0x000fe80000100a00 */
[----:B------:R-:W-:Y:S04]  /*8db90*/  STL.64 [R1+0x2ac8], R30 ;  /* 0x002ac81e01007387 */ /* 0x000fe80000100a00 */
[----:B------:R-:W4:Y:S04]  /*8dba0*/  LDL.LU R12, [R1+0x310] ;  /* 0x00031000010c7983 */ /* 0x000f280000300800 */
[----:B------:R-:W-:Y:S04]  /*8dbb0*/  STL.64 [R1+0x2ab0], R24 ;  /* 0x002ab01801007387 */ /* 0x000fe80000100a00 */
[----:B------:R-:W-:Y:S04]  /*8dbc0*/  STL.64 [R1+0x2ab8], R26 ;  /* 0x002ab81a01007387 */ /* 0x000fe80000100a00 */
[----:B------:R-:W-:Y:S04]  /*8dbd0*/  STL.64 [R1+0x2aa0], R4 ;  /* 0x002aa00401007387 */ /* 0x000fe80000100a00 */
[----:B------:R3:W-:Y:S04]  /*8dbe0*/  STL.64 [R1+0x2aa8], R6 ;  /* 0x002aa80601007387 */ /* 0x0007e80000100a00 */
[----:B------:R-:W4:Y:S04]  /*8dbf0*/  LDL.LU R13, [R1+0x314] ;  /* 0x00031400010d7983 */ /* 0x000f280000300800 */
[----:B------:R-:W4:Y:S01]  /*8dc00*/  LDL.LU R14, [R1+0x318] ;  /* 0x00031800010e7983 */ /* 0x000f220000300800 */
[----:B------:R-:W-:-:S03]  /*8dc10*/  IMAD.MOV.U32 R15, RZ, RZ, R54 ;  /* 0x000000ffff0f7224 */ /* 0x000fc600078e0036 */
[----:B------:R-:W4:Y:S01]  /*8dc20*/  LDL.LU R54, [R1+0x5900] ;  /* 0x0059000001367983 */ /* 0x000f220000300800 */
[C---:B---3--:R-:W-:Y:S08]  /*8dc30*/  HMMA.1688.F32.TF32 R4, R232.reuse, R64, R20 ;  /* 0x00000040e804723c */ /* 0x048ff00000081014 */
[----:B--2---:R-:W-:Y:S11]  /*8dc40*/  HMMA.1688.F32.TF32 R8, R232, R60, R8 ;  /* 0x0000003ce808723c */ /* 0x004ff60000081008 */
[----:B------:R-:W-:-:S02]  /*8dc50*/  IMAD.MOV.U32 R152, RZ, RZ, R7 ;  /* 0x000000ffff987224 */ /* 0x000fc400078e0007 */
[----:B------:R-:W-:Y:S02]  /*8dc60*/  IMAD.MOV.U32 R153, RZ, RZ, R6 ;  /* 0x000000ffff997224 */ /* 0x000fe400078e0006 */
[----:B------:R-:W-:Y:S02]  /*8dc70*/  IMAD.MOV.U32 R156, RZ, RZ, R5 ;  /* 0x000000ffff9c7224 */ /* 0x000fe400078e0005 */
[----:B------:R-:W-:Y:S01]  /*8dc80*/  IMAD.MOV.U32 R157, RZ, RZ, R4 ;  /* 0x000000ffff9d7224 */ /* 0x000fe200078e0004 */
[----:B------:R-:W-:Y:S04]  /*8dc90*/  STL [R1+0x54c0], R152 ;  /* 0x0054c09801007387 */ /* 0x000fe80000100800 */
[----:B------:R-:W-:Y:S04]  /*8dca0*/  STL [R1+0x54bc], R153 ;  /* 0x0054bc9901007387 */ /* 0x000fe80000100800 */
[----:B------:R-:W-:Y:S04]  /*8dcb0*/  STL [R1+0x54b8], R156 ;  /* 0x0054b89c01007387 */ /* 0x000fe80000100800 */
[----:B------:R-:W-:Y:S04]  /*8dcc0*/  STL [R1+0x54b4], R157 ;  /* 0x0054b49d01007387 */ /* 0x000fe80000100800 */
[----:B------:R1:W-:Y:S04]  /*8dcd0*/  STL.64 [R1+0x2a80], R8 ;  /* 0x002a800801007387 */ /* 0x0003e80000100a00 */
[----:B------:R2:W-:Y:S01]  /*8dce0*/  STL.64 [R1+0x2a88], R10 ;  /* 0x002a880a01007387 */ /* 0x0005e20000100a00 */
[----:B-1----:R-:W-:-:S03]  /*8dcf0*/  IMAD.MOV.U32 R8, RZ, RZ, R55 ;  /* 0x000000ffff087224 */ /* 0x002fc600078e0037 */
[----:B------:R-:W4:Y:S04]  /*8dd00*/  LDL.LU R55, [R1+0x58fc] ;  /* 0x0058fc0001377983 */ /* 0x000f280000300800 */
[----:B------:R-:W3:Y:S01]  /*8dd10*/  LDL.LU R9, [R1+0x304] ;  /* 0x0003040001097983 */ /* 0x000ee20000300800 */
[----:B--2---:R-:W-:Y:S02]  /*8dd20*/  IMAD.MOV.U32 R10, RZ, RZ, R50 ;  /* 0x000000ffff0a7224 */ /* 0x004fe400078e0032 */
[----:B------:R-:W-:Y:S01]  /*8dd30*/  IMAD.MOV.U32 R11, RZ, RZ, R51 ;  /* 0x000000ffff0b7224 */ /* 0x000fe200078e0033 */
[----:B------:R-:W2:Y:S04]  /*8dd40*/  LDL.LU R50, [R1+0x58f8] ;  /* 0x0058f80001327983 */ /* 0x000ea80000300800 */
[----:B------:R-:W2:Y:S01]  /*8dd50*/  LDL.LU R51, [R1+0x58f4] ;  /* 0x0058f40001337983 */ /* 0x000ea20000300800 */
[----:B------:R-:W-:Y:S03]  /*8dd60*/  HMMA.1688.F32.TF32 R4, R232, R56, R244 ;  /* 0x00000038e804723c */ /* 0x000fe600000810f4 */
[----:B------:R-:W-:Y:S04]  /*8dd70*/  LDS R233, [R19+UR7+0x14080] ;  /* 0x0140800713e97984 */ /* 0x000fe80008000800 */
[----:B------:R1:W-:Y:S01]  /*8dd80*/  LDS R235, [R19+UR7+0x16080] ;  /* 0x0160800713eb7984 */ /* 0x0003e20008000800 */
[----:B------:R-:W-:-:S02]  /*8dd90*/  IMAD.MOV.U32 R20, RZ, RZ, R47 ;  /* 0x000000ffff147224 */ /* 0x000fc400078e002f */
[----:B------:R-:W-:Y:S02]  /*8dda0*/  IMAD.MOV.U32 R22, RZ, RZ, R34 ;  /* 0x000000ffff167224 */ /* 0x000fe400078e0022 */
[----:B------:R-:W-:Y:S01]  /*8ddb0*/  IMAD.MOV.U32 R23, RZ, RZ, R42 ;  /* 0x000000ffff177224 */ /* 0x000fe200078e002a */
[----:B------:R-:W-:Y:S04]  /*8ddc0*/  LDS R232, [R2+UR7+0x14080] ;  /* 0x0140800702e87984 */ /* 0x000fe80008000800 */
[----:B------:R-:W2:Y:S02]  /*8ddd0*/  LDS R234, [R2+UR7+0x16080] ;  /* 0x0160800702ea7984 */ /* 0x000ea40008000800 */
[----:B------:R-:W-:Y:S02]  /*8dde0*/  IMAD.MOV.U32 R152, RZ, RZ, R4 ;  /* 0x000000ffff987224 */ /* 0x000fe400078e0004 */
[----:B------:R-:W-:-:S02]  /*8ddf0*/  IMAD.MOV.U32 R153, RZ, RZ, R5 ;  /* 0x000000ffff997224 */ /* 0x000fc400078e0005 */
[----:B------:R-:W-:Y:S02]  /*8de00*/  IMAD.MOV.U32 R156, RZ, RZ, R6 ;  /* 0x000000ffff9c7224 */ /* 0x000fe400078e0006 */
[----:B------:R-:W-:-:S05]  /*8de10*/  IMAD.MOV.U32 R157, RZ, RZ, R7 ;  /* 0x000000ffff9d7224 */ /* 0x000fca00078e0007 */
[----:B------:R-:W-:Y:S04]  /*8de20*/  STL [R1+0x54d0], R157 ;  /* 0x0054d09d01007387 */ /* 0x000fe80000100800 */
[----:B------:R-:W-:Y:S04]  /*8de30*/  STL [R1+0x54cc], R156 ;  /* 0x0054cc9c01007387 */ /* 0x000fe80000100800 */
[----:B------:R-:W-:Y:S04]  /*8de40*/  STL [R1+0x54c8], R152 ;  /* 0x0054c89801007387 */ /* 0x000fe80000100800 */
[----:B------:R-:W-:Y:S01]  /*8de50*/  STL [R1+0x54c4], R153 ;  /* 0x0054c49901007387 */ /* 0x000fe20000100800 */
[----:B-1----:R-:W-:Y:S01]  /*8de60*/  IMAD.MOV.U32 R19, RZ, RZ, R46 ;  /* 0x000000ffff137224 */ /* 0x002fe200078e002e */
[----:B----4-:R-:W-:-:S15]  /*8de70*/  HMMA.1688.F32.TF32 R4, R236, R54, R240 ;  /* 0x00000036ec04723c */ /* 0x010fde00000810f0 */
[----:B------:R-:W-:-:S04]  /*8de80*/  NOP ;  /* 0x0000000000007918 */ /* 0x000fc80000000000 */
[----:B------:R-:W-:Y:S04]  /*8de90*/  STL.64 [R1+0x2a60], R4 ;  /* 0x002a600401007387 */ /* 0x000fe80000100a00 */
[----:B------:R2:W-:Y:S04]  /*8dea0*/  STL.64 [R1+0x2a68], R6 ;  /* 0x002a680601007387 */ /* 0x0005e80000100a00 */
[----:B------:R-:W4:Y:S04]  /*8deb0*/  LDL.LU R24, [R1+0x2f0] ;  /* 0x0002f00001187983 */ /* 0x000f280000300800 */
[----:B------:R-:W4:Y:S04]  /*8dec0*/  LDL.LU R25, [R1+0x2f4] ;  /* 0x0002f40001197983 */ /* 0x000f280000300800 */
[----:B------:R-:W4:Y:S04]  /*8ded0*/  LDL.LU R26, [R1+0x2f8] ;  /* 0x0002f800011a7983 */ /* 0x000f280000300800 */
[----:B------:R-:W4:Y:S01]  /*8dee0*/  LDL.LU R27, [R1+0x2fc] ;  /* 0x0002fc00011b7983 */ /* 0x000f220000300800 */
[----:B--2---:R-:W-:Y:S03]  /*8def0*/  HMMA.1688.F32.TF32 R4, R236, R50, R12 ;  /* 0x00000032ec04723c */ /* 0x004fe6000008100c */
        /* <DEDUP_REMOVED lines=9> */
[----:B------:R-:W2:Y:S04]  /*8df90*/  LDL.LU R21, [R1+0x2d4] ;  /* 0x0002d40001157983 */ /* 0x000ea80000300800 */
[----:B------:R-:W2:Y:S04]  /*8dfa0*/  LDL.LU R34, [R1+0x58e8] ;  /* 0x0058e80001227983 */ /* 0x000ea80000300800 */
[----:B------:R-:W4:Y:S01]  /*8dfb0*/  LDL.LU R42, [R1+0x58e4] ;  /* 0x0058e400012a7983 */ /* 0x000f220000300800 */
        /* <DEDUP_REMOVED lines=8> */
[----:B---3--:R-:W-:Y:S01]  /*8e040*/  HMMA.1688.F32.TF32 R4, R236, R46, R8 ;  /* 0x0000002eec04723c */ /* 0x008fe20000081008 */
[----:B------:R-:W-:-:S02]  /*8e050*/  IMAD.MOV.U32 R8, RZ, RZ, R43 ;  /* 0x000000ffff087224 */ /* 0x000fc400078e002b */
[----:B------:R-:W4:Y:S01]  /*8e060*/  LDL.LU R43, [R1+0x58e0] ;  /* 0x0058e000012b7983 */ /* 0x000f220000300800 */
[----:B------:R-:W-:-:S03]  /*8e070*/  IMAD.MOV.U32 R9, RZ, RZ, R38 ;  /* 0x000000ffff097224 */ /* 0x000fc600078e0026 */
[----:B------:R-:W2:Y:S01]  /*8e080*/  LDL.LU R38, [R1+0x58dc] ;  /* 0x0058dc0001267983 */ /* 0x000ea20000300800 */
[----:B------:R-:W-:-:S03]  /*8e090*/  IMAD.MOV.U32 R10, RZ, RZ, R39 ;  /* 0x000000ffff0a7224 */ /* 0x000fc600078e0027 */
[----:B------:R-:W2:Y:S01]  /*8e0a0*/  LDL.LU R39, [R1+0x58d8] ;  /* 0x0058d80001277983 */ /* 0x000ea20000300800 */
[----:B------:R-:W-:-:S03]  /*8e0b0*/  IMAD.MOV.U32 R11, RZ, RZ, R35 ;  /* 0x000000ffff0b7224 */ /* 0x000fc600078e0023 */
[----:B------:R-:W3:Y:S04]  /*8e0c0*/  LDL.LU R35, [R1+0x58d4] ;  /* 0x0058d40001237983 */ /* 0x000ee80000300800 */
[----:B------:R-:W-:Y:S02]  /*8e0d0*/  IMAD.MOV.U32 R157, RZ, RZ, R4 ;  /* 0x000000ffff9d7224 */ /* 0x000fe400078e0004 */
[----:B------:R-:W-:Y:S02]  /*8e0e0*/  IMAD.MOV.U32 R156, RZ, RZ, R5 ;  /* 0x000000ffff9c7224 */ /* 0x000fe400078e0005 */
[----:B------:R-:W-:Y:S02]  /*8e0f0*/  IMAD.MOV.U32 R152, RZ, RZ, R6 ;  /* 0x000000ffff987224 */ /* 0x000fe400078e0006 */
[----:B------:R-:W-:-:S05]  /*8e100*/  IMAD.MOV.U32 R153, RZ, RZ, R7 ;  /* 0x000000ffff997224 */ /* 0x000fca00078e0007 */
[----:B------:R1:W-:Y:S04]  /*8e110*/  STL [R1+0x54f0], R153 ;  /* 0x0054f09901007387 */ /* 0x0003e80000100800 */
[----:B------:R1:W-:Y:S04]  /*8e120*/  STL [R1+0x54ec], R152 ;  /* 0x0054ec9801007387 */ /* 0x0003e80000100800 */
[----:B------:R1:W-:Y:S04]  /*8e130*/  STL [R1+0x54e8], R157 ;  /* 0x0054e89d01007387 */ /* 0x0003e80000100800 */
[----:B------:R1:W-:Y:S01]  /*8e140*/  STL [R1+0x54e4], R156 ;  /* 0x0054e49c01007387 */ /* 0x0003e20000100800 */
[----:B----4-:R-:W-:-:S15]  /*8e150*/  HMMA.1688.F32.TF32 R4, R236, R42, R24 ;  /* 0x0000002aec04723c */ /* 0x010fde0000081018 */
[----:B------:R-:W-:-:S04]  /*8e160*/  NOP ;  /* 0x0000000000007918 */ /* 0x000fc80000000000 */
[----:B-1----:R-:W-:Y:S02]  /*8e170*/  IMAD.MOV.U32 R144, RZ, RZ, R4 ;  /* 0x000000ffff907224 */ /* 0x002fe400078e0004 */
[----:B------:R-:W-:Y:S02]  /*8e180*/  IMAD.MOV.U32 R145, RZ, RZ, R5 ;  /* 0x000000ffff917224 */ /* 0x000fe400078e0005 */
[----:B------:R-:W-:Y:S02]  /*8e190*/  IMAD.MOV.U32 R148, RZ, RZ, R6 ;  /* 0x000000ffff947224 */ /* 0x000fe400078e0006 */
[----:B------:R-:W-:Y:S02]  /*8e1a0*/  IMAD.MOV.U32 R149, RZ, RZ, R7 ;  /* 0x000000ffff957224 */ /* 0x000fe400078e0007 */
[----:B--2---:R-:W-:Y:S01]  /*8e1b0*/  HMMA.1688.F32.TF32 R4, R236, R38, R12 ;  /* 0x00000026ec04723c */ /* 0x004fe2000008100c */
[----:B------:R-:W-:Y:S02]  /*8e1c0*/  IMAD.MOV.U32 R12, RZ, RZ, R123 ;  /* 0x000000ffff0c7224 */ /* 0x000fe400078e007b */
[----:B------:R-:W2:Y:S04]  /*8e1d0*/  LDL.LU R123, [R1+0x58d0] ;  /* 0x0058d000017b7983 */ /* 0x000ea80000300800 */
[----:B------:R-:W4:Y:S04]  /*8e1e0*/  LDL.LU R13, [R1+0x2a4] ;  /* 0x0002a400010d7983 */ /* 0x000f280000300800 */
[----:B------:R-:W4:Y:S08]  /*8e1f0*/  LDL.LU R14, [R1+0x2a8] ;  /* 0x0002a800010e7983 */ /* 0x000f300000300800 */
[----:B------:R-:W-:-:S02]  /*8e200*/  IMAD.MOV.U32 R153, RZ, RZ, R4 ;  /* 0x000000ffff997224 */ /* 0x000fc400078e0004 */
[----:B------:R-:W-:Y:S02]  /*8e210*/  IMAD.MOV.U32 R152, RZ, RZ, R5 ;  /* 0x000000ffff987224 */ /* 0x000fe400078e0005 */
[----:B------:R-:W-:Y:S02]  /*8e220*/  IMAD.MOV.U32 R157, RZ, RZ, R6 ;  /* 0x000000ffff9d7224 */ /* 0x000fe400078e0006 */
[----:B------:R-:W-:Y:S02]  /*8e230*/  IMAD.MOV.U32 R156, RZ, RZ, R7 ;  /* 0x000000ffff9c7224 */ /* 0x000fe400078e0007 */
[----:B---3--:R-:W-:Y:S01]  /*8e240*/  HMMA.1688.F32.TF32 R4, R236, R34, R20 ;  /* 0x00000022ec04723c */ /* 0x008fe20000081014 */
[----:B------:R-:W-:Y:S02]  /*8e250*/  IMAD.MOV.U32 R15, RZ, RZ, R118 ;  /* 0x000000ffff0f7224 */ /* 0x000fe400078e0076 */
[----:B------:R-:W3:-:S15]  /*8e260*/  LDL.LU R118, [R1+0x58cc] ;  /* 0x0058cc0001767983 */ /* 0x000ede0000300800 */
[----:B------:R-:W-:Y:S01]  /*8e270*/  NOP ;  /* 0x0000000000007918 */ /* 0x000fe20000000000 */
[----:B------:R-:W-:Y:S02]  /*8e280*/  IMAD.MOV.U32 R141, RZ, RZ, R4 ;  /* 0x000000ffff8d7224 */ /* 0x000fe400078e0004 */
[----:B------:R-:W-:Y:S02]  /*8e290*/  IMAD.MOV.U32 R140, RZ, RZ, R5 ;  /* 0x000000ffff8c7224 */ /* 0x000fe400078e0005 */
[----:B------:R-:W-:Y:S02]  /*8e2a0*/  IMAD.MOV.U32 R137, RZ, RZ, R6 ;  /* 0x000000ffff897224 */ /* 0x000fe400078e0006 */
[----:B------:R-:W-:Y:S02]  /*8e2b0*/  IMAD.MOV.U32 R136, RZ, RZ, R7 ;  /* 0x000000ffff887224 */ /* 0x000fe400078e0007 */
[----:B--2---:R-:W-:Y:S01]  /*8e2c0*/  HMMA.1688.F32.TF32 R4, R236, R122, R16 ;  /* 0x0000007aec04723c */ /* 0x004fe20000081010 */
[----:B------:R-:W-:Y:S02]  /*8e2d0*/  IMAD.MOV.U32 R16, RZ, RZ, R119 ;  /* 0x000000ffff107224 */ /* 0x000fe400078e0077 */
[----:B------:R-:W3:Y:S04]  /*8e2e0*/  LDL.LU R119, [R1+0x58c8] ;  /* 0x0058c80001777983 */ /* 0x000ee80000300800 */
[----:B------:R-:W2:Y:S04]  /*8e2f0*/  LDL.LU R17, [R1+0x294] ;  /* 0x0002940001117983 */ /* 0x000ea80000300800 */
[----:B------:R-:W2:Y:S01]  /*8e300*/  LDL.LU R18, [R1+0x298] ;  /* 0x0002980001127983 */ /* 0x000ea20000300800 */
[----:B------:R-:W-:-:S03]  /*8e310*/  IMAD.MOV.U32 R19, RZ, RZ, R158 ;  /* 0x000000ffff137224 */ /* 0x000fc600078e009e */
[----:B------:R-:W4:Y:S04]  /*8e320*/  LDL.LU R158, [R1+0x58c4] ;  /* 0x0058c400019e7983 */ /* 0x000f280000300800 */
[----:B------:R-:W-:Y:S02]  /*8e330*/  IMAD.MOV.U32 R32, RZ, RZ, R7 ;  /* 0x000000ffff207224 */ /* 0x000fe400078e0007 */
[----:B------:R-:W-:Y:S02]  /*8e340*/  IMAD.MOV.U32 R36, RZ, RZ, R6 ;  /* 0x000000ffff247224 */ /* 0x000fe400078e0006 */
[----:B------:R-:W-:Y:S02]  /*8e350*/  IMAD.MOV.U32 R37, RZ, RZ, R5 ;  /* 0x000000ffff257224 */ /* 0x000fe400078e0005 */
[----:B------:R-:W-:Y:S01]  /*8e360*/  IMAD.MOV.U32 R40, RZ, RZ, R4 ;  /* 0x000000ffff287224 */ /* 0x000fe200078e0004 */
[----:B------:R-:W-:Y:S04]  /*8e370*/  STL [R1+0x53ec], R32 ;  /* 0x0053ec2001007387 */ /* 0x000fe80000100800 */
[----:B------:R-:W-:Y:S04]  /*8e380*/  STL [R1+0x53e8], R36 ;  /* 0x0053e82401007387 */ /* 0x000fe80000100800 */
[----:B------:R-:W-:Y:S04]  /*8e390*/  STL [R1+0x53e4], R37 ;  /* 0x0053e42501007387 */ /* 0x000fe80000100800 */
[----:B------:R1:W-:Y:S01]  /*8e3a0*/  STL [R1+0x53e0], R40 ;  /* 0x0053e02801007387 */ /* 0x0003e20000100800 */
[----:B---3--:R-:W-:Y:S01]  /*8e3b0*/  HMMA.1688.F32.TF32 R4, R236, R118, R8 ;  /* 0x00000076ec04723c */ /* 0x008fe20000081008 */
[----:B------:R-:W-:-:S02]  /*8e3c0*/  IMAD.MOV.U32 R8, RZ, RZ, R159 ;  /* 0x000000ffff087224 */ /* 0x000fc400078e009f */
[----:B------:R-:W4:Y:S04]  /*8e3d0*/  LDL.LU R159, [R1+0x58c0] ;  /* 0x0058c000019f7983 */ /* 0x000f280000300800 */
[----:B------:R-:W3:Y:S04]  /*8e3e0*/  LDL.LU R9, [R1+0x284] ;  /* 0x0002840001097983 */ /* 0x000ee80000300800 */
[----:B------:R-:W3:Y:S01]  /*8e3f0*/  LDL.LU R10, [R1+0x288] ;  /* 0x00028800010a7983 */ /* 0x000ee20000300800 */
[----:B------:R-:W-:-:S03]  /*8e400*/  IMAD.MOV.U32 R11, RZ, RZ, R154 ;  /* 0x000000ffff0b7224 */ /* 0x000fc600078e009a */
[----:B------:R-:W2:Y:S04]  /*8e410*/  LDL.LU R154, [R1+0x58bc] ;  /* 0x0058bc00019a7983 */ /* 0x000ea80000300800 */
        /* <DEDUP_REMOVED lines=8> */
[----:B----4-:R-:W-:Y:S01]  /*8e4a0*/  HMMA.1688.F32.TF32 R4, R236, R158, R12 ;  /* 0x0000009eec04723c */ /* 0x010fe2000008100c */
[----:B------:R-:W-:-:S02]  /*8e4b0*/  IMAD.MOV.U32 R12, RZ, RZ, R155 ;  /* 0x000000ffff0c7224 */ /* 0x000fc400078e009b */
[----:B------:R-:W2:Y:S04]  /*8e4c0*/  LDL.LU R155, [R1+0x58b8] ;  /* 0x0058b800019b7983 */ /* 0x000ea80000300800 */
[----:B------:R-:W4:Y:S04]  /*8e4d0*/  LDL.LU R13, [R1+0x274] ;  /* 0x00027400010d7983 */ /* 0x000f280000300800 */
[----:B------:R-:W4:Y:S01]  /*8e4e0*/  LDL.LU R14, [R1+0x278] ;  /* 0x00027800010e7983 */ /* 0x000f220000300800 */
[----:B------:R-:W-:-:S03]  /*8e4f0*/  IMAD.MOV.U32 R15, RZ, RZ, R150 ;  /* 0x000000ffff0f7224 */ /* 0x000fc600078e0096 */
[----:B------:R-:W3:Y:S04]  /*8e500*/  LDL.LU R150, [R1+0x58b4] ;  /* 0x0058b40001967983 */ /* 0x000ee80000300800 */
        /* <DEDUP_REMOVED lines=8> */
[----:B--2---:R-:W-:Y:S01]  /*8e590*/  HMMA.1688.F32.TF32 R4, R236, R154, R16 ;  /* 0x0000009aec04723c */ /* 0x004fe20000081010 */
[----:B------:R-:W-:-:S02]  /*8e5a0*/  IMAD.MOV.U32 R16, RZ, RZ, R151 ;  /* 0x000000ffff107224 */ /* 0x000fc400078e0097 */
        /* <DEDUP_REMOVED lines=73> */
[----:B------:R-:W-:Y:S01]  /*8ea40*/  IMAD.MOV.U32 R20, RZ, RZ, R127 ;  /* 0x000000ffff147224 */ /* 0x000fe200078e007f */
        /* <DEDUP_REMOVED lines=14> */
[----:B------:R1:W-:Y:S04]  /*8eb30*/  STL [R1+0x5460], R104 ;  /* 0x0054606801007387 */ /* 0x0003e80000100800 */
[----:B------:R-:W3:Y:S04]  /*8eb40*/  LDL.LU R127, [R1+0x5880] ;  /* 0x00588000017f7983 */ /* 0x000ee80000300800 */
[----:B------:R-:W4:Y:S04]  /*8eb50*/  LDL.LU R21, [R1+0x204] ;  /* 0x0002040001157983 */ /* 0x000f280000300800 */
[----:B------:R-:W4:Y:S04]  /*8eb60*/  LDL.LU R22, [R1+0x208] ;  /* 0x0002080001167983 */ /* 0x000f280000300800 */
[----:B------:R-:W4:Y:S01]  /*8eb70*/  LDL.LU R23, [R1+0x20c] ;  /* 0x00020c0001177983 */ /* 0x000f220000300800 */
[----:B--2---:R-:W-:Y:S01]  /*8eb80*/  HMMA.1688.F32.TF32 R4, R236, R130, R16 ;  /* 0x00000082ec04723c */ /* 0x004fe20000081010 */
[----:B------:R-:W-:-:S15]  /*8eb90*/  IMAD.MOV.U32 R16, RZ, RZ, R115 ;  /* 0x000000ffff107224 */ /* 0x000fde00078e0073 */
[----:B------:R-:W-:-:S03]  /*8eba0*/  NOP ;  /* 0x0000000000007918 */ /* 0x000fc60000000000 */
        /* <DEDUP_REMOVED lines=8> */
[----:B---3--:R-:W-:Y:S03]  /*8ec30*/  HMMA.1688.F32.TF32 R4, R236, R126, R8 ;  /* 0x0000007eec04723c */ /* 0x008fe60000081008 */
[----:B------:R-:W3:Y:S04]  /*8ec40*/  LDL.LU R8, [R1+0x1f0] ;  /* 0x0001f00001087983 */ /* 0x000ee80000300800 */
[----:B------:R-:W3:Y:S04]  /*8ec50*/  LDL.LU R9, [R1+0x1f4] ;  /* 0x0001f40001097983 */ /* 0x000ee80000300800 */
[----:B------:R-:W3:Y:S01]  /*8ec60*/  LDL.LU R10, [R1+0x1f8] ;  /* 0x0001f800010a7983 */ /* 0x000ee20000300800 */
[----:B------:R-:W-:-:S03]  /*8ec70*/  IMAD.MOV.U32 R11, RZ, RZ, R114 ;  /* 0x000000ffff0b7224 */ /* 0x000fc600078e0072 */
[----:B------:R-:W4:Y:S04]  /*8ec80*/  LDL.LU R114, [R1+0x587c] ;  /* 0x00587c0001727983 */ /* 0x000f280000300800 */
[----:B------:R-:W4:Y:S04]  /*8ec90*/  LDL.LU R115, [R1+0x5878] ;  /* 0x0058780001737983 */ /* 0x000f280000300800 */
[----:B------:R-:W2:Y:S01]  /*8eca0*/  LDL.LU R17, [R1+0x1e4] ;  /* 0x0001e40001117983 */ /* 0x000ea20000300800 */
[----:B------:R-:W-:Y:S02]  /*8ecb0*/  IMAD.MOV.U32 R18, RZ, RZ, R102 ;  /* 0x000000ffff127224 */ /* 0x000fe400078e0066 */
[----:B------:R-:W-:Y:S01]  /*8ecc0*/  IMAD.MOV.U32 R19, RZ, RZ, R110 ;  /* 0x000000ffff137224 */ /* 0x000fe200078e006e */
[----:B------:R-:W2:Y:S04]  /*8ecd0*/  LDL.LU R102, [R1+0x5874] ;  /* 0x0058740001667983 */ /* 0x000ea80000300800 */
[----:B------:R-:W2:Y:S01]  /*8ece0*/  LDL.LU R110, [R1+0x5870] ;  /* 0x00587000016e7983 */ /* 0x000ea20000300800 */
[----:B------:R-:W-:-:S02]  /*8ecf0*/  IMAD.MOV.U32 R113, RZ, RZ, R7 ;  /* 0x000000ffff717224 */ /* 0x000fc400078e0007 */
        /* <DEDUP_REMOVED lines=9> */
[----:B------:R-:W2:Y:S01]  /*8ed90*/  LDL.LU R111, [R1+0x586c] ;  /* 0x00586c00016f7983 */ /* 0x000ea20000300800 */
[----:B------:R-:W-:-:S03]  /*8eda0*/  IMAD.MOV.U32 R13, RZ, RZ, R103 ;  /* 0x000000ffff0d7224 */ /* 0x000fc600078e0067 */
[----:B------:R-:W4:Y:S01]  /*8edb0*/  LDL.LU R103, [R1+0x5868] ;  /* 0x0058680001677983 */ /* 0x000f220000300800 */
[----:B------:R-:W-:Y:S02]  /*8edc0*/  IMAD.MOV.U32 R14, RZ, RZ, R106 ;  /* 0x000000ffff0e7224 */ /* 0x000fe400078e006a */
[----:B------:R-:W-:Y:S01]  /*8edd0*/  IMAD.MOV.U32 R15, RZ, RZ, R107 ;  /* 0x000000ffff0f7224 */ /* 0x000fe200078e006b */
[----:B------:R-:W3:Y:S04]  /*8ede0*/  LDL.LU R106, [R1+0x5864] ;  /* 0x00586400016a7983 */ /* 0x000ee80000300800 */
[----:B------:R-:W3:Y:S04]  /*8edf0*/  LDL.LU R107, [R1+0x5860] ;  /* 0x00586000016b7983 */ /* 0x000ee80000300800 */
[----:B------:R-:W-:-:S02]  /*8ee00*/  IMAD.MOV.U32 R128, RZ, RZ, R4 ;  /* 0x000000ffff807224 */ /* 0x000fc400078e0004 */
[----:B------:R-:W-:Y:S02]  /*8ee10*/  IMAD.MOV.U32 R125, RZ, RZ, R5 ;  /* 0x000000ffff7d7224 */ /* 0x000fe400078e0005 */
[----:B------:R-:W-:Y:S02]  /*8ee20*/  IMAD.MOV.U32 R124, RZ, RZ, R6 ;  /* 0x000000ffff7c7224 */ /* 0x000fe400078e0006 */
[----:B------:R-:W-:-:S05]  /*8ee30*/  IMAD.MOV.U32 R121, RZ, RZ, R7 ;  /* 0x000000ffff797224 */ /* 0x000fca00078e0007 */
[----:B------:R-:W-:Y:S04]  /*8ee40*/  STL [R1+0x549c], R121 ;  /* 0x00549c7901007387 */ /* 0x000fe80000100800 */
[----:B------:R-:W-:Y:S04]  /*8ee50*/  STL [R1+0x5498], R124 ;  /* 0x0054987c01007387 */ /* 0x000fe80000100800 */
[----:B------:R-:W-:Y:S04]  /*8ee60*/  STL [R1+0x5494], R125 ;  /* 0x0054947d01007387 */ /* 0x000fe80000100800 */
[----:B------:R1:W-:Y:S01]  /*8ee70*/  STL [R1+0x5490], R128 ;  /* 0x0054908001007387 */ /* 0x0003e20000100800 */
[----:B--2---:R-:W-:-:S15]  /*8ee80*/  HMMA.1688.F32.TF32 R4, R236, R110, R20 ;  /* 0x0000006eec04723c */ /* 0x004fde0000081014 */
[----:B------:R-:W-:-:S04]  /*8ee90*/  NOP ;  /* 0x0000000000007918 */ /* 0x000fc80000000000 */
[----:B-1----:R-:W-:Y:S02]  /*8eea0*/  IMAD.MOV.U32 R40, RZ, RZ, R4 ;  /* 0x000000ffff287224 */ /* 0x002fe400078e0004 */
[----:B------:R-:W-:Y:S02]  /*8eeb0*/  IMAD.MOV.U32 R133, RZ, RZ, R5 ;  /* 0x000000ffff857224 */ /* 0x000fe400078e0005 */
[----:B------:R-:W-:Y:S02]  /*8eec0*/  IMAD.MOV.U32 R132, RZ, RZ, R6 ;  /* 0x000000ffff847224 */ /* 0x000fe400078e0006 */
[----:B------:R-:W-:Y:S02]  /*8eed0*/  IMAD.MOV.U32 R129, RZ, RZ, R7 ;  /* 0x000000ffff817224 */ /* 0x000fe400078e0007 */
[----:B---3--:R-:W-:Y:S03]  /*8eee0*/  HMMA.1688.F32.TF32 R4, R236, R106, R8 ;  /* 0x0000006aec04723c */ /* 0x008fe60000081008 */
[----:B------:R-:W-:Y:S04]  /*8eef0*/  STL [R1+0x54ac], R129 ;  /* 0x0054ac8101007387 */ /* 0x000fe80000100800 */
[----:B------:R-:W-:Y:S04]  /*8ef00*/  STL [R1+0x54a8], R132 ;  /* 0x0054a88401007387 */ /* 0x000fe80000100800 */
[----:B------:R-:W-:Y:S04]  /*8ef10*/  STL [R1+0x54a4], R133 ;  /* 0x0054a48501007387 */ /* 0x000fe80000100800 */
[----:B------:R1:W-:Y:S04]  /*8ef20*/  STL [R1+0x54a0], R40 ;  /* 0x0054a02801007387 */ /* 0x0003e80000100800 */
[----:B------:R-:W2:Y:S04]  /*8ef30*/  LDL.LU R8, [R1+0x1c0] ;  /* 0x0001c00001087983 */ /* 0x000ea80000300800 */
[----:B------:R-:W2:Y:S01]  /*8ef40*/  LDL.LU R9, [R1+0x1c4] ;  /* 0x0001c40001097983 */ /* 0x000ea20000300800 */
[----:B------:R-:W-:-:S02]  /*8ef50*/  IMAD.MOV.U32 R10, RZ, RZ, R98 ;  /* 0x000000ffff0a7224 */ /* 0x000fc400078e0062 */
[----:B------:R-:W-:Y:S01]  /*8ef60*/  IMAD.MOV.U32 R11, RZ, RZ, R99 ;  /* 0x000000ffff0b7224 */ /* 0x000fe200078e0063 */
[----:B------:R-:W3:Y:S04]  /*8ef70*/  LDL.LU R98, [R1+0x585c] ;  /* 0x00585c0001627983 */ /* 0x000ee80000300800 */
[----:B------:R-:W3:Y:S01]  /*8ef80*/  LDL.LU R99, [R1+0x5858] ;  /* 0x0058580001637983 */ /* 0x000ee20000300800 */
[----:B------:R-:W-:-:S05]  /*8ef90*/  IMAD.MOV.U32 R48, RZ, RZ, R4 ;  /* 0x000000ffff307224 */ /* 0x000fca00078e0004 */
[----:B------:R1:W-:Y:S04]  /*8efa0*/  STL [R1+0x54b0], R48 ;  /* 0x0054b03001007387 */ /* 0x0003e80000100800 */
        /* <DEDUP_REMOVED lines=14> */
[----:B------:R-:W-:Y:S02]  /*8f090*/  IMAD.MOV.U32 R21, RZ, RZ, R67 ;  /* 0x000000ffff157224 */ /* 0x000fe400078e0043 */
[----:B------:R-:W-:Y:S02]  /*8f0a0*/  IMAD.MOV.U32 R32, RZ, RZ, R5 ;  /* 0x000000ffff207224 */ /* 0x000fe400078e0005 */
[----:B------:R-:W-:Y:S02]  /*8f0b0*/  IMAD.MOV.U32 R36, RZ, RZ, R6 ;  /* 0x000000ffff247224 */ /* 0x000fe400078e0006 */
[----:B------:R-:W-:Y:S01]  /*8f0c0*/  IMAD.MOV.U32 R37, RZ, RZ, R7 ;  /* 0x000000ffff257224 */ /* 0x000fe200078e0007 */
[----:B------:R-:W2:Y:S01]  /*8f0d0*/  LDL.LU R67, [R1+0x5850] ;  /* 0x0058500001437983 */ /* 0x000ea20000300800 */
[----:B------:R-:W-:Y:S01]  /*8f0e0*/  IMAD.MOV.U32 R22, RZ, RZ, R70 ;  /* 0x000000ffff167224 */ /* 0x000fe200078e0046 */
[----:B----4-:R-:W-:Y:S02]  /*8f0f0*/  HMMA.1688.F32.TF32 R4, R236, R102, R16 ;  /* 0x00000066ec04723c */ /* 0x010fe40000081010 */
[----:B------:R-:W4:Y:S01]  /*8f100*/  LDL.LU R70, [R1+0x584c] ;  /* 0x00584c0001467983 */ /* 0x000f220000300800 */
[----:B------:R-:W-:-:S02]  /*8f110*/  IMAD.MOV.U32 R23, RZ, RZ, R71 ;  /* 0x000000ffff177224 */ /* 0x000fc400078e0047 */
[----:B------:R-:W-:Y:S01]  /*8f120*/  IMAD.MOV.U32 R16, RZ, RZ, R74 ;  /* 0x000000ffff107224 */ /* 0x000fe200078e004a */
[----:B------:R-:W4:Y:S04]  /*8f130*/  LDL.LU R71, [R1+0x5848] ;  /* 0x0058480001477983 */ /* 0x000f280000300800 */
[----:B------:R-:W2:Y:S01]  /*8f140*/  LDL.LU R74, [R1+0x5844] ;  /* 0x00584400014a7983 */ /* 0x000ea20000300800 */
[----:B------:R-:W-:Y:S02]  /*8f150*/  IMAD.MOV.U32 R17, RZ, RZ, R94 ;  /* 0x000000ffff117224 */ /* 0x000fe400078e005e */
[----:B------:R-:W-:Y:S01]  /*8f160*/  IMAD.MOV.U32 R18, RZ, RZ, R95 ;  /* 0x000000ffff127224 */ /* 0x000fe200078e005f */
[----:B------:R-:W2:Y:S04]  /*8f170*/  LDL.LU R94, [R1+0x5840] ;  /* 0x00584000015e7983 */ /* 0x000ea80000300800 */
[----:B------:R-:W2:Y:S01]  /*8f180*/  LDL.LU R95, [R1+0x583c] ;  /* 0x00583c00015f7983 */ /* 0x000ea20000300800 */
[----:B------:R-:W-:-:S03]  /*8f190*/  IMAD.MOV.U32 R19, RZ, RZ, R75 ;  /* 0x000000ffff137224 */ /* 0x000fc600078e004b */
[----:B------:R-:W4:Y:S01]  /*8f1a0*/  LDL.LU R75, [R1+0x5838] ;  /* 0x00583800014b7983 */ /* 0x000f220000300800 */
[----:B------:R-:W-:Y:S02]  /*8f1b0*/  IMAD.MOV.U32 R56, RZ, RZ, R4 ;  /* 0x000000ffff387224 */ /* 0x000fe400078e0004 */
[----:B------:R-:W-:Y:S02]  /*8f1c0*/  IMAD.MOV.U32 R41, RZ, RZ, R5 ;  /* 0x000000ffff297224 */ /* 0x000fe400078e0005 */
[----:B------:R-:W-:Y:S02]  /*8f1d0*/  IMAD.MOV.U32 R44, RZ, RZ, R6 ;  /* 0x000000ffff2c7224 */ /* 0x000fe400078e0006 */
[----:B------:R-:W-:Y:S02]  /*8f1e0*/  IMAD.MOV.U32 R45, RZ, RZ, R7 ;  /* 0x000000ffff2d7224 */ /* 0x000fe400078e0007 */
[----:B---3--:R-:W-:Y:S01]  /*8f1f0*/  HMMA.1688.F32.TF32 R4, R236, R98, R12 ;  /* 0x00000062ec04723c */ /* 0x008fe2000008100c */
[----:B------:R-:W-:-:S02]  /*8f200*/  IMAD.MOV.U32 R12, RZ, RZ, R78 ;  /* 0x000000ffff0c7224 */ /* 0x000fc400078e004e */
[----:B------:R-:W-:Y:S01]  /*8f210*/  IMAD.MOV.U32 R13, RZ, RZ, R86 ;  /* 0x000000ffff0d7224 */ /* 0x000fe200078e0056 */
[----:B------:R-:W3:Y:S04]  /*8f220*/  LDL.LU R78, [R1+0x5834] ;  /* 0x00583400014e7983 */ /* 0x000ee80000300800 */
[----:B------:R-:W3:Y:S01]  /*8f230*/  LDL.LU R86, [R1+0x5830] ;  /* 0x0058300001567983 */ /* 0x000ee20000300800 */
[----:B------:R-:W-:Y:S02]  /*8f240*/  IMAD.MOV.U32 R14, RZ, RZ, R90 ;  /* 0x000000ffff0e7224 */ /* 0x000fe400078e005a */
[----:B------:R-:W-:Y:S01]  /*8f250*/  IMAD.MOV.U32 R15, RZ, RZ, R91 ;  /* 0x000000ffff0f7224 */ /* 0x000fe200078e005b */
[----:B------:R-:W3:Y:S04]  /*8f260*/  LDL.LU R90, [R1+0x582c] ;  /* 0x00582c00015a7983 */ /* 0x000ee80000300800 */
[----:B------:R-:W3:Y:S03]  /*8f270*/  LDL.LU R91, [R1+0x5828] ;  /* 0x00582800015b7983 */ /* 0x000ee60000300800 */
[----:B------:R-:W-:-:S02]  /*8f280*/  IMAD.MOV.U32 R64, RZ, RZ, R4 ;  /* 0x000000ffff407224 */ /* 0x000fc400078e0004 */
[----:B------:R-:W-:Y:S02]  /*8f290*/  IMAD.MOV.U32 R49, RZ, RZ, R5 ;  /* 0x000000ffff317224 */ /* 0x000fe400078e0005 */
[----:B------:R-:W-:Y:S02]  /*8f2a0*/  IMAD.MOV.U32 R52, RZ, RZ, R6 ;  /* 0x000000ffff347224 */ /* 0x000fe400078e0006 */
[----:B------:R-:W-:Y:S02]  /*8f2b0*/  IMAD.MOV.U32 R53, RZ, RZ, R7 ;  /* 0x000000ffff357224 */ /* 0x000fe400078e0007 */
[----:B--2---:R-:W-:Y:S01]  /*8f2c0*/  HMMA.1688.F32.TF32 R4, R236, R94, R8 ;  /* 0x0000005eec04723c */ /* 0x004fe20000081008 */
[----:B------:R-:W-:Y:S02]  /*8f2d0*/  IMAD.MOV.U32 R8, RZ, RZ, R87 ;  /* 0x000000ffff087224 */ /* 0x000fe400078e0057 */
[----:B------:R-:W2:Y:S01]  /*8f2e0*/  LDL.LU R87, [R1+0x5824] ;  /* 0x0058240001577983 */ /* 0x000ea20000300800 */
[----:B------:R-:W-:-:S03]  /*8f2f0*/  IMAD.MOV.U32 R9, RZ, RZ, R79 ;  /* 0x000000ffff097224 */ /* 0x000fc600078e004f */
[----:B------:R-:W4:Y:S01]  /*8f300*/  LDL.LU R79, [R1+0x5820] ;  /* 0x00582000014f7983 */ /* 0x000f220000300800 */
[----:B------:R-:W-:Y:S02]  /*8f310*/  IMAD.MOV.U32 R10, RZ, RZ, R82 ;  /* 0x000000ffff0a7224 */ /* 0x000fe400078e0052 */
[----:B------:R-:W-:Y:S01]  /*8f320*/  IMAD.MOV.U32 R11, RZ, RZ, R83 ;  /* 0x000000ffff0b7224 */ /* 0x000fe200078e0053 */
[----:B------:R-:W4:Y:S04]  /*8f330*/  LDL.LU R82, [R1+0x581c] ;  /* 0x00581c0001527983 */ /* 0x000f280000300800 */
[----:B------:R-:W4:Y:S04]  /*8f340*/  LDL.LU R83, [R1+0x5818] ;  /* 0x0058180001537983 */ /* 0x000f280000300800 */
[----:B------:R-:W-:-:S02]  /*8f350*/  IMAD.MOV.U32 R72, RZ, RZ, R4 ;  /* 0x000000ffff487224 */ /* 0x000fc400078e0004 */
[----:B------:R-:W-:Y:S02]  /*8f360*/  IMAD.MOV.U32 R57, RZ, RZ, R5 ;  /* 0x000000ffff397224 */ /* 0x000fe400078e0005 */
[----:B------:R-:W-:Y:S02]  /*8f370*/  IMAD.MOV.U32 R60, RZ, RZ, R6 ;  /* 0x000000ffff3c7224 */ /* 0x000fe400078e0006 */
[----:B------:R-:W-:Y:S02]  /*8f380*/  IMAD.MOV.U32 R61, RZ, RZ, R7 ;  /* 0x000000ffff3d7224 */ /* 0x000fe400078e0007 */
[----:B------:R-:W-:Y:S02]  /*8f390*/  IMAD.MOV.U32 R244, RZ, RZ, R250 ;  /* 0x000000fffff47224 */ /* 0x000fe400078e00fa */
[----:B------:R-:W-:Y:S02]  /*8f3a0*/  IMAD.MOV.U32 R245, RZ, RZ, R248 ;  /* 0x000000fffff57224 */ /* 0x000fe400078e00f8 */
[----:B------:R-:W-:-:S02]  /*8f3b0*/  IMAD.MOV.U32 R246, RZ, RZ, R63 ;  /* 0x000000fffff67224 */ /* 0x000fc400078e003f */
[----:B------:R-:W-:Y:S01]  /*8f3c0*/  IMAD.MOV.U32 R247, RZ, RZ, R62 ;  /* 0x000000fffff77224 */ /* 0x000fe200078e003e */
[----:B---3--:R-:W-:-:S15]  /*8f3d0*/  HMMA.1688.F32.TF32 R4, R236, R90, R160 ;  /* 0x0000005aec04723c */ /* 0x008fde00000810a0 */
[----:B------:R-:W-:-:S04]  /*8f3e0*/  NOP ;  /* 0x0000000000007918 */ /* 0x000fc80000000000 */
[----:B------:R-:W-:Y:S02]  /*8f3f0*/  IMAD.MOV.U32 R80, RZ, RZ, R4 ;  /* 0x000000ffff507224 */ /* 0x000fe400078e0004 */
[----:B------:R-:W-:Y:S02]  /*8f400*/  IMAD.MOV.U32 R65, RZ, RZ, R5 ;  /* 0x000000ffff417224 */ /* 0x000fe400078e0005 */
[----:B------:R-:W-:Y:S02]  /*8f410*/  IMAD.MOV.U32 R68, RZ, RZ, R6 ;  /* 0x000000ffff447224 */ /* 0x000fe400078e0006 */
[----:B------:R-:W-:Y:S02]  /*8f420*/  IMAD.MOV.U32 R69, RZ, RZ, R7 ;  /* 0x000000ffff457224 */ /* 0x000fe400078e0007 */
[----:B--2---:R-:W-:-:S15]  /*8f430*/  HMMA.1688.F32.TF32 R4, R236, R86, R28 ;  /* 0x00000056ec04723c */ /* 0x004fde000008101c */
[----:B------:R-:W-:-:S04]  /*8f440*/  NOP ;  /* 0x0000000000007918 */ /* 0x000fc80000000000 */
[----:B------:R-:W-:Y:S02]  /*8f450*/  IMAD.MOV.U32 R88, RZ, RZ, R4 ;  /* 0x000000ffff587224 */ /* 0x000fe400078e0004 */
[----:B------:R-:W-:Y:S02]  /*8f460*/  IMAD.MOV.U32 R73, RZ, RZ, R5 ;  /* 0x000000ffff497224 */ /* 0x000fe400078e0005 */
[----:B------:R-:W-:Y:S02]  /*8f470*/  IMAD.MOV.U32 R76, RZ, RZ, R6 ;  /* 0x000000ffff4c7224 */ /* 0x000fe400078e0006 */
[----:B------:R-:W-:Y:S02]  /*8f480*/  IMAD.MOV.U32 R77, RZ, RZ, R7 ;  /* 0x000000ffff4d7224 */ /* 0x000fe400078e0007 */
        /* <DEDUP_REMOVED lines=30> */
[----:B------:R-:W2:Y:S01]  /*8f670*/  LDL.LU R58, [R1+0x5814] ;  /* 0x00581400013a7983 */ /* 0x000ea20000300800 */
[----:B------:R-:W-:Y:S02]  /*8f680*/  IMAD.MOV.U32 R5, RZ, RZ, R59 ;  /* 0x000000ffff057224 */ /* 0x000fe400078e003b */
[----:B------:R-:W-:Y:S01]  /*8f690*/  IMAD.MOV.U32 R117, RZ, RZ, R7 ;  /* 0x000000ffff757224 */ /* 0x000fe200078e0007 */
[----:B------:R-:W3:Y:S01]  /*8f6a0*/  LDL.LU R59, [R1+0x5810] ;  /* 0x00581000013b7983 */ /* 0x000ee20000300800 */
[----:B------:R-:W-:-:S02]  /*8f6b0*/  IMAD.MOV.U32 R6, RZ, RZ, R251 ;  /* 0x000000ffff067224 */ /* 0x000fc400078e00fb */
[----:B------:R-:W-:Y:S01]  /*8f6c0*/  IMAD.MOV.U32 R7, RZ, RZ, R249 ;  /* 0x000000ffff077224 */ /* 0x000fe200078e00f9 */
[----:B------:R-:W4:Y:S04]  /*8f6d0*/  LDL.LU R251, [R1+0x580c] ;  /* 0x00580c0001fb7983 */ /* 0x000f280000300800 */
[----:B------:R-:W4:Y:S04]  /*8f6e0*/  LDL.LU R249, [R1+0x5808] ;  /* 0x0058080001f97983 */ /* 0x000f280000300800 */
[----:B------:R-:W4:Y:S04]  /*8f6f0*/  LDL.LU R250, [R1+0x5804] ;  /* 0x0058040001fa7983 */ /* 0x000f280000300800 */
[----:B------:R-:W4:Y:S04]  /*8f700*/  LDL.LU R248, [R1+0x5800] ;  /* 0x0058000001f87983 */ /* 0x000f280000300800 */
[----:B------:R-:W4:Y:S04]  /*8f710*/  LDL.LU R63, [R1+0x57fc] ;  /* 0x0057fc00013f7983 */ /* 0x000f280000300800 */
[----:B------:R-:W4:Y:S01]  /*8f720*/  LDL.LU R62, [R1+0x57f8] ;  /* 0x0057f800013e7983 */ /* 0x000f220000300800 */
[----:B--2---:R-:W-:-:S02]  /*8f730*/  IMAD.MOV.U32 R243, RZ, RZ, R58 ;  /* 0x000000fffff37224 */ /* 0x004fc400078e003a */
[----:B---3--:R-:W-:Y:S02]  /*8f740*/  IMAD.MOV.U32 R242, RZ, RZ, R59 ;  /* 0x000000fffff27224 */ /* 0x008fe400078e003b */
[----:B----4-:R-:W-:Y:S02]  /*8f750*/  IMAD.MOV.U32 R240, RZ, RZ, R251 ;  /* 0x000000fffff07224 */ /* 0x010fe400078e00fb */
[----:B------:R-:W-:Y:S01]  /*8f760*/  IMAD.MOV.U32 R241, RZ, RZ, R249 ;  /* 0x000000fffff17224 */ /* 0x000fe200078e00f9 */
[----:B------:R-:W2:Y:S04]  /*8f770*/  LDL.LU R251, [R1+0x57f4] ;  /* 0x0057f40001fb7983 */ /* 0x000ea80000300800 */
[----:B------:R-:W3:Y:S04]  /*8f780*/  LDL.LU R249, [R1+0x57f0] ;  /* 0x0057f00001f97983 */ /* 0x000ee80000300800 */
[----:B------:R-:W4:Y:S04]  /*8f790*/  LDL.LU R59, [R1+0x57ec] ;  /* 0x0057ec00013b7983 */ /* 0x000f280000300800 */
[----:B------:R-:W2:Y:S01]  /*8f7a0*/  LDL.LU R58, [R1+0x57e8] ;  /* 0x0057e800013a7983 */ /* 0x000ea20000300800 */
[----:B------:R-:W-:-:S02]  /*8f7b0*/  IMAD.MOV.U32 R8, RZ, RZ, R63 ;  /* 0x000000ffff087224 */ /* 0x000fc400078e003f */
[----:B------:R-:W-:Y:S01]  /*8f7c0*/  IMAD.MOV.U32 R9, RZ, RZ, R62 ;  /* 0x000000ffff097224 */ /* 0x000fe200078e003e */
[----:B------:R-:W3:Y:S04]  /*8f7d0*/  LDL.LU R63, [R1+0x57e4] ;  /* 0x0057e400013f7983 */ /* 0x000ee80000300800 */
[----:B------:R-:W3:Y:S01]  /*8f7e0*/  LDL.LU R62, [R1+0x57e0] ;  /* 0x0057e000013e7983 */ /* 0x000ee20000300800 */
[----:B------:R-:W-:Y:S02]  /*8f7f0*/  IMAD.MOV.U32 R10, RZ, RZ, R248 ;  /* 0x000000ffff0a7224 */ /* 0x000fe400078e00f8 */
[----:B------:R-:W-:Y:S01]  /*8f800*/  IMAD.MOV.U32 R11, RZ, RZ, R250 ;  /* 0x000000ffff0b7224 */ /* 0x000fe200078e00fa */
[----:B------:R-:W3:Y:S04]  /*8f810*/  LDL.LU R248, [R1+0x57dc] ;  /* 0x0057dc0001f87983 */ /* 0x000ee80000300800 */
[----:B------:R-:W3:Y:S01]  /*8f820*/  LDL.LU R250, [R1+0x57d8] ;  /* 0x0057d80001fa7983 */ /* 0x000ee20000300800 */
[----:B----4-:R-:W-:-:S02]  /*8f830*/  IMAD.MOV.U32 R12, RZ, RZ, R59 ;  /* 0x000000ffff0c7224 */ /* 0x010fc400078e003b */
[----:B--2---:R-:W-:Y:S01]  /*8f840*/  IMAD.MOV.U32 R13, RZ, RZ, R58 ;  /* 0x000000ffff0d7224 */ /* 0x004fe200078e003a */
[----:B------:R-:W2:Y:S04]  /*8f850*/  LDL.LU R59, [R1+0x57d4] ;  /* 0x0057d400013b7983 */ /* 0x000ea80000300800 */
[----:B------:R-:W4:Y:S01]  /*8f860*/  LDL.LU R58, [R1+0x57d0] ;  /* 0x0057d000013a7983 */ /* 0x000f220000300800 */
[----:B---3--:R-:W-:Y:S02]  /*8f870*/  IMAD.MOV.U32 R14, RZ, RZ, R249 ;  /* 0x000000ffff0e7224 */ /* 0x008fe400078e00f9 */
[----:B------:R-:W-:Y:S01]  /*8f880*/  IMAD.MOV.U32 R15, RZ, RZ, R251 ;  /* 0x000000ffff0f7224 */ /* 0x000fe200078e00fb */
[----:B------:R-:W3:Y:S04]  /*8f890*/  LDL.LU R249, [R1+0x57cc] ;  /* 0x0057cc0001f97983 */ /* 0x000ee80000300800 */
[----:B------:R-:W2:Y:S01]  /*8f8a0*/  LDL.LU R251, [R1+0x57c8] ;  /* 0x0057c80001fb7983 */ /* 0x000ea20000300800 */
[----:B------:R-:W-:-:S02]  /*8f8b0*/  IMAD.MOV.U32 R16, RZ, RZ, R248 ;  /* 0x000000ffff107224 */ /* 0x000fc400078e00f8 */
[----:B------:R-:W-:Y:S01]  /*8f8c0*/  IMAD.MOV.U32 R17, RZ, RZ, R250 ;  /* 0x000000ffff117224 */ /* 0x000fe200078e00fa */
[----:B------:R-:W4:Y:S04]  /*8f8d0*/  LDL.LU R248, [R1+0x57c4] ;  /* 0x0057c40001f87983 */ /* 0x000f280000300800 */
[----:B------:R-:W4:Y:S01]  /*8f8e0*/  LDL.LU R250, [R1+0x57c0] ;  /* 0x0057c00001fa7983 */ /* 0x000f220000300800 */
[----:B------:R-:W-:Y:S02]  /*8f8f0*/  IMAD.MOV.U32 R18, RZ, RZ, R62 ;  /* 0x000000ffff127224 */ /* 0x000fe400078e003e */
[----:B------:R-:W-:Y:S01]  /*8f900*/  IMAD.MOV.U32 R19, RZ, RZ, R63 ;  /* 0x000000ffff137224 */ /* 0x000fe200078e003f */
[----:B------:R-:W4:Y:S04]  /*8f910*/  LDL.LU R62, [R1+0x57bc] ;  /* 0x0057bc00013e7983 */ /* 0x000f280000300800 */
[----:B------:R-:W4:Y:S01]  /*8f920*/  LDL.LU R63, [R1+0x57b8] ;  /* 0x0057b800013f7983 */ /* 0x000f220000300800 */
[----:B---3--:R-:W-:-:S02]  /*8f930*/  IMAD.MOV.U32 R24, RZ, RZ, R249 ;  /* 0x000000ffff187224 */ /* 0x008fc400078e00f9 */
[----:B--2---:R-:W-:Y:S01]  /*8f940*/  IMAD.MOV.U32 R25, RZ, RZ, R251 ;  /* 0x000000ffff197224 */ /* 0x004fe200078e00fb */
[----:B------:R-:W2:Y:S04]  /*8f950*/  LDL.LU R249, [R1+0x57b4] ;  /* 0x0057b40001f97983 */ /* 0x000ea80000300800 */
[----:B------:R-:W3:Y:S01]  /*8f960*/  LDL.LU R251, [R1+0x57b0] ;  /* 0x0057b00001fb7983 */ /* 0x000ee20000300800 */
[----:B----4-:R-:W-:Y:S02]  /*8f970*/  IMAD.MOV.U32 R26, RZ, RZ, R248 ;  /* 0x000000ffff1a7224 */ /* 0x010fe400078e00f8 */
[----:B------:R-:W-:Y:S01]  /*8f980*/  IMAD.MOV.U32 R27, RZ, RZ, R250 ;  /* 0x000000ffff1b7224 */ /* 0x000fe200078e00fa */
[----:B------:R-:W4:Y:S04]  /*8f990*/  LDL.LU R248, [R1+0x57ac] ;  /* 0x0057ac0001f87983 */ /* 0x000f280000300800 */
[----:B------:R-:W4:Y:S04]  /*8f9a0*/  LDL.LU R250, [R1+0x57a8] ;  /* 0x0057a80001fa7983 */ /* 0x000f280000300800 */
[----:B------:R-:W4:Y:S04]  /*8f9b0*/  LDL.LU R28, [R1+0x110] ;  /* 0x00011000011c7983 */ /* 0x000f280000300800 */
[----:B------:R-:W4:Y:S01]  /*8f9c0*/  LDL.LU R29, [R1+0x114] ;  /* 0x00011400011d7983 */ /* 0x000f220000300800 */
[----:B------:R-:W-:-:S02]  /*8f9d0*/  IMAD.MOV.U32 R30, RZ, RZ, R63 ;  /* 0x000000ffff1e7224 */ /* 0x000fc400078e003f */
[----:B------:R-:W-:Y:S01]  /*8f9e0*/  IMAD.MOV.U32 R31, RZ, RZ, R62 ;  /* 0x000000ffff1f7224 */ /* 0x000fe200078e003e */
[----:B------:R-:W4:Y:S04]  /*8f9f0*/  LDL.LU R63, [R1+0x57a4] ;  /* 0x0057a400013f7983 */ /* 0x000f280000300800 */
[----:B------:R-:W4:Y:S01]  /*8fa00*/  LDL.LU R62, [R1+0x57a0] ;  /* 0x0057a000013e7983 */ /* 0x000f220000300800 */
[----:B--2---:R-:W-:Y:S02]  /*8fa10*/  IMAD.MOV.U32 R163, RZ, RZ, R249 ;  /* 0x000000ffffa37224 */ /* 0x004fe400078e00f9 */
[----:B---3--:R-:W-:Y:S02]  /*8fa20*/  IMAD.MOV.U32 R162, RZ, RZ, R251 ;  /* 0x000000ffffa27224 */ /* 0x008fe400078e00fb */
[----:B----4-:R-:W-:-:S02]  /*8fa30*/  IMAD.MOV.U32 R160, RZ, RZ, R248 ;  /* 0x000000ffffa07224 */ /* 0x010fc400078e00f8 */
[----:B------:R-:W-:Y:S01]  /*8fa40*/  IMAD.MOV.U32 R161, RZ, RZ, R250 ;  /* 0x000000ffffa17224 */ /* 0x000fe200078e00fa */
        /* <DEDUP_REMOVED lines=14> */
[----:B------:R-:W-:Y:S02]  /*8fb30*/  IMAD.MOV.U32 R20, RZ, RZ, R58 ;  /* 0x000000ffff147224 */ /* 0x000fe400078e003a */
[----:B------:R-:W-:Y:S02]  /*8fb40*/  IMAD.MOV.U32 R21, RZ, RZ, R59 ;  /* 0x000000ffff157224 */ /* 0x000fe400078e003b */
[----:B--2---:R-:W-:Y:S02]  /*8fb50*/  IMAD.MOV.U32 R175, RZ, RZ, R248 ;  /* 0x000000ffffaf7224 */ /* 0x004fe400078e00f8 */
[----:B---3--:R-:W-:Y:S01]  /*8fb60*/  IMAD.MOV.U32 R173, RZ, RZ, R250 ;  /* 0x000000ffffad7224 */ /* 0x008fe200078e00fa */
[----:B------:R-:W2:Y:S01]  /*8fb70*/  LDL.LU R248, [R1] ;  /* 0x0000000001f87983 */ /* 0x000ea20000300800 */
[----:B----4-:R-:W-:-:S03]  /*8fb80*/  IMAD.MOV.U32 R174, RZ, RZ, R249 ;  /* 0x000000ffffae7224 */ /* 0x010fc600078e00f9 */
[----:B------:R-:W2:Y:S01]  /*8fb90*/  LDL.LU R249, [R1+0x4] ;  /* 0x0000040001f97983 */ /* 0x000ea20000300800 */
[----:B------:R-:W-:-:S03]  /*8fba0*/  IMAD.MOV.U32 R172, RZ, RZ, R251 ;  /* 0x000000ffffac7224 */ /* 0x000fc600078e00fb */
        /* <DEDUP_REMOVED lines=29> */
[----:B------:R-:W4:Y:S01]  /*8fd80*/  LDL.LU R23, [R1+0xfc] ;  /* 0x0000fc0001177983 */ /* 0x000f220000300800 */
[C---:B--2---:R-:W-:Y:S08]  /*8fd90*/  HMMA.1688.F32.TF32 R216, R236.reuse, R62, R216 ;  /* 0x0000003eecd8723c */ /* 0x044ff000000810d8 */
[----:B---3--:R-:W-:Y:S11]  /*8fda0*/  HMMA.1688.F32.TF32 R236, R236, R58, R248 ;  /* 0x0000003aecec723c */ /* 0x008ff600000810f8 */
[----:B------:R-:W-:-:S02]  /*8fdb0*/  IMAD.MOV.U32 R124, RZ, RZ, R218 ;  /* 0x000000ffff7c7224 */ /* 0x000fc400078e00da */
[----:B------:R-:W-:Y:S02]  /*8fdc0*/  IMAD.MOV.U32 R125, RZ, RZ, R219 ;  /* 0x000000ffff7d7224 */ /* 0x000fe400078e00db */
[----:B-1----:R-:W-:Y:S02]  /*8fdd0*/  IMAD.MOV.U32 R40, RZ, RZ, R216 ;  /* 0x000000ffff287224 */ /* 0x002fe400078e00d8 */
[----:B------:R-:W-:Y:S01]  /*8fde0*/  IMAD.MOV.U32 R121, RZ, RZ, R217 ;  /* 0x000000ffff797224 */ /* 0x000fe200078e00d9 */
[----:B------:R-:W2:Y:S04]  /*8fdf0*/  LDL.LU.64 R218, [R1+0x5778] ;  /* 0x0057780001da7983 */ /* 0x000ea80000300a00 */
[----:B------:R-:W3:Y:S04]  /*8fe00*/  LDL.LU.64 R216, [R1+0x5770] ;  /* 0x0057700001d87983 */ /* 0x000ee80000300a00 */
[----:B------:R-:W2:Y:S04]  /*8fe10*/  LDL.LU.64 R250, [R1+0x5768] ;  /* 0x0057680001fa7983 */ /* 0x000ea80000300a00 */
[----:B------:R-:W2:Y:S01]  /*8fe20*/  LDL.LU.64 R248, [R1+0x5760] ;  /* 0x0057600001f87983 */ /* 0x000ea20000300a00 */
[----:B------:R-:W-:-:S02]  /*8fe30*/  IMAD.MOV.U32 R48, RZ, RZ, R236 ;  /* 0x000000ffff307224 */ /* 0x000fc400078e00ec */
[----:B------:R-:W-:Y:S02]  /*8fe40*/  IMAD.MOV.U32 R129, RZ, RZ, R237 ;  /* 0x000000ffff817224 */ /* 0x000fe400078e00ed */
[----:B------:R-:W-:Y:S02]  /*8fe50*/  IMAD.MOV.U32 R132, RZ, RZ, R238 ;  /* 0x000000ffff847224 */ /* 0x000fe400078e00ee */
[----:B------:R-:W-:Y:S01]  /*8fe60*/  IMAD.MOV.U32 R133, RZ, RZ, R239 ;  /* 0x000000ffff857224 */ /* 0x000fe200078e00ef */
[C---:B------:R-:W-:Y:S08]  /*8fe70*/  HMMA.1688.F32.TF32 R188, R232.reuse, R50, R188 ;  /* 0x00000032e8bc723c */ /* 0x040ff000000810bc */
[C---:B------:R-:W-:Y:S08]  /*8fe80*/  HMMA.1688.F32.TF32 R212, R232.reuse, R46, R212 ;  /* 0x0000002ee8d4723c */ /* 0x040ff000000810d4 */
        /* <DEDUP_REMOVED lines=13> */
[----:B--2---:R-:W-:Y:S01]  /*8ff60*/  HMMA.1688.F32.TF32 R236, R232, R54, R248 ;  /* 0x00000036e8ec723c */ /* 0x004fe200000810f8 */
[----:B------:R-:W2:-:S15]  /*8ff70*/  LDL.LU R248, [R1+0xb0] ;  /* 0x0000b00001f87983 */ /* 0x000e9e0000300800 */
[----:B------:R-:W-:-:S03]  /*8ff80*/  NOP ;  /* 0x0000000000007918 */ /* 0x000fc60000000000 */
[----:B------:R-:W-:Y:S04]  /*8ff90*/  STL.64 [R1+0x2d00], R236 ;  /* 0x002d00ec01007387 */ /* 0x000fe80000100a00 */
[----:B------:R-:W-:Y:S04]  /*8ffa0*/  STL.64 [R1+0x2d08], R238 ;  /* 0x002d08ee01007387 */ /* 0x000fe80000100a00 */
[----:B------:R-:W2:Y:S04]  /*8ffb0*/  LDL.LU R249, [R1+0xb4] ;  /* 0x0000b40001f97983 */ /* 0x000ea80000300800 */
[----:B------:R-:W2:Y:S04]  /*8ffc0*/  LDL.LU R250, [R1+0xb8] ;  /* 0x0000b80001fa7983 */ /* 0x000ea80000300800 */
[----:B------:R-:W2:Y:S04]  /*8ffd0*/  LDL.LU R251, [R1+0xbc] ;  /* 0x0000bc0001fb7983 */ /* 0x000ea80000300800 */
[----:B------:R-:W-:Y:S04]  /*8ffe0*/  STL.64 [R1+0x2da0], R188 ;  /* 0x002da0bc01007387 */ /* 0x000fe80000100a00 */
[----:B------:R1:W-:Y:S01]  /*8fff0*/  STL.64 [R1+0x2da8], R190 ;  /* 0x002da8be01007387 */ /* 0x0003e20000100a00 */
[C---:B------:R-:W-:Y:S08]  /*90000*/  HMMA.1688.F32.TF32 R240, R232.reuse, R114, R240 ;  /* 0x00000072e8f0723c */ /* 0x040ff000000810f0 */
[C---:B------:R-:W-:Y:S08]  /*90010*/  HMMA.1688.F32.TF32 R244, R232.reuse, R110, R244 ;  /* 0x0000006ee8f4723c */ /* 0x040ff000000810f4 */
[----:B------:R-:W-:Y:S01]  /*90020*/  HMMA.1688.F32.TF32 R4, R232, R106, R4 ;  /* 0x0000006ae804723c */ /* 0x000fe20000081004 */
[----:B------:R-:W-:Y:S04]  /*90030*/  LDS R236, [R2+UR7+0x14100] ;  /* 0x0141000702ec7984 */ /* 0x000fe80008000800 */
[----:B------:R-:W-:Y:S04]  /*90040*/  LDS R238, [R2+UR7+0x16100] ;  /* 0x0161000702ee7984 */ /* 0x000fe80008000800 */
[----:B-1----:R-:W4:Y:S04]  /*90050*/  LDL.LU.64 R190, [R1+0x5758] ;  /* 0x0057580001be7983 */ /* 0x002f280000300a00 */
        /* <DEDUP_REMOVED lines=51> */
[----:B-1----:R-:W4:Y:S04]  /*90390*/  LDL.LU.64 R14, [R1+0x5688] ;  /* 0x00568800010e7983 */ /* 0x002f280000300a00 */
[----:B------:R-:W4:Y:S04]  /*903a0*/  LDL.LU.64 R12, [R1+0x5680] ;  /* 0x00568000010c7983 */ /* 0x000f280000300a00 */
[----:B------:R-:W-:Y:S04]  /*903b0*/  STL.64 [R1+0x2ca0], R8 ;  /* 0x002ca00801007387 */ /* 0x000fe80000100a00 */
[----:B------:R1:W-:Y:S04]  /*903c0*/  STL.64 [R1+0x2ca8], R10 ;  /* 0x002ca80a01007387 */ /* 0x0003e80000100a00 */
[----:B-1----:R-:W4:Y:S04]  /*903d0*/  LDL.LU.64 R10, [R1+0x5678] ;  /* 0x00567800010a7983 */ /* 0x002f280000300a00 */
[----:B------:R-:W4:Y:S01]  /*903e0*/  LDL.LU.64 R8, [R1+0x5670] ;  /* 0x0056700001087983 */ /* 0x000f220000300a00 */
[----:B------:R-:W-:-:S05]  /*903f0*/  LOP3.LUT R239, R2, 0x20, RZ, 0x3c, !PT ;  /* 0x0000002002ef7812 */ /* 0x000fca00078e3cff */
[----:B------:R-:W-:Y:S04]  /*90400*/  LDS R237, [R239+UR7+0x14100] ;  /* 0x01410007efed7984 */ /* 0x000fe80008000800 */
[----:B------:R-:W1:Y:S01]  /*90410*/  LDS R239, [R239+UR7+0x16100] ;  /* 0x01610007efef7984 */ /* 0x000e620008000800 */
[----:B--2---:R-:W-:-:S15]  /*90420*/  HMMA.1688.F32.TF32 R248, R232, R126, R248 ;  /* 0x0000007ee8f8723c */ /* 0x004fde00000810f8 */
[----:B------:R-:W-:-:S04]  /*90430*/  NOP ;  /* 0x0000000000007918 */ /* 0x000fc80000000000 */
[----:B------:R2:W-:Y:S04]  /*90440*/  STL.64 [R1+0x2c90], R248 ;  /* 0x002c90f801007387 */ /* 0x0005e80000100a00 */
[----:B------:R1:W-:Y:S04]  /*90450*/  STL.64 [R1+0x2c98], R250 ;  /* 0x002c98fa01007387 */ /* 0x0003e80000100a00 */
[----:B------:R-:W-:Y:S04]  /*90460*/  STL.64 [R1+0x2c80], R240 ;  /* 0x002c80f001007387 */ /* 0x000fe80000100a00 */
[----:B------:R-:W-:Y:S04]  /*90470*/  STL.64 [R1+0x2c88], R242 ;  /* 0x002c88f201007387 */ /* 0x000fe80000100a00 */
[----:B------:R-:W-:Y:S04]  /*90480*/  STL.64 [R1+0x2c70], R244 ;  /* 0x002c70f401007387 */ /* 0x000fe80000100a00 */
[----:B------:R-:W-:Y:S04]  /*90490*/  STL.64 [R1+0x2c78], R246 ;  /* 0x002c78f601007387 */ /* 0x000fe80000100a00 */
[----:B------:R-:W-:Y:S04]  /*904a0*/  STL.64 [R1+0x2c60], R4 ;  /* 0x002c600401007387 */ /* 0x000fe80000100a00 */
[----:B------:R3:W-:Y:S01]  /*904b0*/  STL.64 [R1+0x2c68], R6 ;  /* 0x002c680601007387 */ /* 0x0007e20000100a00 */
[----:B--2---:R-:W-:-:S02]  /*904c0*/  IMAD.MOV.U32 R248, RZ, RZ, R195 ;  /* 0x000000fffff87224 */ /* 0x004fc400078e00c3 */
[----:B------:R-:W-:Y:S02]  /*904d0*/  IMAD.MOV.U32 R249, RZ, RZ, R194 ;  /* 0x000000fffff97224 */ /* 0x000fe400078e00c2 */
[----:B-1----:R-:W-:Y:S02]  /*904e0*/  IMAD.MOV.U32 R250, RZ, RZ, R193 ;  /* 0x000000fffffa7224 */ /* 0x002fe400078e00c1 */
[----:B------:R-:W-:Y:S01]  /*904f0*/  IMAD.MOV.U32 R251, RZ, RZ, R192 ;  /* 0x000000fffffb7224 */ /* 0x000fe200078e00c0 */
[C---:B---3--:R-:W-:Y:S08]  /*90500*/  HMMA.1688.F32.TF32 R4, R232.reuse, R94, R16 ;  /* 0x0000005ee804723c */ /* 0x048ff00000081010 */
[C---:B----4-:R-:W-:Y:S08]  /*90510*/  HMMA.1688.F32.TF32 R240, R232.reuse, R102, R8 ;  /* 0x00000066e8f0723c */ /* 0x050ff00000081008 */
        /* <DEDUP_REMOVED lines=15> */
[C---:B-1----:R-:W-:Y:S03]  /*90610*/  HMMA.1688.F32.TF32 R8, R232.reuse, R74, R164 ;  /* 0x0000004ae808723c */ /* 0x042fe600000810a4 */
        /* <DEDUP_REMOVED lines=12> */
[----:B------:R-:W-:Y:S01]  /*906e0*/  STL.64 [R1+0x2bc8], R14 ;  /* 0x002bc80e01007387 */ /* 0x000fe20000100a00 */
[----:B-1----:R-:W-:Y:S03]  /*906f0*/  HMMA.1688.F32.TF32 R4, R232, R58, R180 ;  /* 0x0000003ae804723c */ /* 0x002fe600000810b4 */
[----:B------:R-:W-:Y:S04]  /*90700*/  STL.64 [R1+0x2bb0], R8 ;  /* 0x002bb00801007387 */ /* 0x000fe80000100a00 */
[----:B------:R1:W-:Y:S02]  /*90710*/  STL.64 [R1+0x2bb8], R10 ;  /* 0x002bb80a01007387 */ /* 0x0003e40000100a00 */
[----:B-1----:R-:W-:Y:S10]  /*90720*/  HMMA.1688.F32.TF32 R8, R236, R54, R184 ;  /* 0x00000036ec08723c */ /* 0x002ff400000810b8 */
[----:B------:R1:W-:Y:S04]  /*90730*/  STL.64 [R1+0x2b90], R4 ;  /* 0x002b900401007387 */ /* 0x0003e80000100a00 */
[----:B------:R2:W-:Y:S01]  /*90740*/  STL.64 [R1+0x2b98], R6 ;  /* 0x002b980601007387 */ /* 0x0005e20000100a00 */
[----:B------:R-:W-:-:S02]  /*90750*/  IMAD.MOV.U32 R240, RZ, RZ, R207 ;  /* 0x000000fffff07224 */ /* 0x000fc400078e00cf */
[----:B------:R-:W-:Y:S02]  /*90760*/  IMAD.MOV.U32 R241, RZ, RZ, R206 ;  /* 0x000000fffff17224 */ /* 0x000fe400078e00ce */
[----:B------:R-:W-:Y:S02]  /*90770*/  IMAD.MOV.U32 R242, RZ, RZ, R205 ;  /* 0x000000fffff27224 */ /* 0x000fe400078e00cd */
[----:B-1----:R-:W-:Y:S02]  /*90780*/  IMAD.MOV.U32 R4, RZ, RZ, R211 ;  /* 0x000000ffff047224 */ /* 0x002fe400078e00d3 */
[----:B------:R-:W3:Y:S01]  /*90790*/  LDL.LU R211, [R1+0x566c] ;  /* 0x00566c0001d37983 */ /* 0x000ee20000300800 */
[----:B------:R-:W-:Y:S02]  /*907a0*/  IMAD.MOV.U32 R5, RZ, RZ, R210 ;  /* 0x000000ffff057224 */ /* 0x000fe400078e00d2 */
[----:B--2---:R-:W-:Y:S01]  /*907b0*/  IMAD.MOV.U32 R6, RZ, RZ, R209 ;  /* 0x000000ffff067224 */ /* 0x004fe200078e00d1 */
[----:B------:R-:W-:Y:S04]  /*907c0*/  STL.64 [R1+0x2b80], R8 ;  /* 0x002b800801007387 */ /* 0x000fe80000100a00 */
[----:B------:R-:W-:Y:S04]  /*907d0*/  STL.64 [R1+0x2b88], R10 ;  /* 0x002b880a01007387 */ /* 0x000fe80000100a00 */
[----:B------:R-:W2:Y:S04]  /*907e0*/  LDL.LU R210, [R1+0x5668] ;  /* 0x0056680001d27983 */ /* 0x000ea80000300800 */
[----:B------:R-:W4:Y:S01]  /*907f0*/  LDL.LU R209, [R1+0x5664] ;  /* 0x0056640001d17983 */ /* 0x000f220000300800 */
[----:B------:R-:W-:-:S02]  /*90800*/  IMAD.MOV.U32 R7, RZ, RZ, R208 ;  /* 0x000000ffff077224 */ /* 0x000fc400078e00d0 */
        /* <DEDUP_REMOVED lines=13> */
[----:B------:R-:W-:Y:S01]  /*908e0*/  IMAD.MOV.U32 R14, RZ, RZ, R201 ;  /* 0x000000ffff0e7224 */ /* 0x000fe200078e00c9 */
[----:B------:R-:W4:Y:S04]  /*908f0*/  LDL.LU R202, [R1+0x5638] ;  /* 0x0056380001ca7983 */ /* 0x000f280000300800 */
[----:B------:R-:W4:Y:S01]  /*90900*/  LDL.LU R201, [R1+0x5634] ;  /* 0x0056340001c97983 */ /* 0x000f220000300800 */
[----:B------:R-:W-:Y:S02]  /*90910*/  IMAD.MOV.U32 R15, RZ, RZ, R200 ;  /* 0x000000ffff0f7224 */ /* 0x000fe400078e00c8 */
[----:B------:R-:W-:Y:S01]  /*90920*/  IMAD.MOV.U32 R20, RZ, RZ, R199 ;  /* 0x000000ffff147224 */ /* 0x000fe200078e00c7 */
[----:B------:R-:W4:Y:S04]  /*90930*/  LDL.LU R200, [R1+0x5630] ;  /* 0x0056300001c87983 */ /* 0x000f280000300800 */
[----:B------:R-:W4:Y:S01]  /*90940*/  LDL.LU R199, [R1+0x562c] ;  /* 0x00562c0001c77983 */ /* 0x000f220000300800 */
        /* <DEDUP_REMOVED lines=30> */
[----:B------:R-:W4:Y:S01]  /*90b30*/  LDL.LU R215, [R1+0x55f0] ;  /* 0x0055f00001d77983 */ /* 0x000f220000300800 */
        /* <DEDUP_REMOVED lines=10> */
[----:B------:R-:W-:Y:S01]  /*90be0*/  IMAD.MOV.U32 R247, RZ, RZ, R231 ;  /* 0x000000fffff77224 */ /* 0x000fe200078e00e7 */
[----:B------:R-:W-:Y:S01]  /*90bf0*/  LOP3.LUT R175, R2, 0x20, RZ, 0x3c, !PT ;  /* 0x0000002002af7812 */ /* 0x000fe200078e3cff */
[----:B------:R-:W-:Y:S04]  /*90c00*/  LDS R8, [R2+UR7+0x14180] ;  /* 0x0141800702087984 */ /* 0x000fe80008000800 */
[----:B------:R-:W-:Y:S01]  /*90c10*/  LDS R10, [R2+UR7+0x16180] ;  /* 0x01618007020a7984 */ /* 0x000fe20008000800 */
[----:B---3--:R-:W-:-:S02]  /*90c20*/  IMAD.MOV.U32 R171, RZ, RZ, R211 ;  /* 0x000000ffffab7224 */ /* 0x008fc400078e00d3 */
[----:B--2---:R-:W-:Y:S02]  /*90c30*/  IMAD.MOV.U32 R170, RZ, RZ, R210 ;  /* 0x000000ffffaa7224 */ /* 0x004fe400078e00d2 */
[----:B----4-:R-:W-:Y:S02]  /*90c40*/  IMAD.MOV.U32 R169, RZ, RZ, R209 ;  /* 0x000000ffffa97224 */ /* 0x010fe400078e00d1 */
[----:B------:R-:W-:Y:S02]  /*90c50*/  IMAD.MOV.U32 R168, RZ, RZ, R208 ;  /* 0x000000ffffa87224 */ /* 0x000fe400078e00d0 */
[----:B------:R-:W-:Y:S01]  /*90c60*/  IMAD.MOV.U32 R179, RZ, RZ, R207 ;  /* 0x000000ffffb37224 */ /* 0x000fe200078e00cf */
[----:B------:R-:W2:Y:S04]  /*90c70*/  LDL.LU R208, [R1+0x55ec] ;  /* 0x0055ec0001d07983 */ /* 0x000ea80000300800 */
[----:B------:R-:W2:Y:S04]  /*90c80*/  LDL.LU R209, [R1+0x55e8] ;  /* 0x0055e80001d17983 */ /* 0x000ea80000300800 */
[----:B------:R-:W2:Y:S04]  /*90c90*/  LDL.LU R210, [R1+0x55e4] ;  /* 0x0055e40001d27983 */ /* 0x000ea80000300800 */
        /* <DEDUP_REMOVED lines=9> */
[----:B------:R-:W-:-:S02]  /*90d30*/  IMAD.MOV.U32 R233, RZ, RZ, R201 ;  /* 0x000000ffffe97224 */ /* 0x000fc400078e00c9 */
[----:B------:R-:W-:Y:S02]  /*90d40*/  IMAD.MOV.U32 R234, RZ, RZ, R202 ;  /* 0x000000ffffea7224 */ /* 0x000fe400078e00ca */
[----:B------:R-:W-:Y:S02]  /*90d50*/  IMAD.MOV.U32 R232, RZ, RZ, R200 ;  /* 0x000000ffffe87224 */ /* 0x000fe400078e00c8 */
[----:B------:R-:W-:Y:S01]  /*90d60*/  IMAD.MOV.U32 R187, RZ, RZ, R199 ;  /* 0x000000ffffbb7224 */ /* 0x000fe200078e00c7 */
[----:B------:R-:W4:Y:S04]  /*90d70*/  LDL.LU R200, [R1+0x55cc] ;  /* 0x0055cc0001c87983 */ /* 0x000f280000300800 */
[----:B------:R-:W4:Y:S04]  /*90d80*/  LDL.LU R201, [R1+0x55c8] ;  /* 0x0055c80001c97983 */ /* 0x000f280000300800 */
[----:B------:R-:W4:Y:S04]  /*90d90*/  LDL.LU R202, [R1+0x55c4] ;  /* 0x0055c40001ca7983 */ /* 0x000f280000300800 */
[----:B------:R-:W4:Y:S01]  /*90da0*/  LDL.LU R203, [R1+0x55c0] ;  /* 0x0055c00001cb7983 */ /* 0x000f220000300800 */
[----:B------:R-:W-:-:S02]  /*90db0*/  IMAD.MOV.U32 R184, RZ, RZ, R196 ;  /* 0x000000ffffb87224 */ /* 0x000fc400078e00c4 */
[----:B------:R-:W-:Y:S01]  /*90dc0*/  IMAD.MOV.U32 R185, RZ, RZ, R197 ;  /* 0x000000ffffb97224 */ /* 0x000fe200078e00c5 */
[----:B------:R-:W2:Y:S04]  /*90dd0*/  LDL.LU R196, [R1+0x55bc] ;  /* 0x0055bc0001c47983 */ /* 0x000ea80000300800 */
[----:B------:R-:W2:Y:S01]  /*90de0*/  LDL.LU R197, [R1+0x55b8] ;  /* 0x0055b80001c57983 */ /* 0x000ea20000300800 */
[----:B------:R-:W-:Y:S02]  /*90df0*/  IMAD.MOV.U32 R186, RZ, RZ, R198 ;  /* 0x000000ffffba7224 */ /* 0x000fe400078e00c6 */
[----:B------:R-:W-:Y:S01]  /*90e00*/  IMAD.MOV.U32 R180, RZ, RZ, R192 ;  /* 0x000000ffffb47224 */ /* 0x000fe200078e00c0 */
[----:B------:R-:W2:Y:S04]  /*90e10*/  LDL.LU R198, [R1+0x55b4] ;  /* 0x0055b40001c67983 */ /* 0x000ea80000300800 */
[----:B------:R-:W2:Y:S04]  /*90e20*/  LDL.LU R199, [R1+0x55b0] ;  /* 0x0055b00001c77983 */ /* 0x000ea80000300800 */
[----:B------:R-:W2:Y:S01]  /*90e30*/  LDL.LU R192, [R1+0x55ac] ;  /* 0x0055ac0001c07983 */ /* 0x000ea20000300800 */
[----:B------:R-:W-:-:S02]  /*90e40*/  IMAD.MOV.U32 R181, RZ, RZ, R193 ;  /* 0x000000ffffb57224 */ /* 0x000fc400078e00c1 */
[----:B------:R-:W-:Y:S01]  /*90e50*/  IMAD.MOV.U32 R182, RZ, RZ, R194 ;  /* 0x000000ffffb67224 */ /* 0x000fe200078e00c2 */
[----:B------:R-:W2:Y:S04]  /*90e60*/  LDL.LU R193, [R1+0x55a8] ;  /* 0x0055a80001c17983 */ /* 0x000ea80000300800 */
[----:B------:R-:W2:Y:S01]  /*90e70*/  LDL.LU R194, [R1+0x55a4] ;  /* 0x0055a40001c27983 */ /* 0x000ea20000300800 */
[----:B------:R-:W-:Y:S01]  /*90e80*/  IMAD.MOV.U32 R183, RZ, RZ, R195 ;  /* 0x000000ffffb77224 */ /* 0x000fe200078e00c3 */
[C---:B------:R-:W-:Y:S02]  /*90e90*/  HMMA.1688.F32.TF32 R164, R236.reuse, R110, R164 ;  /* 0x0000006eeca4723c */ /* 0x040fe400000810a4 */
        /* <DEDUP_REMOVED lines=12> */
[----:B------:R-:W3:Y:S01]  /*90f60*/  LDL.LU R231, [R1+0x5570] ;  /* 0x0055700001e77983 */ /* 0x000ee20000300800 */
        /* <DEDUP_REMOVED lines=8> */
[----:B------:R-:W1:Y:S03]  /*90ff0*/  LDS R11, [R175+UR7+0x16180] ;  /* 0x01618007af0b7984 */ /* 0x000e660008000800 */
[----:B--2---:R-:W-:-:S15]  /*91000*/  HMMA.1688.F32.TF32 R224, R236, R50, R224 ;  /* 0x00000032ece0723c */ /* 0x004fde00000810e0 */
[----:B------:R-:W-:-:S04]  /*91010*/  NOP ;  /* 0x0000000000007918 */ /* 0x000fc80000000000 */
[----:B------:R2:W-:Y:S04]  /*91020*/  STL.64 [R1+0x2ba0], R224 ;  /* 0x002ba0e001007387 */ /* 0x0005e80000100a00 */
[----:B------:R1:W-:Y:S04]  /*91030*/  STL.64 [R1+0x2ba8], R226 ;  /* 0x002ba8e201007387 */ /* 0x0003e80000100a00 */
[----:B--2---:R-:W2:Y:S04]  /*91040*/  LDL.LU R224, [R1+0x1480] ;  /* 0x0014800001e07983 */ /* 0x004ea80000300800 */
[----:B------:R-:W2:Y:S04]  /*91050*/  LDL.LU R225, [R1+0x1484] ;  /* 0x0014840001e17983 */ /* 0x000ea80000300800 */
[----:B-1----:R-:W2:Y:S04]  /*91060*/  LDL.LU R226, [R1+0x1488] ;  /* 0x0014880001e27983 */ /* 0x002ea80000300800 */
[----:B------:R-:W2:Y:S01]  /*91070*/  LDL.LU R227, [R1+0x148c] ;  /* 0x00148c0001e37983 */ /* 0x000ea20000300800 */
[----:B---3--:R-:W-:-:S15]  /*91080*/  HMMA.1688.F32.TF32 R228, R236, R46, R228 ;  /* 0x0000002eece4723c */ /* 0x008fde00000810e4 */
[----:B------:R-:W-:-:S04]  /*91090*/  NOP ;  /* 0x0000000000007918 */ /* 0x000fc80000000000 */
[----:B------:R-:W-:Y:S04]  /*910a0*/  STL.64 [R1+0x2b70], R228 ;  /* 0x002b70e401007387 */ /* 0x000fe80000100a00 */
[----:B------:R1:W-:Y:S02]  /*910b0*/  STL.64 [R1+0x2b78], R230 ;  /* 0x002b78e601007387 */ /* 0x0003e40000100a00 */
[C---:B-1----:R-:W-:Y:S08]  /*910c0*/  HMMA.1688.F32.TF32 R228, R236.reuse, R42, R188 ;  /* 0x0000002aece4723c */ /* 0x042ff000000810bc */
[C---:B------:R-:W-:Y:S08]  /*910d0*/  HMMA.1688.F32.TF32 R188, R236.reuse, R38, R192 ;  /* 0x00000026ecbc723c */ /* 0x040ff000000810c0 */
[C---:B------:R-:W-:Y:S08]  /*910e0*/  HMMA.1688.F32.TF32 R196, R236.reuse, R34, R196 ;  /* 0x00000022ecc4723c */ /* 0x040ff000000810c4 */
[C---:B----4-:R-:W-:Y:S01]  /*910f0*/  HMMA.1688.F32.TF32 R192, R236.reuse, R122, R200 ;  /* 0x0000007aecc0723c */ /* 0x050fe200000810c8 */
        /* <DEDUP_REMOVED lines=10> */
[C---:B---3--:R-:W-:Y:S01]  /*911a0*/  HMMA.1688.F32.TF32 R192, R236.reuse, R154, R212 ;  /* 0x0000009aecc0723c */ /* 0x048fe200000810d4 */
[----:B------:R-:W-:Y:S04]  /*911b0*/  STL.64 [R1+0x14a0], R188 ;  /* 0x0014a0bc01007387 */ /* 0x000fe80000100a00 */
[----:B------:R1:W-:Y:S03]  /*911c0*/  STL.64 [R1+0x14a8], R190 ;  /* 0x0014a8be01007387 */ /* 0x0003e60000100a00 */
[C---:B-1----:R-:W-:Y:S03]  /*911d0*/  HMMA.1688.F32.TF32 R188, R236.reuse, R150, R216 ;  /* 0x00000096ecbc723c */ /* 0x042fe600000810d8 */
[----:B------:R-:W-:Y:S04]  /*911e0*/  STL.64 [R1+0x1490], R196 ;  /* 0x001490c401007387 */ /* 0x000fe80000100a00 */
[----:B------:R1:W-:Y:S04]  /*911f0*/  STL.64 [R1+0x1498], R198 ;  /* 0x001498c601007387 */ /* 0x0003e80000100a00 */
[----:B------:R-:W-:Y:S04]  /*91200*/  STL.64 [R1+0xc90], R192 ;  /* 0x000c90c001007387 */ /* 0x000fe80000100a00 */
[----:B------:R-:W-:Y:S01]  /*91210*/  STL.64 [R1+0xc98], R194 ;  /* 0x000c98c201007387 */ /* 0x000fe20000100a00 */
[C---:B------:R-:W-:Y:S08]  /*91220*/  HMMA.1688.F32.TF32 R180, R236.reuse, R130, R180 ;  /* 0x00000082ecb4723c */ /* 0x040ff000000810b4 */
[C---:B-1----:R-:W-:Y:S01]  /*91230*/  HMMA.1688.F32.TF32 R196, R236.reuse, R146, R220 ;  /* 0x00000092ecc4723c */ /* 0x042fe200000810dc */
[----:B------:R-:W-:Y:S04]  /*91240*/  STL.64 [R1+0xc70], R188 ;  /* 0x000c70bc01007387 */ /* 0x000fe80000100a00 */
[----:B------:R1:W-:Y:S03]  /*91250*/  STL.64 [R1+0xc78], R190 ;  /* 0x000c78be01007387 */ /* 0x0003e60000100a00 */
[C---:B------:R-:W-:Y:S08]  /*91260*/  HMMA.1688.F32.TF32 R176, R236.reuse, R126, R176 ;  /* 0x0000007eecb0723c */ /* 0x040ff000000810b0 */
[C---:B------:R-:W-:Y:S08]  /*91270*/  HMMA.1688.F32.TF32 R168, R236.reuse, R114, R168 ;  /* 0x00000072eca8723c */ /* 0x040ff000000810a8 */
[C---:B-1----:R-:W-:Y:S08]  /*91280*/  HMMA.1688.F32.TF32 R188, R236.reuse, R138, R184 ;  /* 0x0000008aecbc723c */ /* 0x042ff000000810b8 */
[C---:B------:R-:W-:Y:S01]  /*91290*/  HMMA.1688.F32.TF32 R184, R236.reuse, R134, R232 ;  /* 0x00000086ecb8723c */ /* 0x040fe200000810e8 */
[----:B------:R-:W-:Y:S04]  /*912a0*/  STL.64 [R1+0xc50], R196 ;  /* 0x000c50c401007387 */ /* 0x000fe80000100a00 */
[----:B------:R-:W-:Y:S03]  /*912b0*/  STL.64 [R1+0xc58], R198 ;  /* 0x000c58c601007387 */ /* 0x000fe60000100a00 */
[----:B--2---:R-:W-:-:S15]  /*912c0*/  HMMA.1688.F32.TF32 R192, R236, R142, R224 ;  /* 0x0000008eecc0723c */ /* 0x004fde00000810e0 */
        /* <DEDUP_REMOVED lines=31> */
[----:B------:R-:W-:Y:S04]  /*914c0*/  STL.64 [R1+0xb78], R22 ;  /* 0x000b781601007387 */ /* 0x000fe80000100a00 */
        /* <DEDUP_REMOVED lines=66> */
[C---:B--2---:R-:W-:Y:S08]  /*918f0*/  HMMA.1688.F32.TF32 R184, R236.reuse, R66, R12 ;  /* 0x00000042ecb8723c */ /* 0x044ff0000008100c */
[C---:B------:R-:W-:Y:S08]  /*91900*/  HMMA.1688.F32.TF32 R12, R236.reuse, R62, R244 ;  /* 0x0000003eec0c723c */ /* 0x040ff000000810f4 */
[----:B----4-:R-:W-:Y:S03]  /*91910*/  HMMA.1688.F32.TF32 R244, R236, R58, R4 ;  /* 0x0000003aecf4723c */ /* 0x010fe60000081004 */
[----:B------:R-:W-:Y:S04]  /*91920*/  STL.64 [R1+0xb30], R184 ;  /* 0x000b30b801007387 */ /* 0x000fe80000100a00 */
[----:B------:R1:W-:Y:S04]  /*91930*/  STL.64 [R1+0xb38], R186 ;  /* 0x000b38ba01007387 */ /* 0x0003e80000100a00 */
[----:B------:R-:W2:Y:S04]  /*91940*/  LDL.LU R4, [R1+0x1a90] ;  /* 0x001a900001047983 */ /* 0x000ea80000300800 */
[----:B------:R-:W-:Y:S04]  /*91950*/  STL.64 [R1+0xb20], R12 ;  /* 0x000b200c01007387 */ /* 0x000fe80000100a00 */
[----:B------:R-:W-:Y:S04]  /*91960*/  STL.64 [R1+0xb28], R14 ;  /* 0x000b280e01007387 */ /* 0x000fe80000100a00 */
[----:B------:R-:W2:Y:S04]  /*91970*/  LDL.LU R5, [R1+0x1a94] ;  /* 0x001a940001057983 */ /* 0x000ea80000300800 */
[----:B------:R-:W2:Y:S04]  /*91980*/  LDL.LU R6, [R1+0x1a98] ;  /* 0x001a980001067983 */ /* 0x000ea80000300800 */
[----:B------:R-:W2:Y:S01]  /*91990*/  LDL.LU R7, [R1+0x1a9c] ;  /* 0x001a9c0001077983 */ /* 0x000ea20000300800 */
[C---:B---3--:R-:W-:Y:S08]  /*919a0*/  HMMA.1688.F32.TF32 R240, R8.reuse, R54, R240 ;  /* 0x0000003608f0723c */ /* 0x048ff000000810f0 */
[C---:B------:R-:W-:Y:S08]  /*919b0*/  HMMA.1688.F32.TF32 R188, R8.reuse, R50, R232 ;  /* 0x0000003208bc723c */ /* 0x040ff000000810e8 */
[C---:B-1----:R-:W-:Y:S08]  /*919c0*/  HMMA.1688.F32.TF32 R184, R8.reuse, R46, R180 ;  /* 0x0000002e08b8723c */ /* 0x042ff000000810b4 */
[C---:B------:R-:W-:Y:S08]  /*919d0*/  HMMA.1688.F32.TF32 R180, R8.reuse, R42, R176 ;  /* 0x0000002a08b4723c */ /* 0x040ff000000810b0 */
[C---:B------:R-:W-:Y:S08]  /*919e0*/  HMMA.1688.F32.TF32 R176, R8.reuse, R38, R168 ;  /* 0x0000002608b0723c */ /* 0x040ff000000810a8 */
[C---:B------:R-:W-:Y:S08]  /*919f0*/  HMMA.1688.F32.TF32 R168, R8.reuse, R34, R164 ;  /* 0x0000002208a8723c */ /* 0x040ff000000810a4 */
[C---:B------:R-:W-:Y:S01]  /*91a00*/  HMMA.1688.F32.TF32 R164, R8.reuse, R122, R160 ;  /* 0x0000007a08a4723c */ /* 0x040fe200000810a0 */
[----:B------:R-:W-:Y:S07]  /*91a10*/  STL [R1+0x538c], R244 ;  /* 0x00538cf401007387 */ /* 0x000fee0000100800 */
[C---:B------:R-:W-:Y:S01]  /*91a20*/  HMMA.1688.F32.TF32 R160, R8.reuse, R118, R28 ;  /* 0x0000007608a0723c */ /* 0x040fe2000008101c */
[----:B------:R-:W-:Y:S07]  /*91a30*/  STL [R1+0x5388], R245 ;  /* 0x005388f501007387 */ /* 0x000fee0000100800 */
[C---:B------:R-:W-:Y:S01]  /*91a40*/  HMMA.1688.F32.TF32 R28, R8.reuse, R158, R24 ;  /* 0x0000009e081c723c */ /* 0x040fe20000081018 */
[----:B------:R-:W-:Y:S07]  /*91a50*/  STL [R1+0x5384], R246 ;  /* 0x005384f601007387 */ /* 0x000fee0000100800 */
[C---:B------:R-:W-:Y:S01]  /*91a60*/  HMMA.1688.F32.TF32 R24, R8.reuse, R154, R20 ;  /* 0x0000009a0818723c */ /* 0x040fe20000081014 */
[----:B------:R-:W-:Y:S07]  /*91a70*/  STL [R1+0x5380], R247 ;  /* 0x005380f701007387 */ /* 0x000fee0000100800 */
[C---:B------:R-:W-:Y:S08]  /*91a80*/  HMMA.1688.F32.TF32 R20, R8.reuse, R150, R16 ;  /* 0x000000960814723c */ /* 0x040ff00000081010 */
[----:B------:R-:W-:Y:S01]  /*91a90*/  HMMA.1688.F32.TF32 R16, R8, R146, R248 ;  /* 0x000000920810723c */ /* 0x000fe200000810f8 */
[----:B------:R-:W-:Y:S04]  /*91aa0*/  LDS R12, [R2+UR7+0x14200] ;  /* 0x01420007020c7984 */ /* 0x000fe80008000800 */
[----:B------:R-:W-:Y:S04]  /*91ab0*/  STL [R1+0x539c], R240 ;  /* 0x00539cf001007387 */ /* 0x000fe80000100800 */
[----:B------:R-:W-:Y:S04]  /*91ac0*/  STL [R1+0x5398], R241 ;  /* 0x005398f101007387 */ /* 0x000fe80000100800 */
[----:B------:R-:W-:Y:S04]  /*91ad0*/  STL [R1+0x5394], R242 ;  /* 0x005394f201007387 */ /* 0x000fe80000100800 */
[----:B------:R1:W-:Y:S04]  /*91ae0*/  STL [R1+0x5390], R243 ;  /* 0x005390f301007387 */ /* 0x0003e80000100800 */
        /* <DEDUP_REMOVED lines=16> */
[----:B-1----:R-:W-:-:S03]  /*91bf0*/  IMAD.MOV.U32 R243, RZ, RZ, R19 ;  /* 0x000000fffff37224 */ /* 0x002fc600078e0013 */
[----:B------:R-:W-:Y:S01]  /*91c00*/  STL.64 [R1+0xa90], R24 ;  /* 0x000a901801007387 */ /* 0x000fe20000100a00 */
[----:B------:R-:W-:-:S03]  /*91c10*/  IMAD.MOV.U32 R242, RZ, RZ, R18 ;  /* 0x000000fffff27224 */ /* 0x000fc600078e0012 */
[----:B------:R-:W-:Y:S01]  /*91c20*/  STL.64 [R1+0xa98], R26 ;  /* 0x000a981a01007387 */ /* 0x000fe20000100a00 */
[----:B------:R-:W-:Y:S02]  /*91c30*/  IMAD.MOV.U32 R241, RZ, RZ, R17 ;  /* 0x000000fffff17224 */ /* 0x000fe400078e0011 */
[----:B------:R-:W-:Y:S01]  /*91c40*/  IMAD.MOV.U32 R240, RZ, RZ, R16 ;  /* 0x000000fffff07224 */ /* 0x000fe200078e0010 */
[----:B------:R1:W-:Y:S04]  /*91c50*/  STL.64 [R1+0xa80], R20 ;  /* 0x000a801401007387 */ /* 0x0003e80000100a00 */
[----:B------:R3:W-:Y:S04]  /*91c60*/  STL.64 [R1+0xa88], R22 ;  /* 0x000a881601007387 */ /* 0x0007e80000100a00 */
[----:B------:R-:W-:Y:S04]  /*91c70*/  STL [R1+0x53ac], R243 ;  /* 0x0053acf301007387 */ /* 0x000fe80000100800 */
[----:B------:R-:W-:Y:S04]  /*91c80*/  STL [R1+0x53a8], R242 ;  /* 0x0053a8f201007387 */ /* 0x000fe80000100800 */
[----:B------:R-:W-:Y:S04]  /*91c90*/  STL [R1+0x53a4], R241 ;  /* 0x0053a4f101007387 */ /* 0x000fe80000100800 */
[----:B------:R-:W-:Y:S04]  /*91ca0*/  STL [R1+0x53a0], R240 ;  /* 0x0053a0f001007387 */ /* 0x000fe80000100800 */
[----:B------:R-:W4:Y:S04]  /*91cb0*/  LDL.LU R248, [R1+0x1c10] ;  /* 0x001c100001f87983 */ /* 0x000f280000300800 */
[----:B------:R-:W-:Y:S04]  /*91cc0*/  LDS R14, [R2+UR7+0x16200] ;  /* 0x01620007020e7984 */ /* 0x000fe80008000800 */
[----:B------:R-:W-:Y:S04]  /*91cd0*/  LDS R13, [R175+UR7+0x14200] ;  /* 0x01420007af0d7984 */ /* 0x000fe80008000800 */
[----:B------:R-:W1:Y:S01]  /*91ce0*/  LDS R15, [R175+UR7+0x16200] ;  /* 0x01620007af0f7984 */ /* 0x000e620008000800 */
        /* <DEDUP_REMOVED lines=77> */
[----:B------:R-:W2:Y:S04]  /*921c0*/  LDL.LU R6, [R1+0x1c08] ;  /* 0x001c080001067983 */ /* 0x000ea80000300800 */
[----:B------:R-:W2:Y:S01]  /*921d0*/  LDL.LU R7, [R1+0x1c0c] ;  /* 0x001c0c0001077983 */ /* 0x000ea20000300800 */
[C---:B---3--:R-:W-:Y:S08]  /*921e0*/  HMMA.1688.F32.TF32 R192, R8.reuse, R130, R192 ;  /* 0x0000008208c0723c */ /* 0x048ff000000810c0 */
[C---:B------:R-:W-:Y:S08]  /*921f0*/  HMMA.1688.F32.TF32 R200, R8.reuse, R138, R200 ;  /* 0x0000008a08c8723c */ /* 0x040ff000000810c8 */
[----:B----4-:R-:W-:Y:S03]  /*92200*/  HMMA.1688.F32.TF32 R196, R8, R134, R196 ;  /* 0x0000008608c4723c */ /* 0x010fe600000810c4 */
[----:B------:R-:W-:-:S02]  /*92210*/  IMAD.MOV.U32 R244, RZ, RZ, R192 ;  /* 0x000000fffff47224 */ /* 0x000fc400078e00c0 */
[----:B------:R-:W-:Y:S02]  /*92220*/  IMAD.MOV.U32 R245, RZ, RZ, R193 ;  /* 0x000000fffff57224 */ /* 0x000fe400078e00c1 */
[----:B------:R-:W-:Y:S02]  /*92230*/  IMAD.MOV.U32 R246, RZ, RZ, R194 ;  /* 0x000000fffff67224 */ /* 0x000fe400078e00c2 */
[----:B------:R-:W-:Y:S02]  /*92240*/  IMAD.MOV.U32 R247, RZ, RZ, R195 ;  /* 0x000000fffff77224 */ /* 0x000fe400078e00c3 */
[C---:B------:R-:W-:Y:S08]  /*92250*/  HMMA.1688.F32.TF32 R192, R8.reuse, R126, R188 ;  /* 0x0000007e08c0723c */ /* 0x040ff000000810bc */
[----:B------:R-:W-:Y:S01]  /*92260*/  HMMA.1688.F32.TF32 R188, R8, R114, R228 ;  /* 0x0000007208bc723c */ /* 0x000fe200000810e4 */
[----:B------:R-:W-:-:S02]  /*92270*/  IMAD.MOV.U32 R243, RZ, RZ, R200 ;  /* 0x000000fffff37224 */ /* 0x000fc400078e00c8 */
        /* <DEDUP_REMOVED lines=8> */
[----:B------:R-:W-:Y:S04]  /*92300*/  STL.64 [R1+0x53c0], R244 ;  /* 0x0053c0f401007387 */ /* 0x000fe80000100a00 */
[----:B------:R-:W-:Y:S04]  /*92310*/  STL.64 [R1+0xa20], R192 ;  /* 0x000a20c001007387 */ /* 0x000fe80000100a00 */
[----:B------:R3:W-:Y:S04]  /*92320*/  STL.64 [R1+0xa28], R194 ;  /* 0x000a28c201007387 */ /* 0x0007e80000100a00 */
[----:B------:R-:W-:Y:S01]  /*92330*/  STL.64 [R1+0xa10], R188 ;  /* 0x000a10bc01007387 */ /* 0x000fe20000100a00 */
[C---:B-1----:R-:W-:Y:S03]  /*92340*/  HMMA.1688.F32.TF32 R196, R8.reuse, R110, R224 ;  /* 0x0000006e08c4723c */ /* 0x042fe600000810e0 */
[----:B------:R1:W-:Y:S05]  /*92350*/  STL.64 [R1+0xa18], R190 ;  /* 0x000a18be01007387 */ /* 0x0003ea0000100a00 */
[C---:B---3--:R-:W-:Y:S08]  /*92360*/  HMMA.1688.F32.TF32 R192, R8.reuse, R106, R184 ;  /* 0x0000006a08c0723c */ /* 0x048ff000000810b8 */
[C---:B-1----:R-:W-:Y:S08]  /*92370*/  HMMA.1688.F32.TF32 R188, R8.reuse, R102, R232 ;  /* 0x0000006608bc723c */ /* 0x042ff000000810e8 */
        /* <DEDUP_REMOVED lines=8> */
[----:B------:R-:W-:Y:S04]  /*92400*/  STL.64 [R1+0xa00], R196 ;  /* 0x000a00c401007387 */ /* 0x000fe80000100a00 */
[----:B------:R-:W-:Y:S03]  /*92410*/  STL.64 [R1+0xa08], R198 ;  /* 0x000a08c601007387 */ /* 0x000fe60000100a00 */
        /* <DEDUP_REMOVED lines=9> */
[----:B--2---:R-:W-:Y:S03]  /*924b0*/  HMMA.1688.F32.TF32 R4, R8, R58, R4 ;  /* 0x0000003a0804723c */ /* 0x004fe60000081004 */
        /* <DEDUP_REMOVED lines=16> */
[----:B------:R-:W-:Y:S04]  /*925c0*/  LDS R10, [R2+UR7+0x16280] ;  /* 0x01628007020a7984 */ /* 0x000fe80008000800 */
[----:B------:R-:W-:Y:S04]  /*925d0*/  LDS R9, [R175+UR7+0x14280] ;  /* 0x01428007af097984 */ /* 0x000fe80008000800 */
[----:B------:R-:W3:Y:S04]  /*925e0*/  LDS R11, [R175+UR7+0x16280] ;  /* 0x01628007af0b7984 */ /* 0x000ee80008000800 */
[----:B-1----:R-:W4:Y:S04]  /*925f0*/  LDL.LU R16, [R1+0x2950] ;  /* 0x0029500001107983 */ /* 0x002f280000300800 */
[----:B------:R1:W-:Y:S04]  /*92600*/  STL.64 [R1+0x10], R20 ;  /* 0x0000101401007387 */ /* 0x0003e80000100a00 */
[----:B------:R1:W-:Y:S04]  /*92610*/  STL.64 [R1+0x18], R22 ;  /* 0x0000181601007387 */ /* 0x0003e80000100a00 */
[----:B------:R1:W-:Y:S04]  /*92620*/  STL.64 [R1], R4 ;  /* 0x0000000401007387 */ /* 0x0003e80000100a00 */
[----:B------:R1:W-:Y:S04]  /*92630*/  STL.64 [R1+0x8], R6 ;  /* 0x0000080601007387 */ /* 0x0003e80000100a00 */
[----:B------:R-:W4:Y:S04]  /*92640*/  LDL.LU R17, [R1+0x2954] ;  /* 0x0029540001117983 */ /* 0x000f280000300800 */
[----:B--2---:R-:W4:Y:S04]  /*92650*/  LDL.LU R18, [R1+0x2958] ;  /* 0x0029580001127983 */ /* 0x004f280000300800 */
        /* <DEDUP_REMOVED lines=68> */
[C---:B------:R-:W-:Y:S01]  /*92aa0*/  HMMA.1688.F32.TF32 R196, R12.reuse, R42, R228 ;  /* 0x0000002a0cc4723c */ /* 0x040fe200000810e4 */
[----:B------:R-:W-:Y:S07]  /*92ab0*/  STL [R1+0x537c], R248 ;  /* 0x00537cf801007387 */ /* 0x000fee0000100800 */
[C---:B------:R-:W-:Y:S01]  /*92ac0*/  HMMA.1688.F32.TF32 R164, R12.reuse, R150, R164 ;  /* 0x000000960ca4723c */ /* 0x040fe200000810a4 */
[----:B------:R-:W-:Y:S04]  /*92ad0*/  STL [R1+0x5378], R249 ;  /* 0x005378f901007387 */ /* 0x000fe80000100800 */
[----:B------:R-:W-:Y:S04]  /*92ae0*/  STL [R1+0x5374], R250 ;  /* 0x005374fa01007387 */ /* 0x000fe80000100800 */
[----:B------:R-:W-:Y:S04]  /*92af0*/  STL [R1+0x5370], R251 ;  /* 0x005370fb01007387 */ /* 0x000fe80000100800 */
[----:B------:R-:W-:Y:S04]  /*92b00*/  STL.64 [R1+0x9d0], R192 ;  /* 0x0009d0c001007387 */ /* 0x000fe80000100a00 */
[----:B------:R1:W-:Y:S04]  /*92b10*/  STL.64 [R1+0x9d8], R194 ;  /* 0x0009d8c201007387 */ /* 0x0003e80000100a00 */
[----:B------:R-:W-:Y:S04]  /*92b20*/  STL.64 [R1+0x9c0], R188 ;  /* 0x0009c0bc01007387 */ /* 0x000fe80000100a00 */
[----:B------:R2:W-:Y:S01]  /*92b30*/  STL.64 [R1+0x9c8], R190 ;  /* 0x0009c8be01007387 */ /* 0x0005e20000100a00 */
[C---:B------:R-:W-:Y:S08]  /*92b40*/  HMMA.1688.F32.TF32 R180, R12.reuse, R118, R180 ;  /* 0x000000760cb4723c */ /* 0x040ff000000810b4 */
[C---:B------:R-:W-:Y:S08]  /*92b50*/  HMMA.1688.F32.TF32 R176, R12.reuse, R158, R176 ;  /* 0x0000009e0cb0723c */ /* 0x040ff000000810b0 */
[C---:B-1----:R-:W-:Y:S08]  /*92b60*/  HMMA.1688.F32.TF32 R192, R12.reuse, R38, R224 ;  /* 0x000000260cc0723c */ /* 0x042ff000000810e0 */
[C---:B--2---:R-:W-:Y:S08]  /*92b70*/  HMMA.1688.F32.TF32 R188, R12.reuse, R34, R184 ;  /* 0x000000220cbc723c */ /* 0x044ff000000810b8 */
[C---:B------:R-:W-:Y:S08]  /*92b80*/  HMMA.1688.F32.TF32 R184, R12.reuse, R122, R232 ;  /* 0x0000007a0cb8723c */ /* 0x040ff000000810e8 */
[----:B------:R-:W-:Y:S01]  /*92b90*/  HMMA.1688.F32.TF32 R168, R12, R154, R168 ;  /* 0x0000009a0ca8723c */ /* 0x000fe200000810a8 */
[----:B------:R-:W-:-:S02]  /*92ba0*/  IMAD.MOV.U32 R248, RZ, RZ, R164 ;  /* 0x000000fffff87224 */ /* 0x000fc400078e00a4 */
[----:B------:R-:W-:Y:S02]  /*92bb0*/  IMAD.MOV.U32 R249, RZ, RZ, R165 ;  /* 0x000000fffff97224 */ /* 0x000fe400078e00a5 */
[----:B------:R-:W-:Y:S02]  /*92bc0*/  IMAD.MOV.U32 R250, RZ, RZ, R166 ;  /* 0x000000fffffa7224 */ /* 0x000fe400078e00a6 */
[----:B------:R-:W-:Y:S02]  /*92bd0*/  IMAD.MOV.U32 R251, RZ, RZ, R167 ;  /* 0x000000fffffb7224 */ /* 0x000fe400078e00a7 */
[C---:B------:R-:W-:Y:S08]  /*92be0*/  HMMA.1688.F32.TF32 R164, R12.reuse, R146, R160 ;  /* 0x000000920ca4723c */ /* 0x040ff000000810a0 */
[C---:B------:R-:W-:Y:S01]  /*92bf0*/  HMMA.1688.F32.TF32 R160, R12.reuse, R142, R28 ;  /* 0x0000008e0ca0723c */ /* 0x040fe2000008101c */
[----:B------:R-:W-:Y:S04]  /*92c00*/  STL.64 [R1+0x9b0], R196 ;  /* 0x0009b0c401007387 */ /* 0x000fe80000100a00 */
[----:B------:R-:W-:Y:S03]  /*92c10*/  STL.64 [R1+0x9b8], R198 ;  /* 0x0009b8c601007387 */ /* 0x000fe60000100a00 */
        /* <DEDUP_REMOVED lines=154> */
[----:B------:R-:W-:Y:S08]  /*935c0*/  HMMA.1688.F32.TF32 R176, R12, R58, R176 ;  /* 0x0000003a0cb0723c */ /* 0x000ff000000810b0 */
[C---:B------:R-:W-:Y:S08]  /*935d0*/  HMMA.1688.F32.TF32 R168, R8.reuse, R54, R168 ;  /* 0x0000003608a8723c */ /* 0x040ff000000810a8 */
[C---:B------:R-:W-:Y:S08]  /*935e0*/  HMMA.1688.F32.TF32 R164, R8.reuse, R50, R164 ;  /* 0x0000003208a4723c */ /* 0x040ff000000810a4 */
[C---:B------:R-:W-:Y:S08]  /*935f0*/  HMMA.1688.F32.TF32 R160, R8.reuse, R46, R160 ;  /* 0x0000002e08a0723c */ /* 0x040ff000000810a0 */
[C---:B------:R-:W-:Y:S08]  /*93600*/  HMMA.1688.F32.TF32 R28, R8.reuse, R42, R28 ;  /* 0x0000002a081c723c */ /* 0x040ff0000008101c */
[C---:B------:R-:W-:Y:S08]  /*93610*/  HMMA.1688.F32.TF32 R24, R8.reuse, R38, R24 ;  /* 0x000000260818723c */ /* 0x040ff00000081018 */
[C---:B----4-:R-:W-:Y:S08]  /*93620*/  HMMA.1688.F32.TF32 R20, R8.reuse, R34, R20 ;  /* 0x000000220814723c */ /* 0x050ff00000081014 */
[C---:B------:R-:W-:Y:S08]  /*93630*/  HMMA.1688.F32.TF32 R16, R8.reuse, R122, R16 ;  /* 0x0000007a0810723c */ /* 0x040ff00000081010 */
[C---:B------:R-:W-:Y:S01]  /*93640*/  HMMA.1688.F32.TF32 R4, R8.reuse, R118, R4 ;  /* 0x000000760804723c */ /* 0x040fe20000081004 */
[----:B------:R-:W-:Y:S04]  /*93650*/  LDS R12, [R2+UR7+0x14300] ;  /* 0x01430007020c7984 */ /* 0x000fe80008000800 */
[----:B------:R-:W-:Y:S04]  /*93660*/  LDS R14, [R2+UR7+0x16300] ;  /* 0x01630007020e7984 */ /* 0x000fe80008000800 */
        /* <DEDUP_REMOVED lines=29> */
[----:B------:R-:W3:Y:S04]  /*93840*/  LDS R15, [R175+UR7+0x16300] ;  /* 0x01630007af0f7984 */ /* 0x000ee80008000800 */
        /* <DEDUP_REMOVED lines=111> */
[----:B------:R-:W4:Y:S01]  /*93f40*/  LDL.LU R7, [R1+0x266c] ;  /* 0x00266c0001077983 */ /* 0x000f220000300800 */
[C---:B--2---:R-:W-:Y:S08]  /*93f50*/  HMMA.1688.F32.TF32 R32, R8.reuse, R158, R248 ;  /* 0x0000009e0820723c */ /* 0x044ff000000810f8 */
[C---:B------:R-:W-:Y:S08]  /*93f60*/  HMMA.1688.F32.TF32 R244, R8.reuse, R154, R244 ;  /* 0x0000009a08f4723c */ /* 0x040ff000000810f4 */
[C---:B---3--:R-:W-:Y:S03]  /*93f70*/  HMMA.1688.F32.TF32 R36, R8.reuse, R150, R240 ;  /* 0x000000960824723c */ /* 0x048fe600000810f0 */
[----:B------:R-:W-:Y:S04]  /*93f80*/  STL.64 [R1+0x820], R32 ;  /* 0x0008202001007387 */ /* 0x000fe80000100a00 */
[----:B------:R1:W-:Y:S02]  /*93f90*/  STL.64 [R1+0x828], R34 ;  /* 0x0008282201007387 */ /* 0x0003e40000100a00 */
[C---:B-1----:R-:W-:Y:S02]  /*93fa0*/  HMMA.1688.F32.TF32 R32, R8.reuse, R146, R236 ;  /* 0x000000920820723c */ /* 0x042fe400000810ec */
[----:B------:R-:W-:Y:S04]  /*93fb0*/  STL.64 [R1+0x810], R244 ;  /* 0x000810f401007387 */ /* 0x000fe80000100a00 */
[----:B------:R-:W-:Y:S02]  /*93fc0*/  STL.64 [R1+0x818], R246 ;  /* 0x000818f601007387 */ /* 0x000fe40000100a00 */
[C---:B------:R-:W-:Y:S02]  /*93fd0*/  HMMA.1688.F32.TF32 R220, R8.reuse, R142, R220 ;  /* 0x0000008e08dc723c */ /* 0x040fe400000810dc */
[----:B------:R-:W-:Y:S04]  /*93fe0*/  STL.64 [R1+0x800], R36 ;  /* 0x0008002401007387 */ /* 0x000fe80000100a00 */
[----:B------:R1:W-:Y:S02]  /*93ff0*/  STL.64 [R1+0x808], R38 ;  /* 0x0008082601007387 */ /* 0x0003e40000100a00 */
[C---:B-1----:R-:W-:Y:S03]  /*94000*/  HMMA.1688.F32.TF32 R36, R8.reuse, R138, R216 ;  /* 0x0000008a0824723c */ /* 0x042fe600000810d8 */
        /* <DEDUP_REMOVED lines=44> */
[C---:B------:R-:W-:Y:S08]  /*942d0*/  HMMA.1688.F32.TF32 R28, R8.reuse, R62, R28 ;  /* 0x0000003e081c723c */ /* 0x040ff0000008101c */
[----:B------:R-:W-:Y:S08]  /*942e0*/  HMMA.1688.F32.TF32 R24, R8, R58, R24 ;  /* 0x0000003a0818723c */ /* 0x000ff00000081018 */
[----:B------:R-:W-:Y:S08]  /*942f0*/  HMMA.1688.F32.TF32 R20, R12, R54, R20 ;  /* 0x000000360c14723c */ /* 0x000ff00000081014 */
[C---:B-1----:R-:W-:Y:S01]  /*94300*/  HMMA.1688.F32.TF32 R36, R8.reuse, R70, R164 ;  /* 0x000000460824723c */ /* 0x042fe200000810a4 */
[----:B------:R-:W-:Y:S04]  /*94310*/  STL.64 [R1+0x700], R32 ;  /* 0x0007002001007387 */ /* 0x000fe80000100a00 */
[----:B------:R1:W-:Y:S03]  /*94320*/  STL.64 [R1+0x708], R34 ;  /* 0x0007082201007387 */ /* 0x0003e60000100a00 */
[----:B-1----:R-:W-:Y:S01]  /*94330*/  HMMA.1688.F32.TF32 R32, R8, R66, R160 ;  /* 0x000000420820723c */ /* 0x002fe200000810a0 */
[----:B------:R-:W-:Y:S04]  /*94340*/  STL.64 [R1+0x6f0], R168 ;  /* 0x0006f0a801007387 */ /* 0x000fe80000100a00 */
[----:B------:R-:W-:Y:S06]  /*94350*/  STL.64 [R1+0x6f8], R170 ;  /* 0x0006f8aa01007387 */ /* 0x000fec0000100a00 */
[----:B------:R-:W-:Y:S04]  /*94360*/  STL.64 [R1+0x6e0], R36 ;  /* 0x0006e02401007387 */ /* 0x000fe80000100a00 */
[----:B------:R-:W-:Y:S04]  /*94370*/  STL.64 [R1+0x6e8], R38 ;  /* 0x0006e82601007387 */ /* 0x000fe80000100a00 */
        /* <DEDUP_REMOVED lines=12> */
[C---:B----4-:R-:W-:Y:S08]  /*94440*/  HMMA.1688.F32.TF32 R20, R12.reuse, R50, R16 ;  /* 0x000000320c14723c */ /* 0x050ff00000081010 */
[C---:B------:R-:W-:Y:S01]  /*94450*/  HMMA.1688.F32.TF32 R16, R12.reuse, R46, R4 ;  /* 0x0000002e0c10723c */ /* 0x040fe20000081004 */
[----:B------:R-:W1:Y:S10]  /*94460*/  LDL.LU R4, [R1+0x1f50] ;  /* 0x001f500001047983 */ /* 0x000e740000300800 */
[----:B------:R2:W-:Y:S04]  /*94470*/  STL.64 [R1+0x6b0], R20 ;  /* 0x0006b01401007387 */ /* 0x0005e80000100a00 */
[----:B------:R3:W-:Y:S04]  /*94480*/  STL.64 [R1+0x6b8], R22 ;  /* 0x0006b81601007387 */ /* 0x0007e80000100a00 */
[----:B------:R4:W-:Y:S04]  /*94490*/  STL.64 [R1+0x6a0], R16 ;  /* 0x0006a01001007387 */ /* 0x0009e80000100a00 */
[----:B------:R1:W-:Y:S04]  /*944a0*/  STL.64 [R1+0x6a8], R18 ;  /* 0x0006a81201007387 */ /* 0x0003e80000100a00 */
        /* <DEDUP_REMOVED lines=115> */
[----:B------:R-:W-:Y:S04]  /*94be0*/  STL.64 [R1+0x5548], R46 ;  /* 0x0055482e01007387 */ /* 0x000fe80000100a00 */
[----:B------:R1:W-:Y:S04]  /*94bf0*/  STL.64 [R1+0x5540], R44 ;  /* 0x0055402c01007387 */ /* 0x0003e80000100a00 */
[----:B-1----:R-:W3:Y:S04]  /*94c00*/  LDL.LU R44, [R1+0x2630] ;  /* 0x00263000012c7983 */ /* 0x002ee80000300800 */
        /* <DEDUP_REMOVED lines=8> */
[----:B------:R-:W3:Y:S01]  /*94c90*/  LDL.LU.64 R36, [R1+0x5560] ;  /* 0x0055600001247983 */ /* 0x000ee20000300a00 */
        /* <DEDUP_REMOVED lines=19> */
[----:B--2---:R-:W-:-:S15]  /*94dd0*/  HMMA.1688.F32.TF32 R44, R12, R34, R44 ;  /* 0x000000220c2c723c */ /* 0x004fde000008102c */
[----:B------:R-:W-:-:S04]  /*94de0*/  NOP ;  /* 0x0000000000007918 */ /* 0x000fc80000000000 */
        /* <DEDUP_REMOVED lines=43> */
[----:B------:R-:W-:Y:S04]  /*950a0*/  STL.64 [R1+0x588], R190 ;  /* 0x000588be01007387 */ /* 0x000fe80000100a00 */
[----:B------:R-:W-:Y:S04]  /*950b0*/  LDS R188, [R2+UR7+0x14400] ;  /* 0x0144000702bc7984 */ /* 0x000fe80008000800 */
[----:B------:R-:W-:Y:S04]  /*950c0*/  LDS R190, [R2+UR7+0x16400] ;  /* 0x0164000702be7984 */ /* 0x000fe80008000800 */
[----:B------:R-:W-:Y:S04]  /*950d0*/  LDS R189, [R175+UR7+0x14400] ;  /* 0x01440007afbd7984 */ /* 0x000fe80008000800 */
        /* <DEDUP_REMOVED lines=10> */
[----:B--2---:R-:W-:Y:S08]  /*95180*/  HMMA.1688.F32.TF32 R44, R12, R74, R160 ;  /* 0x0000004a0c2c723c */ /* 0x004ff000000810a0 */
        /* <DEDUP_REMOVED lines=13> */
[----:B------:R-:W4:Y:S04]  /*95260*/  LDL.LU R4, [R1+0x22e0] ;  /* 0x0022e00001047983 */ /* 0x000f280000300800 */
[----:B------:R-:W-:Y:S04]  /*95270*/  STL.64 [R1+0x180], R16 ;  /* 0x0001801001007387 */ /* 0x000fe80000100a00 */
[----:B------:R-:W-:Y:S04]  /*95280*/  STL.64 [R1+0x188], R18 ;  /* 0x0001881201007387 */ /* 0x000fe80000100a00 */
        /* <DEDUP_REMOVED lines=121> */
[C---:B---3--:R-:W-:Y:S08]  /*95a20*/  HMMA.1688.F32.TF32 R220, R8.reuse, R118, R220 ;  /* 0x0000007608dc723c */ /* 0x048ff000000810dc */
[C---:B------:R-:W-:Y:S08]  /*95a30*/  HMMA.1688.F32.TF32 R216, R8.reuse, R158, R216 ;  /* 0x0000009e08d8723c */ /* 0x040ff000000810d8 */
        /* <DEDUP_REMOVED lines=71> */
[----:B------:R1:W-:Y:S04]  /*95eb0*/  STL.64 [R1+0x350], R24 ;  /* 0x0003501801007387 */ /* 0x0003e80000100a00 */
[----:B------:R2:W-:Y:S04]  /*95ec0*/  STL.64 [R1+0x358], R26 ;  /* 0x0003581a01007387 */ /* 0x0005e80000100a00 */
[----:B------:R3:W-:Y:S04]  /*95ed0*/  STL.64 [R1+0x340], R20 ;  /* 0x0003401401007387 */ /* 0x0007e80000100a00 */
[----:B------:R4:W-:Y:S04]  /*95ee0*/  STL.64 [R1+0x348], R22 ;  /* 0x0003481601007387 */ /* 0x0009e80000100a00 */
        /* <DEDUP_REMOVED lines=103> */
[----:B------:R-:W4:Y:S01]  /*96560*/  LDL.LU R7, [R1+0x217c] ;  /* 0x00217c0001077983 */ /* 0x000f220000300800 */
[C---:B--2---:R-:W-:Y:S08]  /*96570*/  HMMA.1688.F32.TF32 R240, R8.reuse, R62, R240 ;  /* 0x0000003e08f0723c */ /* 0x044ff000000810f0 */
[C---:B------:R-:W-:Y:S08]  /*96580*/  HMMA.1688.F32.TF32 R244, R8.reuse, R66, R244 ;  /* 0x0000004208f4723c */ /* 0x040ff000000810f4 */
[----:B------:R-:W-:Y:S08]  /*96590*/  HMMA.1688.F32.TF32 R12, R8, R58, R236 ;  /* 0x0000003a080c723c */ /* 0x000ff000000810ec */
        /* <DEDUP_REMOVED lines=11> */
[C---:B------:R-:W-:Y:S08]  /*96650*/  HMMA.1688.F32.TF32 R168, R188.reuse, R134, R168 ;  /* 0x00000086bca8723c */ /* 0x040ff000000810a8 */
[C---:B------:R-:W-:Y:S08]  /*96660*/  HMMA.1688.F32.TF32 R28, R188.reuse, R114, R28 ;  /* 0x00000072bc1c723c */ /* 0x040ff0000008101c */
[C---:B------:R-:W-:Y:S08]  /*96670*/  HMMA.1688.F32.TF32 R236, R188.reuse, R102, R16 ;  /* 0x00000066bcec723c */ /* 0x040ff00000081010 */
[C---:B-1----:R-:W-:Y:S08]  /*96680*/  HMMA.1688.F32.TF32 R8, R188.reuse, R50, R220 ;  /* 0x00000032bc08723c */ /* 0x042ff000000810dc */
[C---:B------:R-:W-:Y:S01]  /*96690*/  HMMA.1688.F32.TF32 R12, R188.reuse, R42, R208 ;  /* 0x0000002abc0c723c */ /* 0x040fe200000810d0 */
        /* <DEDUP_REMOVED lines=10> */
[----:B------:R2:W-:Y:S02]  /*96740*/  STL.64 [R1+0x2d8], R14 ;  /* 0x0002d80e01007387 */ /* 0x0005e40000100a00 */
[C---:B--2---:R-:W-:Y:S03]  /*96750*/  HMMA.1688.F32.TF32 R12, R188.reuse, R122, R196 ;  /* 0x0000007abc0c723c */ /* 0x044fe600000810c4 */
[----:B------:R-:W-:Y:S04]  /*96760*/  STL.64 [R1+0x2c0], R8 ;  /* 0x0002c00801007387 */ /* 0x000fe80000100a00 */
[----:B------:R2:W-:Y:S02]  /*96770*/  STL.64 [R1+0x2c8], R10 ;  /* 0x0002c80a01007387 */ /* 0x0005e40000100a00 */
[C---:B--2---:R-:W-:Y:S02]  /*96780*/  HMMA.1688.F32.TF32 R8, R188.reuse, R118, R192 ;  /* 0x00000076bc08723c */ /* 0x044fe400000810c0 */
[----:B------:R-:W-:Y:S04]  /*96790*/  STL.64 [R1+0x2b0], R200 ;  /* 0x0002b0c801007387 */ /* 0x000fe80000100a00 */
[----:B------:R-:W-:Y:S02]  /*967a0*/  STL.64 [R1+0x2b8], R202 ;  /* 0x0002b8ca01007387 */ /* 0x000fe40000100a00 */
[C---:B------:R-:W-:Y:S02]  /*967b0*/  HMMA.1688.F32.TF32 R192, R188.reuse, R158, R228 ;  /* 0x0000009ebcc0723c */ /* 0x040fe400000810e4 */
        /* <DEDUP_REMOVED lines=30> */
[C---:B---3--:R-:W-:Y:S02]  /*969a0*/  HMMA.1688.F32.TF32 R8, R188.reuse, R106, R20 ;  /* 0x0000006abc08723c */ /* 0x048fe40000081014 */
[----:B------:R2:W-:Y:S04]  /*969b0*/  STL.64 [R1+0x1f0], R28 ;  /* 0x0001f01c01007387 */ /* 0x0005e80000100a00 */
[----:B------:R3:W-:Y:S04]  /*969c0*/  STL.64 [R1+0x1f8], R30 ;  /* 0x0001f81e01007387 */ /* 0x0007e80000100a00 */
        /* <DEDUP_REMOVED lines=46> */
[C---:B----4-:R-:W-:Y:S03]  /*96cb0*/  HMMA.1688.F32.TF32 R232, R188.reuse, R98, R4 ;  /* 0x00000062bce8723c */ /* 0x050fe60000081004 */
[----:B------:R-:W1:Y:S04]  /*96cc0*/  LDL.LU R4, [R1+0x1f10] ;  /* 0x001f100001047983 */ /* 0x000e680000300800 */
[----:B------:R-:W1:Y:S04]  /*96cd0*/  LDL.LU R5, [R1+0x1f14] ;  /* 0x001f140001057983 */ /* 0x000e680000300800 */
[----:B------:R-:W1:Y:S04]  /*96ce0*/  LDL.LU R6, [R1+0x1f18] ;  /* 0x001f180001067983 */ /* 0x000e680000300800 */
[----:B------:R-:W1:Y:S04]  /*96cf0*/  LDL.LU R7, [R1+0x1f1c] ;  /* 0x001f1c0001077983 */ /* 0x000e680000300800 */
[----:B------:R-:W-:Y:S04]  /*96d00*/  STL.64 [R1+0x51e8], R234 ;  /* 0x0051e8ea01007387 */ /* 0x000fe80000100a00 */
[----:B------:R-:W-:Y:S01]  /*96d10*/  STL.64 [R1+0x51e0], R232 ;  /* 0x0051e0e801007387 */ /* 0x000fe20000100a00 */
[C---:B------:R-:W-:Y:S08]  /*96d20*/  HMMA.1688.F32.TF32 R224, R188.reuse, R90, R180 ;  /* 0x0000005abce0723c */ /* 0x040ff000000810b4 */
[C---:B------:R-:W-:Y:S08]  /*96d30*/  HMMA.1688.F32.TF32 R228, R188.reuse, R94, R184 ;  /* 0x0000005ebce4723c */ /* 0x040ff000000810b8 */
[C---:B------:R-:W-:Y:S08]  /*96d40*/  HMMA.1688.F32.TF32 R220, R188.reuse, R86, R176 ;  /* 0x00000056bcdc723c */ /* 0x040ff000000810b0 */
[C---:B------:R-:W-:Y:S01]  /*96d50*/  HMMA.1688.F32.TF32 R204, R188.reuse, R74, R160 ;  /* 0x0000004abccc723c */ /* 0x040fe200000810a0 */
[----:B------:R-:W-:Y:S04]  /*96d60*/  LDS R176, [R2+UR7+0x14500] ;  /* 0x0145000702b07984 */ /* 0x000fe80008000800 */
[----:B------:R-:W-:Y:S04]  /*96d70*/  LDS R177, [R175+UR7+0x14500] ;  /* 0x01450007afb17984 */ /* 0x000fe80008000800 */
[----:B------:R4:W-:Y:S04]  /*96d80*/  LDS R179, [R175+UR7+0x16500] ;  /* 0x01650007afb37984 */ /* 0x0009e80008000800 */
[----:B------:R-:W1:Y:S01]  /*96d90*/  LDS R178, [R2+UR7+0x16500] ;  /* 0x0165000702b27984 */ /* 0x000e620008000800 */
[C---:B------:R-:W-:Y:S08]  /*96da0*/  HMMA.1688.F32.TF32 R216, R188.reuse, R82, R168 ;  /* 0x00000052bcd8723c */ /* 0x040ff000000810a8 */
[C---:B------:R-:W-:Y:S08]  /*96db0*/  HMMA.1688.F32.TF32 R208, R188.reuse, R78, R164 ;  /* 0x0000004ebcd0723c */ /* 0x040ff000000810a4 */
[C---:B--2---:R-:W-:Y:S08]  /*96dc0*/  HMMA.1688.F32.TF32 R200, R188.reuse, R70, R28 ;  /* 0x00000046bcc8723c */ /* 0x044ff0000008101c */
[C---:B---3--:R-:W-:Y:S08]  /*96dd0*/  HMMA.1688.F32.TF32 R196, R188.reuse, R66, R24 ;  /* 0x00000042bcc4723c */ /* 0x048ff00000081018 */
[C---:B------:R-:W-:Y:S08]  /*96de0*/  HMMA.1688.F32.TF32 R192, R188.reuse, R62, R20 ;  /* 0x0000003ebcc0723c */ /* 0x040ff00000081014 */
[----:B------:R-:W-:Y:S01]  /*96df0*/  HMMA.1688.F32.TF32 R188, R188, R58, R16 ;  /* 0x0000003abcbc723c */ /* 0x000fe20000081010 */
        /* <DEDUP_REMOVED lines=24> */
[----:B------:R-:W3:Y:S04]  /*96f80*/  LDL.LU R168, [R1+0x20d0] ;  /* 0x0020d00001a87983 */ /* 0x000ee80000300800 */
[----:B------:R-:W3:Y:S04]  /*96f90*/  LDL.LU R169, [R1+0x20d4] ;  /* 0x0020d40001a97983 */ /* 0x000ee80000300800 */
[----:B------:R-:W3:Y:S04]  /*96fa0*/  LDL.LU R170, [R1+0x20d8] ;  /* 0x0020d80001aa7983 */ /* 0x000ee80000300800 */
[----:B------:R-:W3:Y:S01]  /*96fb0*/  LDL.LU R171, [R1+0x20dc] ;  /* 0x0020dc0001ab7983 */ /* 0x000ee20000300800 */
[C---:B-1----:R-:W-:Y:S03]  /*96fc0*/  HMMA.1688.F32.TF32 R184, R212.reuse, R54, R4 ;  /* 0x00000036d4b8723c */ /* 0x042fe60000081004 */
        /* <DEDUP_REMOVED lines=25> */
[----:B------:R-:W-:Y:S01]  /*97160*/  STL.64 [R1+0x5290], R184 ;  /* 0x005290b801007387 */ /* 0x000fe20000100a00 */
[C---:B----4-:R-:W-:Y:S08]  /*97170*/  HMMA.1688.F32.TF32 R172, R212.reuse, R46, R164 ;  /* 0x0000002ed4ac723c */ /* 0x050ff000000810a4 */
[C---:B---3--:R-:W-:Y:S08]  /*97180*/  HMMA.1688.F32.TF32 R180, R212.reuse, R50, R168 ;  /* 0x00000032d4b4723c */ /* 0x048ff000000810a8 */
[C---:B--2---:R-:W-:Y:S11]  /*97190*/  HMMA.1688.F32.TF32 R168, R212.reuse, R42, R4 ;  /* 0x0000002ad4a8723c */ /* 0x044ff60000081004 */
[----:B------:R-:W-:Y:S04]  /*971a0*/  STL.64 [R1+0x52a8], R182 ;  /* 0x0052a8b601007387 */ /* 0x000fe80000100a00 */
[----:B------:R-:W-:Y:S04]  /*971b0*/  STL.64 [R1+0x52a0], R180 ;  /* 0x0052a0b401007387 */ /* 0x000fe80000100a00 */
[----:B------:R-:W-:Y:S04]  /*971c0*/  STL.64 [R1+0x52b8], R174 ;  /* 0x0052b8ae01007387 */ /* 0x000fe80000100a00 */
[----:B------:R-:W-:Y:S04]  /*971d0*/  STL.64 [R1+0x52b0], R172 ;  /* 0x0052b0ac01007387 */ /* 0x000fe80000100a00 */
[----:B------:R-:W2:Y:S04]  /*971e0*/  LDL.LU R4, [R1+0x2050] ;  /* 0x0020500001047983 */ /* 0x000ea80000300800 */
[----:B------:R-:W2:Y:S04]  /*971f0*/  LDL.LU R5, [R1+0x2054] ;  /* 0x0020540001057983 */ /* 0x000ea80000300800 */
[----:B------:R-:W2:Y:S04]  /*97200*/  LDL.LU R6, [R1+0x2058] ;  /* 0x0020580001067983 */ /* 0x000ea80000300800 */
[----:B------:R-:W2:Y:S01]  /*97210*/  LDL.LU R7, [R1+0x205c] ;  /* 0x00205c0001077983 */ /* 0x000ea20000300800 */
        /* <DEDUP_REMOVED lines=8> */
[----:B------:R1:W-:Y:S04]  /*972a0*/  STL.64 [R1+0x52d0], R8 ;  /* 0x0052d00801007387 */ /* 0x0003e80000100a00 */
[----:B------:R-:W-:Y:S04]  /*972b0*/  STL.64 [R1+0x52e8], R14 ;  /* 0x0052e80e01007387 */ /* 0x000fe80000100a00 */
[----:B------:R-:W-:Y:S04]  /*972c0*/  STL.64 [R1+0x52e0], R12 ;  /* 0x0052e00c01007387 */ /* 0x000fe80000100a00 */
        /* <DEDUP_REMOVED lines=31> */
[----:B------:R-:W1:Y:S01]  /*974c0*/  LDL.LU R247, [R1+0x202c] ;  /* 0x00202c0001f77983 */ /* 0x000e620000300800 */
        /* <DEDUP_REMOVED lines=11> */
[C---:B----4-:R-:W-:Y:S01]  /*97580*/  HMMA.1688.F32.TF32 R164, R212.reuse, R146, R164 ;  /* 0x00000092d4a4723c */ /* 0x050fe200000810a4 */
[----:B------:R-:W-:Y:S04]  /*97590*/  STL [R1+0x5120], R29 ;  /* 0x0051201d01007387 */ /* 0x000fe80000100800 */
[----:B------:R-:W-:Y:S04]  /*975a0*/  STL [R1+0x511c], R30 ;  /* 0x00511c1e01007387 */ /* 0x000fe80000100800 */
[----:B------:R-:W-:Y:S01]  /*975b0*/  STL [R1+0x50e8], R31 ;  /* 0x0050e81f01007387 */ /* 0x000fe20000100800 */
[C---:B-1----:R-:W-:Y:S03]  /*975c0*/  HMMA.1688.F32.TF32 R8, R212.reuse, R142, R244 ;  /* 0x0000008ed408723c */ /* 0x042fe600000810f4 */
        /* <DEDUP_REMOVED lines=16> */
[----:B------:R-:W3:Y:S04]  /*976d0*/  LDL.LU R244, [R1+0x1fb0] ;  /* 0x001fb00001f47983 */ /* 0x000ee80000300800 */
[----:B------:R-:W-:Y:S04]  /*976e0*/  STL.64 [R1+0xc60], R8 ;  /* 0x000c600801007387 */ /* 0x000fe80000100a00 */
[----:B------:R2:W-:Y:S04]  /*976f0*/  STL.64 [R1+0xc68], R10 ;  /* 0x000c680a01007387 */ /* 0x0005e80000100a00 */
[----:B------:R-:W3:Y:S04]  /*97700*/  LDL.LU R245, [R1+0x1fb4] ;  /* 0x001fb40001f57983 */ /* 0x000ee80000300800 */
[----:B------:R-:W3:Y:S04]  /*97710*/  LDL.LU R246, [R1+0x1fb8] ;  /* 0x001fb80001f67983 */ /* 0x000ee80000300800 */
[----:B------:R-:W3:Y:S01]  /*97720*/  LDL.LU R247, [R1+0x1fbc] ;  /* 0x001fbc0001f77983 */ /* 0x000ee20000300800 */
[----:B--2---:R-:W-:Y:S03]  /*97730*/  HMMA.1688.F32.TF32 R8, R212, R138, R4 ;  /* 0x0000008ad408723c */ /* 0x004fe60000081004 */
[----:B------:R-:W2:-:S15]  /*97740*/  LDL.LU R4, [R1+0x1fa0] ;  /* 0x001fa00001047983 */ /* 0x000e9e0000300800 */
[----:B------:R-:W-:Y:S01]  /*97750*/  NOP ;  /* 0x0000000000007918 */ /* 0x000fe20000000000 */
[----:B------:R-:W-:Y:S04]  /*97760*/  STL.64 [R1+0xc80], R8 ;  /* 0x000c800801007387 */ /* 0x000fe80000100a00 */
[----:B------:R1:W-:Y:S04]  /*97770*/  STL.64 [R1+0xc88], R10 ;  /* 0x000c880a01007387 */ /* 0x0003e80000100a00 */
[----:B------:R-:W2:Y:S04]  /*97780*/  LDL.LU R5, [R1+0x1fa4] ;  /* 0x001fa40001057983 */ /* 0x000ea80000300800 */
[----:B------:R-:W2:Y:S04]  /*97790*/  LDL.LU R6, [R1+0x1fa8] ;  /* 0x001fa80001067983 */ /* 0x000ea80000300800 */
[----:B------:R-:W2:Y:S01]  /*977a0*/  LDL.LU R7, [R1+0x1fac] ;  /* 0x001fac0001077983 */ /* 0x000ea20000300800 */
[C---:B------:R-:W-:Y:S08]  /*977b0*/  HMMA.1688.F32.TF32 R16, R212.reuse, R134, R228 ;  /* 0x00000086d410723c */ /* 0x040ff000000810e4 */
[C---:B-1----:R-:W-:Y:S08]  /*977c0*/  HMMA.1688.F32.TF32 R8, R212.reuse, R126, R240 ;  /* 0x0000007ed408723c */ /* 0x042ff000000810f0 */
[----:B------:R-:W-:Y:S03]  /*977d0*/  HMMA.1688.F32.TF32 R12, R212, R130, R232 ;  /* 0x00000082d40c723c */ /* 0x000fe600000810e8 */
[----:B------:R-:W-:Y:S08]  /*977e0*/  STL.64 [R1+0xca0], R16 ;  /* 0x000ca01001007387 */ /* 0x000ff00000100a00 */
[----:B------:R-:W-:-:S02]  /*977f0*/  IMAD.MOV.U32 R164, RZ, RZ, R8 ;  /* 0x000000ffffa47224 */ /* 0x000fc400078e0008 */
[----:B------:R-:W-:Y:S02]  /*97800*/  IMAD.MOV.U32 R165, RZ, RZ, R9 ;  /* 0x000000ffffa57224 */ /* 0x000fe400078e0009 */
[----:B------:R-:W-:Y:S02]  /*97810*/  IMAD.MOV.U32 R166, RZ, RZ, R10 ;  /* 0x000000ffffa67224 */ /* 0x000fe400078e000a */
[----:B------:R-:W-:Y:S01]  /*97820*/  IMAD.MOV.U32 R160, RZ, RZ, R11 ;  /* 0x000000ffffa07224 */ /* 0x000fe200078e000b */
[----:B------:R-:W-:Y:S01]  /*97830*/  STL.64 [R1+0xca8], R18 ;  /* 0x000ca81201007387 */ /* 0x000fe20000100a00 */
[C---:B----4-:R-:W-:Y:S03]  /*97840*/  HMMA.1688.F32.TF32 R8, R212.reuse, R110, R248 ;  /* 0x0000006ed408723c */ /* 0x050fe600000810f8 */
[----:B------:R-:W-:Y:S04]  /*97850*/  STL.64 [R1+0xcb0], R12 ;  /* 0x000cb00c01007387 */ /* 0x000fe80000100a00 */
[----:B------:R3:W-:Y:S04]  /*97860*/  STL.64 [R1+0xcb8], R14 ;  /* 0x000cb80e01007387 */ /* 0x0007e80000100a00 */
[----:B------:R-:W4:Y:S04]  /*97870*/  LDL.LU R240, [R1+0x1f90] ;  /* 0x001f900001f07983 */ /* 0x000f280000300800 */
[----:B------:R-:W4:Y:S04]  /*97880*/  LDL.LU R241, [R1+0x1f94] ;  /* 0x001f940001f17983 */ /* 0x000f280000300800 */
[----:B------:R-:W4:Y:S04]  /*97890*/  LDL.LU R242, [R1+0x1f98] ;  /* 0x001f980001f27983 */ /* 0x000f280000300800 */
[----:B------:R-:W4:Y:S04]  /*978a0*/  LDL.LU R243, [R1+0x1f9c] ;  /* 0x001f9c0001f37983 */ /* 0x000f280000300800 */
[----:B------:R1:W-:Y:S04]  /*978b0*/  STL [R1+0x514c], R160 ;  /* 0x00514ca001007387 */ /* 0x0003e80000100800 */
[----:B------:R1:W-:Y:S04]  /*978c0*/  STL [R1+0x5148], R166 ;  /* 0x005148a601007387 */ /* 0x0003e80000100800 */
[----:B------:R1:W-:Y:S01]  /*978d0*/  STL [R1+0x5144], R165 ;  /* 0x005144a501007387 */ /* 0x0003e20000100800 */
[----:B---3--:R-:W-:Y:S03]  /*978e0*/  HMMA.1688.F32.TF32 R12, R212, R114, R236 ;  /* 0x00000072d40c723c */ /* 0x008fe600000810ec */
[----:B------:R3:W-:Y:S01]  /*978f0*/  STL [R1+0x5140], R164 ;  /* 0x005140a401007387 */ /* 0x0007e20000100800 */
[----:B-1----:R-:W-:-:S02]  /*97900*/  IMAD.MOV.U32 R160, RZ, RZ, R8 ;  /* 0x000000ffffa07224 */ /* 0x002fc400078e0008 */
[----:B------:R-:W-:Y:S02]  /*97910*/  IMAD.MOV.U32 R166, RZ, RZ, R9 ;  /* 0x000000ffffa67224 */ /* 0x000fe400078e0009 */
[----:B------:R-:W-:Y:S02]  /*97920*/  IMAD.MOV.U32 R165, RZ, RZ, R10 ;  /* 0x000000ffffa57224 */ /* 0x000fe400078e000a */
[----:B---3--:R-:W-:Y:S02]  /*97930*/  IMAD.MOV.U32 R164, RZ, RZ, R11 ;  /* 0x000000ffffa47224 */ /* 0x008fe400078e000b */
[C---:B------:R-:W-:Y:S07]  /*97940*/  HMMA.1688.F32.TF32 R8, R212.reuse, R106, R244 ;  /* 0x0000006ad408723c */ /* 0x040fee00000810f4 */
[----:B------:R-:W-:Y:S04]  /*97950*/  STL.64 [R1+0xcd0], R12 ;  /* 0x000cd00c01007387 */ /* 0x000fe80000100a00 */
[----:B------:R-:W-:Y:S04]  /*97960*/  STL.64 [R1+0xcd8], R14 ;  /* 0x000cd80e01007387 */ /* 0x000fe80000100a00 */
        /* <DEDUP_REMOVED lines=10> */
[----:B--2---:R-:W-:-:S15]  /*97a10*/  HMMA.1688.F32.TF32 R4, R212, R102, R4 ;  /* 0x00000066d404723c */ /* 0x004fde0000081004 */
[----:B------:R-:W-:-:S04]  /*97a20*/  NOP ;  /* 0x0000000000007918 */ /* 0x000fc80000000000 */
[----:B------:R-:W-:Y:S02]  /*97a30*/  IMAD.MOV.U32 R161, RZ, RZ, R4 ;  /* 0x000000ffffa17224 */ /* 0x000fe400078e0004 */
[----:B------:R-:W-:Y:S01]  /*97a40*/  IMAD.MOV.U32 R162, RZ, RZ, R5 ;  /* 0x000000ffffa27224 */ /* 0x000fe200078e0005 */
[----:B------:R-:W2:Y:S01]  /*97a50*/  LDL.LU R4, [R1+0x1ef0] ;  /* 0x001ef00001047983 */ /* 0x000ea20000300800 */
[----:B------:R-:W-:-:S03]  /*97a60*/  IMAD.MOV.U32 R28, RZ, RZ, R6 ;  /* 0x000000ffff1c7224 */ /* 0x000fc600078e0006 */
[----:B------:R-:W2:Y:S01]  /*97a70*/  LDL.LU R5, [R1+0x1ef4] ;  /* 0x001ef40001057983 */ /* 0x000ea20000300800 */
[----:B------:R-:W-:-:S03]  /*97a80*/  IMAD.MOV.U32 R29, RZ, RZ, R7 ;  /* 0x000000ffff1d7224 */ /* 0x000fc600078e0007 */
[----:B------:R-:W2:Y:S04]  /*97a90*/  LDL.LU R6, [R1+0x1ef8] ;  /* 0x001ef80001067983 */ /* 0x000ea80000300800 */
[----:B------:R-:W2:Y:S04]  /*97aa0*/  LDL.LU R7, [R1+0x1efc] ;  /* 0x001efc0001077983 */ /* 0x000ea80000300800 */
[----:B------:R-:W-:Y:S04]  /*97ab0*/  STL [R1+0x516c], R29 ;  /* 0x00516c1d01007387 */ /* 0x000fe80000100800 */
[----:B------:R-:W-:Y:S04]  /*97ac0*/  STL [R1+0x5168], R28 ;  /* 0x0051681c01007387 */ /* 0x000fe80000100800 */
[----:B------:R-:W-:Y:S04]  /*97ad0*/  STL [R1+0x5164], R162 ;  /* 0x005164a201007387 */ /* 0x000fe80000100800 */
[----:B------:R1:W-:Y:S04]  /*97ae0*/  STL [R1+0x5160], R161 ;  /* 0x005160a101007387 */ /* 0x0003e80000100800 */
[----:B------:R-:W2:Y:S04]  /*97af0*/  LDL.LU R244, [R1+0x1ee0] ;  /* 0x001ee00001f47983 */ /* 0x000ea80000300800 */
[----:B------:R-:W2:Y:S04]  /*97b00*/  LDL.LU R245, [R1+0x1ee4] ;  /* 0x001ee40001f57983 */ /* 0x000ea80000300800 */
[----:B------:R-:W2:Y:S04]  /*97b10*/  LDL.LU R246, [R1+0x1ee8] ;  /* 0x001ee80001f67983 */ /* 0x000ea80000300800 */
[----:B------:R-:W2:Y:S01]  /*97b20*/  LDL.LU R247, [R1+0x1eec] ;  /* 0x001eec0001f77983 */ /* 0x000ea20000300800 */
        /* <DEDUP_REMOVED lines=8> */
[----:B------:R-:W-:Y:S02]  /*97bb0*/  IMAD.MOV.U32 R166, RZ, RZ, R11 ;  /* 0x000000ffffa67224 */ /* 0x000fe400078e000b */
[----:B---3--:R-:W-:Y:S03]  /*97bc0*/  HMMA.1688.F32.TF32 R8, R212, R94, R248 ;  /* 0x0000005ed408723c */ /* 0x008fe600000810f8 */
[----:B------:R3:W-:Y:S04]  /*97bd0*/  STL [R1+0x517c], R166 ;  /* 0x00517ca601007387 */ /* 0x0007e80000100800 */
[----:B------:R1:W-:Y:S04]  /*97be0*/  STL [R1+0x5178], R160 ;  /* 0x005178a001007387 */ /* 0x0003e80000100800 */
[----:B------:R1:W-:Y:S04]  /*97bf0*/  STL [R1+0x5174], R164 ;  /* 0x005174a401007387 */ /* 0x0003e80000100800 */
[----:B------:R2:W-:Y:S04]  /*97c00*/  STL [R1+0x5170], R165 ;  /* 0x005170a501007387 */ /* 0x0005e80000100800 */
[----:B-1----:R-:W-:-:S02]  /*97c10*/  IMAD.MOV.U32 R161, RZ, RZ, R11 ;  /* 0x000000ffffa17224 */ /* 0x002fc400078e000b */
[----:B------:R-:W-:Y:S02]  /*97c20*/  IMAD.MOV.U32 R162, RZ, RZ, R10 ;  /* 0x000000ffffa27224 */ /* 0x000fe400078e000a */
[----:B------:R-:W-:Y:S02]  /*97c30*/  IMAD.MOV.U32 R29, RZ, RZ, R8 ;  /* 0x000000ffff1d7224 */ /* 0x000fe400078e0008 */
[----:B------:R-:W-:Y:S01]  /*97c40*/  IMAD.MOV.U32 R28, RZ, RZ, R9 ;  /* 0x000000ffff1c7224 */ /* 0x000fe200078e0009 */
[----:B------:R-:W-:Y:S04]  /*97c50*/  STL [R1+0x518c], R161 ;  /* 0x00518ca101007387 */ /* 0x000fe80000100800 */
[----:B------:R-:W-:Y:S04]  /*97c60*/  STL [R1+0x5188], R162 ;  /* 0x005188a201007387 */ /* 0x000fe80000100800 */
[----:B------:R-:W-:Y:S04]  /*97c70*/  STL [R1+0x5184], R29 ;  /* 0x0051841d01007387 */ /* 0x000fe80000100800 */
[----:B------:R1:W-:Y:S01]  /*97c80*/  STL [R1+0x5180], R28 ;  /* 0x0051801c01007387 */ /* 0x0003e20000100800 */
[----:B--2---:R-:W-:-:S15]  /*97c90*/  HMMA.1688.F32.TF32 R4, R212, R90, R4 ;  /* 0x0000005ad404723c */ /* 0x004fde0000081004 */
[----:B------:R-:W-:-:S04]  /*97ca0*/  NOP ;  /* 0x0000000000007918 */ /* 0x000fc80000000000 */
[----:B---3--:R-:W-:Y:S02]  /*97cb0*/  IMAD.MOV.U32 R166, RZ, RZ, R4 ;  /* 0x000000ffffa67224 */ /* 0x008fe400078e0004 */
[----:B------:R-:W-:Y:S01]  /*97cc0*/  IMAD.MOV.U32 R160, RZ, RZ, R5 ;  /* 0x000000ffffa07224 */ /* 0x000fe200078e0005 */
[----:B------:R-:W2:Y:S01]  /*97cd0*/  LDL.LU R4, [R1+0x1ec0] ;  /* 0x001ec00001047983 */ /* 0x000ea20000300800 */
[----:B------:R-:W-:-:S03]  /*97ce0*/  IMAD.MOV.U32 R164, RZ, RZ, R6 ;  /* 0x000000ffffa47224 */ /* 0x000fc600078e0006 */
[----:B------:R-:W2:Y:S01]  /*97cf0*/  LDL.LU R5, [R1+0x1ec4] ;  /* 0x001ec40001057983 */ /* 0x000ea20000300800 */
[----:B------:R-:W-:-:S03]  /*97d00*/  IMAD.MOV.U32 R165, RZ, RZ, R7 ;  /* 0x000000ffffa57224 */ /* 0x000fc600078e0007 */
[----:B------:R-:W2:Y:S04]  /*97d10*/  LDL.LU R6, [R1+0x1ec8] ;  /* 0x001ec80001067983 */ /* 0x000ea80000300800 */
[----:B------:R-:W2:Y:S01]  /*97d20*/  LDL.LU R7, [R1+0x1ecc] ;  /* 0x001ecc0001077983 */ /* 0x000ea20000300800 */
[----:B------:R-:W-:Y:S03]  /*97d30*/  HMMA.1688.F32.TF32 R8, R212, R86, R244 ;  /* 0x00000056d408723c */ /* 0x000fe600000810f4 */
[----:B------:R3:W-:Y:S04]  /*97d40*/  STL [R1+0x519c], R165 ;  /* 0x00519ca501007387 */ /* 0x0007e80000100800 */
[----:B------:R1:W-:Y:S04]  /*97d50*/  STL [R1+0x5198], R164 ;  /* 0x005198a401007387 */ /* 0x0003e80000100800 */
[----:B------:R1:W-:Y:S04]  /*97d60*/  STL [R1+0x5194], R166 ;  /* 0x005194a601007387 */ /* 0x0003e80000100800 */
[----:B------:R1:W-:Y:S04]  /*97d70*/  STL [R1+0x5190], R160 ;  /* 0x005190a001007387 */ /* 0x0003e80000100800 */
[----:B------:R-:W-:-:S02]  /*97d80*/  IMAD.MOV.U32 R26, RZ, RZ, R11 ;  /* 0x000000ffff1a7224 */ /* 0x000fc400078e000b */
[----:B------:R-:W-:Y:S02]  /*97d90*/  IMAD.MOV.U32 R25, RZ, RZ, R10 ;  /* 0x000000ffff197224 */ /* 0x000fe400078e000a */
[----:B------:R-:W-:Y:S02]  /*97da0*/  IMAD.MOV.U32 R24, RZ, RZ, R9 ;  /* 0x000000ffff187224 */ /* 0x000fe400078e0009 */
[----:B------:R-:W-:Y:S01]  /*97db0*/  IMAD.MOV.U32 R30, RZ, RZ, R8 ;  /* 0x000000ffff1e7224 */ /* 0x000fe200078e0008 */
[----:B------:R1:W-:Y:S04]  /*97dc0*/  STL [R1+0x51ac], R26 ;  /* 0x0051ac1a01007387 */ /* 0x0003e80000100800 */
[----:B------:R1:W-:Y:S04]  /*97dd0*/  STL [R1+0x51a8], R25 ;  /* 0x0051a81901007387 */ /* 0x0003e80000100800 */
[----:B------:R1:W-:Y:S04]  /*97de0*/  STL [R1+0x51a4], R24 ;  /* 0x0051a41801007387 */ /* 0x0003e80000100800 */
[----:B------:R1:W-:Y:S04]  /*97df0*/  STL [R1+0x51a0], R30 ;  /* 0x0051a01e01007387 */ /* 0x0003e80000100800 */
        /* <DEDUP_REMOVED lines=12> */
[----:B----4-:R-:W-:Y:S03]  /*97ec0*/  HMMA.1688.F32.TF32 R8, R212, R82, R240 ;  /* 0x00000052d408723c */ /* 0x010fe600000810f0 */
[----:B------:R-:W4:Y:S04]  /*97ed0*/  LDL.LU R248, [R1+0x1e80] ;  /* 0x001e800001f87983 */ /* 0x000f280000300800 */
[----:B------:R-:W4:Y:S04]  /*97ee0*/  LDL.LU R249, [R1+0x1e84] ;  /* 0x001e840001f97983 */ /* 0x000f280000300800 */
[----:B------:R-:W4:Y:S04]  /*97ef0*/  LDL.LU R250, [R1+0x1e88] ;  /* 0x001e880001fa7983 */ /* 0x000f280000300800 */
[----:B------:R-:W4:Y:S04]  /*97f00*/  LDL.LU R251, [R1+0x1e8c] ;  /* 0x001e8c0001fb7983 */ /* 0x000f280000300800 */
[----:B-1----:R-:W-:-:S02]  /*97f10*/  IMAD.MOV.U32 R28, RZ, RZ, R11 ;  /* 0x000000ffff1c7224 */ /* 0x002fc400078e000b */
[----:B------:R-:W-:Y:S02]  /*97f20*/  IMAD.MOV.U32 R29, RZ, RZ, R10 ;  /* 0x000000ffff1d7224 */ /* 0x000fe400078e000a */
[----:B------:R-:W-:Y:S02]  /*97f30*/  IMAD.MOV.U32 R162, RZ, RZ, R9 ;  /* 0x000000ffffa27224 */ /* 0x000fe400078e0009 */
[----:B------:R-:W-:Y:S01]  /*97f40*/  IMAD.MOV.U32 R161, RZ, RZ, R8 ;  /* 0x000000ffffa17224 */ /* 0x000fe200078e0008 */
        /* <DEDUP_REMOVED lines=30> */
[----:B----4-:R-:W-:-:S15]  /*98130*/  HMMA.1688.F32.TF32 R8, R212, R66, R248 ;  /* 0x00000042d408723c */ /* 0x010fde00000810f8 */
[----:B------:R-:W-:-:S04]  /*98140*/  NOP ;  /* 0x0000000000007918 */ /* 0x000fc80000000000 */
[----:B-1----:R-:W-:Y:S02]  /*98150*/  IMAD.MOV.U32 R28, RZ, RZ, R8 ;  /* 0x000000ffff1c7224 */ /* 0x002fe400078e0008 */
[----:B------:R-:W-:Y:S02]  /*98160*/  IMAD.MOV.U32 R29, RZ, RZ, R9 ;  /* 0x000000ffff1d7224 */ /* 0x000fe400078e0009 */
[----:B------:R-:W-:Y:S02]  /*98170*/  IMAD.MOV.U32 R162, RZ, RZ, R10 ;  /* 0x000000ffffa27224 */ /* 0x000fe400078e000a */
[----:B------:R-:W-:Y:S02]  /*98180*/  IMAD.MOV.U32 R161, RZ, RZ, R11 ;  /* 0x000000ffffa17224 */ /* 0x000fe400078e000b */
[----:B------:R-:W-:Y:S01]  /*98190*/  HMMA.1688.F32.TF32 R8, R212, R62, R244 ;  /* 0x0000003ed408723c */ /* 0x000fe200000810f4 */
[----:B------:R1:W-:Y:S04]  /*981a0*/  STL [R1+0x51cc], R160 ;  /* 0x0051cca001007387 */ /* 0x0003e80000100800 */
[----:B------:R3:W-:Y:S04]  /*981b0*/  STL [R1+0x51c8], R166 ;  /* 0x0051c8a601007387 */ /* 0x0007e80000100800 */
[----:B------:R4:W-:Y:S04]  /*981c0*/  STL [R1+0x51c4], R164 ;  /* 0x0051c4a401007387 */ /* 0x0009e80000100800 */
[----:B------:R1:W-:Y:S06]  /*981d0*/  STL [R1+0x51c0], R165 ;  /* 0x0051c0a501007387 */ /* 0x0003ec0000100800 */
[----:B------:R-:W-:-:S02]  /*981e0*/  IMAD.MOV.U32 R23, RZ, RZ, R11 ;  /* 0x000000ffff177224 */ /* 0x000fc400078e000b */
[----:B------:R-:W-:Y:S02]  /*981f0*/  IMAD.MOV.U32 R18, RZ, RZ, R9 ;  /* 0x000000ffff127224 */ /* 0x000fe400078e0009 */
[----:B------:R-:W-:Y:S02]  /*98200*/  IMAD.MOV.U32 R19, RZ, RZ, R10 ;  /* 0x000000ffff137224 */ /* 0x000fe400078e000a */
[----:B------:R-:W-:Y:S01]  /*98210*/  IMAD.MOV.U32 R17, RZ, RZ, R8 ;  /* 0x000000ffff117224 */ /* 0x000fe200078e0008 */
[----:B------:R-:W-:Y:S04]  /*98220*/  STL.64 [R1+0x5308], R22 ;  /* 0x0053081601007387 */ /* 0x000fe80000100a00 */
[----:B------:R-:W-:Y:S04]  /*98230*/  STL.64 [R1+0x5300], R20 ;  /* 0x0053001401007387 */ /* 0x000fe80000100a00 */
[----:B------:R-:W-:Y:S04]  /*98240*/  STL.64 [R1+0x52f8], R18 ;  /* 0x0052f81201007387 */ /* 0x000fe80000100a00 */
[----:B------:R1:W-:Y:S01]  /*98250*/  STL.64 [R1+0x52f0], R16 ;  /* 0x0052f01001007387 */ /* 0x0003e20000100a00 */
[----:B------:R-:W-:Y:S03]  /*98260*/  HMMA.1688.F32.TF32 R8, R212, R58, R240 ;  /* 0x0000003ad408723c */ /* 0x000fe600000810f0 */
[----:B------:R-:W-:Y:S04]  /*98270*/  LDS R212, [R2+UR7+0x14580] ;  /* 0x0145800702d47984 */ /* 0x000fe80008000800 */
[----:B------:R-:W-:Y:S01]  /*98280*/  LDS R214, [R2+UR7+0x16580] ;  /* 0x0165800702d67984 */ /* 0x000fe20008000800 */
        /* <DEDUP_REMOVED lines=82> */
[----:B-1----:R-:W-:-:S02]  /*987b0*/  IMAD.MOV.U32 R160, RZ, RZ, R8 ;  /* 0x000000ffffa07224 */ /* 0x002fc400078e0008 */
[----:B---3--:R-:W-:Y:S02]  /*987c0*/  IMAD.MOV.U32 R166, RZ, RZ, R9 ;  /* 0x000000ffffa67224 */ /* 0x008fe400078e0009 */
[----:B----4-:R-:W-:Y:S02]  /*987d0*/  IMAD.MOV.U32 R164, RZ, RZ, R10 ;  /* 0x000000ffffa47224 */ /* 0x010fe400078e000a */
[----:B------:R-:W-:Y:S01]  /*987e0*/  IMAD.MOV.U32 R165, RZ, RZ, R11 ;  /* 0x000000ffffa57224 */ /* 0x000fe200078e000b */
        /* <DEDUP_REMOVED lines=8> */
[C---:B--2---:R-:W-:Y:S08]  /*98870*/  HMMA.1688.F32.TF32 R16, R176.reuse, R50, R172 ;  /* 0x00000032b010723c */ /* 0x044ff000000810ac */
[C---:B------:R-:W-:Y:S08]  /*98880*/  HMMA.1688.F32.TF32 R12, R176.reuse, R46, R180 ;  /* 0x0000002eb00c723c */ /* 0x040ff000000810b4 */
[C---:B------:R-:W-:Y:S03]  /*98890*/  HMMA.1688.F32.TF32 R8, R176.reuse, R42, R184 ;  /* 0x0000002ab008723c */ /* 0x040fe600000810b8 */
        /* <DEDUP_REMOVED lines=45> */
[----:B---3--:R-:W-:Y:S03]  /*98b70*/  HMMA.1688.F32.TF32 R8, R176, R110, R240 ;  /* 0x0000006eb008723c */ /* 0x008fe600000810f0 */
        /* <DEDUP_REMOVED lines=100> */
[----:B------:R-:W-:-:S05]  /*991c0*/  LOP3.LUT R163, R2, 0x20, RZ, 0x3c, !PT ;  /* 0x0000002002a37812 */ /* 0x000fca00078e3cff */
[----:B------:R-:W-:Y:S04]  /*991d0*/  LDS R213, [R163+UR7+0x14580] ;  /* 0x01458007a3d57984 */ /* 0x000fe80008000800 */
[----:B------:R-:W1:Y:S01]  /*991e0*/  LDS R215, [R163+UR7+0x16580] ;  /* 0x01658007a3d77984 */ /* 0x000e620008000800 */
[C---:B---3--:R-:W-:Y:S08]  /*991f0*/  HMMA.1688.F32.TF32 R16, R176.reuse, R98, R12 ;  /* 0x00000062b010723c */ /* 0x048ff0000008100c */
[C---:B--2---:R-:W-:Y:S08]  /*99200*/  HMMA.1688.F32.TF32 R20, R176.reuse, R102, R20 ;  /* 0x00000066b014723c */ /* 0x044ff00000081014 */
[C---:B----4-:R-:W-:Y:S08]  /*99210*/  HMMA.1688.F32.TF32 R12, R176.reuse, R94, R8 ;  /* 0x0000005eb00c723c */ /* 0x050ff00000081008 */
[C---:B------:R-:W-:Y:S03]  /*99220*/  HMMA.1688.F32.TF32 R8, R176.reuse, R90, R168 ;  /* 0x0000005ab008723c */ /* 0x040fe600000810a8 */
        /* <DEDUP_REMOVED lines=27> */
[----:B---3--:R-:W-:Y:S08]  /*993e0*/  HMMA.1688.F32.TF32 R12, R176, R58, R204 ;  /* 0x0000003ab00c723c */ /* 0x008ff000000810cc */
[C---:B-1----:R-:W-:Y:S08]  /*993f0*/  HMMA.1688.F32.TF32 R8, R212.reuse, R54, R208 ;  /* 0x00000036d408723c */ /* 0x042ff000000810d0 */
        /* <DEDUP_REMOVED lines=15> */
[----:B------:R2:W-:Y:S02]  /*994f0*/  STL.64 [R1+0x1bf8], R10 ;  /* 0x001bf80a01007387 */ /* 0x0005e40000100a00 */
[C---:B--2---:R-:W-:Y:S02]  /*99500*/  HMMA.1688.F32.TF32 R8, R212.reuse, R38, R228 ;  /* 0x00000026d408723c */ /* 0x044fe400000810e4 */
        /* <DEDUP_REMOVED lines=13> */
[C---:B--2---:R-:W-:Y:S08]  /*995e0*/  HMMA.1688.F32.TF32 R8, R212.reuse, R122, R236 ;  /* 0x0000007ad408723c */ /* 0x044ff000000810ec */
[C---:B------:R-:W-:Y:S08]  /*995f0*/  HMMA.1688.F32.TF32 R16, R212.reuse, R118, R248 ;  /* 0x00000076d410723c */ /* 0x040ff000000810f8 */
[C---:B------:R-:W-:Y:S03]  /*99600*/  HMMA.1688.F32.TF32 R12, R212.reuse, R158, R244 ;  /* 0x0000009ed40c723c */ /* 0x040fe600000810f4 */
[----:B------:R-:W-:Y:S04]  /*99610*/  STL.64 [R1+0x1d50], R8 ;  /* 0x001d500801007387 */ /* 0x000fe80000100a00 */
[----:B------:R2:W-:Y:S02]  /*99620*/  STL.64 [R1+0x1d58], R10 ;  /* 0x001d580a01007387 */ /* 0x0005e40000100a00 */
[----:B--2---:R-:W-:Y:S02]  /*99630*/  HMMA.1688.F32.TF32 R8, R212, R154, R240 ;  /* 0x0000009ad408723c */ /* 0x004fe400000810f0 */
[----:B------:R-:W-:Y:S04]  /*99640*/  STL.64 [R1+0x1d40], R16 ;  /* 0x001d401001007387 */ /* 0x000fe80000100a00 */
[----:B------:R-:W-:Y:S04]  /*99650*/  STL.64 [R1+0x1d48], R18 ;  /* 0x001d481201007387 */ /* 0x000fe80000100a00 */
[----:B------:R-:W-:Y:S04]  /*99660*/  STL.64 [R1+0x1d30], R12 ;  /* 0x001d300c01007387 */ /* 0x000fe80000100a00 */
[----:B------:R-:W-:Y:S04]  /*99670*/  STL.64 [R1+0x1d38], R14 ;  /* 0x001d380e01007387 */ /* 0x000fe80000100a00 */
[----:B------:R-:W1:Y:S04]  /*99680*/  LDL.LU R244, [R1+0x1430] ;  /* 0x0014300001f47983 */ /* 0x000e680000300800 */
        /* <DEDUP_REMOVED lines=95> */
[----:B----4-:R-:W4:Y:S01]  /*99c80*/  LDL.LU R4, [R1+0x1410] ;  /* 0x0014100001047983 */ /* 0x010f220000300800 */
[----:B------:R-:W-:-:S02]  /*99c90*/  IMAD.MOV.U32 R5, RZ, RZ, R252 ;  /* 0x000000ffff057224 */ /* 0x000fc400078e00fc */
[----:B-1----:R-:W-:Y:S02]  /*99ca0*/  IMAD.MOV.U32 R6, RZ, RZ, R3 ;  /* 0x000000ffff067224 */ /* 0x002fe400078e0003 */
[----:B------:R-:W-:Y:S01]  /*99cb0*/  IMAD.MOV.U32 R7, RZ, RZ, R0 ;  /* 0x000000ffff077224 */ /* 0x000fe200078e0000 */
[C---:B--2---:R-:W-:Y:S08]  /*99cc0*/  HMMA.1688.F32.TF32 R16, R212.reuse, R146, R16 ;  /* 0x00000092d410723c */ /* 0x044ff00000081010 */
        /* <DEDUP_REMOVED lines=31> */
[----:B------:R-:W-:Y:S04]  /*99ec0*/  STL.64 [R1+0x1c50], R12 ;  /* 0x001c500c01007387 */ /* 0x000fe80000100a00 */
[----:B------:R-:W-:Y:S04]  /*99ed0*/  STL.64 [R1+0x1c58], R14 ;  /* 0x001c580e01007387 */ /* 0x000fe80000100a00 */
[----:B------:R-:W-:-:S02]  /*99ee0*/  IMAD.MOV.U32 R0, RZ, RZ, R9 ;  /* 0x000000ffff007224 */ /* 0x000fc400078e0009 */
[----:B------:R-:W-:Y:S01]  /*99ef0*/  IMAD.MOV.U32 R3, RZ, RZ, R10 ;  /* 0x000000ffff037224 */ /* 0x000fe200078e000a */
[----:B------:R1:W-:Y:S01]  /*99f00*/  STL [R1+0x1c40], R8 ;  /* 0x001c400801007387 */ /* 0x0003e20000100800 */
[----:B------:R-:W-:Y:S02]  /*99f10*/  IMAD.MOV.U32 R252, RZ, RZ, R11 ;  /* 0x000000fffffc7224 */ /* 0x000fe400078e000b */
[C---:B-1----:R-:W-:Y:S08]  /*99f20*/  HMMA.1688.F32.TF32 R8, R212.reuse, R90, R204 ;  /* 0x0000005ad408723c */ /* 0x042ff000000810cc */
        /* <DEDUP_REMOVED lines=19> */
[----:B--2---:R-:W-:Y:S01]  /*9a060*/  HMMA.1688.F32.TF32 R12, R212, R58, R248 ;  /* 0x0000003ad40c723c */ /* 0x004fe200000810f8 */
[----:B------:R-:W-:Y:S04]  /*9a070*/  LDS R212, [R2+UR7+0x14680] ;  /* 0x0146800702d47984 */ /* 0x000fe80008000800 */
[----:B------:R-:W-:Y:S04]  /*9a080*/  STL.64 [R1+0x1b90], R8 ;  /* 0x001b900801007387 */ /* 0x000fe80000100a00 */
[----:B------:R1:W-:Y:S04]  /*9a090*/  STL.64 [R1+0x1b98], R10 ;  /* 0x001b980a01007387 */ /* 0x0003e80000100a00 */
[----:B------:R-:W-:Y:S04]  /*9a0a0*/  LDS R214, [R2+UR7+0x16680] ;  /* 0x0166800702d67984 */ /* 0x000fe80008000800 */
[----:B------:R-:W-:Y:S04]  /*9a0b0*/  LDS R213, [R163+UR7+0x14680] ;  /* 0x01468007a3d57984 */ /* 0x000fe80008000800 */
[----:B------:R-:W2:Y:S01]  /*9a0c0*/  LDS R215, [R163+UR7+0x16680] ;  /* 0x01668007a3d77984 */ /* 0x000ea20008000800 */
[C---:B-1----:R-:W-:Y:S03]  /*9a0d0*/  HMMA.1688.F32.TF32 R8, R176.reuse, R54, R244 ;  /* 0x00000036b008723c */ /* 0x042fe600000810f4 */
[----:B------:R-:W-:Y:S04]  /*9a0e0*/  STL.64 [R1+0x1b80], R16 ;  /* 0x001b801001007387 */ /* 0x000fe80000100a00 */
[----:B------:R-:W-:Y:S04]  /*9a0f0*/  STL.64 [R1+0x1b88], R18 ;  /* 0x001b881201007387 */ /* 0x000fe80000100a00 */
[----:B------:R-:W-:Y:S04]  /*9a100*/  STL.64 [R1+0x15c0], R12 ;  /* 0x0015c00c01007387 */ /* 0x000fe80000100a00 */
[----:B------:R1:W-:Y:S02]  /*9a110*/  STL.64 [R1+0x15c8], R14 ;  /* 0x0015c80e01007387 */ /* 0x0003e40000100a00 */
[C---:B-1----:R-:W-:Y:S02]  /*9a120*/  HMMA.1688.F32.TF32 R12, R176.reuse, R50, R240 ;  /* 0x00000032b00c723c */ /* 0x042fe400000810f0 */
[----:B------:R-:W-:Y:S04]  /*9a130*/  STL.64 [R1+0x15b0], R8 ;  /* 0x0015b00801007387 */ /* 0x000fe80000100a00 */
[----:B------:R4:W-:Y:S02]  /*9a140*/  STL.64 [R1+0x15b8], R10 ;  /* 0x0015b80a01007387 */ /* 0x0009e40000100a00 */
[C---:B----4-:R-:W-:Y:S02]  /*9a150*/  HMMA.1688.F32.TF32 R8, R176.reuse, R46, R4 ;  /* 0x0000002eb008723c */ /* 0x050fe40000081004 */
[----:B------:R-:W2:Y:S09]  /*9a160*/  LDL.LU R4, [R1+0x1210] ;  /* 0x0012100001047983 */ /* 0x000eb20000300800 */
        /* <DEDUP_REMOVED lines=135> */
[----:B-1----:R-:W3:Y:S04]  /*9a9e0*/  LDL.LU.64 R34, [R1+0x5528] ;  /* 0x0055280001227983 */ /* 0x002ee80000300a00 */
[----:B------:R-:W2:Y:S01]  /*9a9f0*/  LDL.LU.64 R32, [R1+0x5520] ;  /* 0x0055200001207983 */ /* 0x000ea20000300a00 */
[C---:B------:R-:W-:Y:S08]  /*9aa00*/  HMMA.1688.F32.TF32 R16, R176.reuse, R154, R16 ;  /* 0x0000009ab010723c */ /* 0x040ff00000081010 */
        /* <DEDUP_REMOVED lines=10> */
[----:B------:R1:W-:Y:S04]  /*9aab0*/  STL.64 [R1+0x1b18], R26 ;  /* 0x001b181a01007387 */ /* 0x0003e80000100a00 */
[----:B------:R-:W-:Y:S04]  /*9aac0*/  STL.64 [R1+0x1b00], R28 ;  /* 0x001b001c01007387 */ /* 0x000fe80000100a00 */
[----:B------:R-:W-:Y:S04]  /*9aad0*/  STL.64 [R1+0x1b08], R30 ;  /* 0x001b081e01007387 */ /* 0x000fe80000100a00 */
[----:B------:R-:W-:Y:S04]  /*9aae0*/  STL.64 [R1+0x1af0], R16 ;  /* 0x001af01001007387 */ /* 0x000fe80000100a00 */
[----:B------:R3:W-:Y:S01]  /*9aaf0*/  STL.64 [R1+0x1af8], R18 ;  /* 0x001af81201007387 */ /* 0x0007e20000100a00 */
[C---:B-1----:R-:W-:Y:S08]  /*9ab00*/  HMMA.1688.F32.TF32 R24, R176.reuse, R150, R20 ;  /* 0x00000096b018723c */ /* 0x042ff00000081014 */
[C---:B------:R-:W-:Y:S08]  /*9ab10*/  HMMA.1688.F32.TF32 R20, R176.reuse, R146, R12 ;  /* 0x00000092b014723c */ /* 0x040ff0000008100c */
[C---:B---3--:R-:W-:Y:S08]  /*9ab20*/  HMMA.1688.F32.TF32 R16, R176.reuse, R142, R8 ;  /* 0x0000008eb010723c */ /* 0x048ff00000081008 */
        /* <DEDUP_REMOVED lines=14> */
[C---:B--2---:R-:W-:Y:S03]  /*9ac10*/  HMMA.1688.F32.TF32 R8, R176.reuse, R114, R188 ;  /* 0x00000072b008723c */ /* 0x044fe600000810bc */
        /* <DEDUP_REMOVED lines=42> */
[C---:B----4-:R-:W-:Y:S08]  /*9aec0*/  HMMA.1688.F32.TF32 R16, R176.reuse, R62, R244 ;  /* 0x0000003eb010723c */ /* 0x050ff000000810f4 */
[----:B-1----:R-:W-:Y:S08]  /*9aed0*/  HMMA.1688.F32.TF32 R12, R176, R58, R240 ;  /* 0x0000003ab00c723c */ /* 0x002ff000000810f0 */
[C---:B--2---:R-:W-:Y:S01]  /*9aee0*/  HMMA.1688.F32.TF32 R8, R212.reuse, R54, R4 ;  /* 0x00000036d408723c */ /* 0x044fe20000081004 */
        /* <DEDUP_REMOVED lines=36> */
[----:B------:R-:W2:Y:S04]  /*9b130*/  LDL R222, [R1+0x10d8] ;  /* 0x0010d80001de7983 */ /* 0x000ea80000100800 */
[----:B------:R-:W2:Y:S04]  /*9b140*/  LDL R223, [R1+0x10dc] ;  /* 0x0010dc0001df7983 */ /* 0x000ea80000100800 */
        /* <DEDUP_REMOVED lines=90> */
[C---:B----4-:R-:W-:Y:S08]  /*9b6f0*/  HMMA.1688.F32.TF32 R20, R212.reuse, R122, R20 ;  /* 0x0000007ad414723c */ /* 0x050ff00000081014 */
[C---:B------:R-:W-:Y:S08]  /*9b700*/  HMMA.1688.F32.TF32 R4, R212.reuse, R70, R4 ;  /* 0x00000046d404723c */ /* 0x040ff00000081004 */
[----:B--2---:R-:W-:-:S15]  /*9b710*/  HMMA.1688.F32.TF32 R24, R212, R46, R24 ;  /* 0x0000002ed418723c */ /* 0x004fde0000081018 */
[----:B------:R-:W-:-:S04]  /*9b720*/  NOP ;  /* 0x0000000000007918 */ /* 0x000fc80000000000 */
[----:B------:R-:W-:Y:S04]  /*9b730*/  STL.64 [R1+0x1980], R24 ;  /* 0x0019801801007387 */ /* 0x000fe80000100a00 */
[----:B------:R3:W-:Y:S02]  /*9b740*/  STL.64 [R1+0x1988], R26 ;  /* 0x0019881a01007387 */ /* 0x0007e40000100a00 */
[C---:B---3--:R-:W-:Y:S08]  /*9b750*/  HMMA.1688.F32.TF32 R24, R212.reuse, R42, R28 ;  /* 0x0000002ad418723c */ /* 0x048ff0000008101c */
[C---:B------:R-:W-:Y:S11]  /*9b760*/  HMMA.1688.F32.TF32 R28, R212.reuse, R38, R164 ;  /* 0x00000026d41c723c */ /* 0x040ff600000810a4 */
[----:B------:R-:W-:Y:S04]  /*9b770*/  STL.64 [R1+0x1970], R24 ;  /* 0x0019701801007387 */ /* 0x000fe80000100a00 */
[----:B------:R2:W-:Y:S02]  /*9b780*/  STL.64 [R1+0x1978], R26 ;  /* 0x0019781a01007387 */ /* 0x0005e40000100a00 */
[C---:B--2---:R-:W-:Y:S08]  /*9b790*/  HMMA.1688.F32.TF32 R24, R212.reuse, R34, R16 ;  /* 0x00000022d418723c */ /* 0x044ff00000081010 */
        /* <DEDUP_REMOVED lines=186> */
[----:B---3--:R-:W-:Y:S08]  /*9c340*/  HMMA.1688.F32.TF32 R28, R212, R58, R28 ;  /* 0x0000003ad41c723c */ /* 0x008ff0000008101c */
[C---:B----4-:R-:W-:Y:S01]  /*9c350*/  HMMA.1688.F32.TF32 R20, R176.reuse, R46, R20 ;  /* 0x0000002eb014723c */ /* 0x050fe20000081014 */
[----:B------:R-:W-:Y:S04]  /*9c360*/  LDS R212, [R2+UR7+0x14780] ;  /* 0x0147800702d47984 */ /* 0x000fe80008000800 */
[----:B------:R-:W-:Y:S04]  /*9c370*/  LDS R214, [R2+UR7+0x16780] ;  /* 0x0167800702d67984 */ /* 0x000fe80008000800 */
[----:B------:R-:W-:Y:S04]  /*9c380*/  LDS R213, [R163+UR7+0x14780] ;  /* 0x01478007a3d57984 */ /* 0x000fe80008000800 */
[----:B------:R-:W1:Y:S04]  /*9c390*/  LDS R215, [R163+UR7+0x16780] ;  /* 0x01678007a3d77984 */ /* 0x000e680008000800 */
[----:B------:R-:W-:Y:S04]  /*9c3a0*/  STL.64 [R1+0x17c0], R24 ;  /* 0x0017c01801007387 */ /* 0x000fe80000100a00 */
[----:B------:R3:W-:Y:S02]  /*9c3b0*/  STL.64 [R1+0x17c8], R26 ;  /* 0x0017c81a01007387 */ /* 0x0007e40000100a00 */
[----:B---3--:R-:W-:Y:S02]  /*9c3c0*/  HMMA.1688.F32.TF32 R24, R176, R54, R164 ;  /* 0x00000036b018723c */ /* 0x008fe400000810a4 */
[----:B------:R-:W-:Y:S04]  /*9c3d0*/  STL.64 [R1+0x1580], R28 ;  /* 0x0015801c01007387 */ /* 0x000fe80000100a00 */
[----:B------:R-:W-:-:S13]  /*9c3e0*/  STL.64 [R1+0x1588], R30 ;  /* 0x0015881e01007387 */ /* 0x000fda0000100a00 */
[----:B------:R-:W-:Y:S04]  /*9c3f0*/  STL.64 [R1+0x1570], R24 ;  /* 0x0015701801007387 */ /* 0x000fe80000100a00 */
[----:B------:R3:W-:Y:S02]  /*9c400*/  STL.64 [R1+0x1578], R26 ;  /* 0x0015781a01007387 */ /* 0x0007e40000100a00 */
[C---:B---3--:R-:W-:Y:S08]  /*9c410*/  HMMA.1688.F32.TF32 R24, R176.reuse, R50, R16 ;  /* 0x00000032b018723c */ /* 0x048ff00000081010 */
        /* <DEDUP_REMOVED lines=13> */
[C---:B---3--:R-:W-:Y:S08]  /*9c4f0*/  HMMA.1688.F32.TF32 R16, R176.reuse, R122, R172 ;  /* 0x0000007ab010723c */ /* 0x048ff000000810ac */
[C---:B----4-:R-:W-:Y:S08]  /*9c500*/  HMMA.1688.F32.TF32 R12, R176.reuse, R118, R180 ;  /* 0x00000076b00c723c */ /* 0x050ff000000810b4 */
[C---:B-1----:R-:W-:Y:S03]  /*9c510*/  HMMA.1688.F32.TF32 R8, R176.reuse, R158, R184 ;  /* 0x0000009eb008723c */ /* 0x042fe600000810b8 */
        /* <DEDUP_REMOVED lines=44> */
[----:B----4-:R-:W-:Y:S03]  /*9c7e0*/  HMMA.1688.F32.TF32 R8, R176, R90, R240 ;  /* 0x0000005ab008723c */ /* 0x010fe600000810f0 */
        /* <DEDUP_REMOVED lines=61> */
[----:B----4-:R-:W3:Y:S04]  /*9cbc0*/  LDL.LU R14, [R1+0xe58] ;  /* 0x000e5800010e7983 */ /* 0x010ee80000300800 */
        /* <DEDUP_REMOVED lines=41> */
[----:B--2---:R-:W-:Y:S02]  /*9ce60*/  IMAD.MOV.U32 R235, RZ, RZ, R4 ;  /* 0x000000ffffeb7224 */ /* 0x004fe400078e0004 */
[----:B------:R-:W2:Y:S01]  /*9ce70*/  LDL.LU R4, [R1+0x54f4] ;  /* 0x0054f40001047983 */ /* 0x000ea20000300800 */
[C---:B---3--:R-:W-:Y:S08]  /*9ce80*/  HMMA.1688.F32.TF32 R24, R176.reuse, R86, R28 ;  /* 0x00000056b018723c */ /* 0x048ff0000008101c */
[C---:B------:R-:W-:Y:S08]  /*9ce90*/  HMMA.1688.F32.TF32 R28, R176.reuse, R82, R164 ;  /* 0x00000052b01c723c */ /* 0x040ff000000810a4 */
[C---:B------:R-:W-:Y:S08]  /*9cea0*/  HMMA.1688.F32.TF32 R12, R176.reuse, R70, R12 ;  /* 0x00000046b00c723c */ /* 0x040ff0000008100c */
[C---:B----4-:R-:W-:Y:S01]  /*9ceb0*/  HMMA.1688.F32.TF32 R8, R176.reuse, R66, R8 ;  /* 0x00000042b008723c */ /* 0x050fe20000081008 */
[----:B------:R-:W-:Y:S04]  /*9cec0*/  STL.64 [R1+0x1640], R24 ;  /* 0x0016401801007387 */ /* 0x000fe80000100a00 */
[----:B------:R1:W-:Y:S03]  /*9ced0*/  STL.64 [R1+0x1648], R26 ;  /* 0x0016481a01007387 */ /* 0x0003e60000100a00 */
[C---:B-1----:R-:W-:Y:S08]  /*9cee0*/  HMMA.1688.F32.TF32 R24, R176.reuse, R78, R16 ;  /* 0x0000004eb018723c */ /* 0x042ff00000081010 */
[C---:B------:R-:W-:Y:S01]  /*9cef0*/  HMMA.1688.F32.TF32 R16, R176.reuse, R74, R20 ;  /* 0x0000004ab010723c */ /* 0x040fe20000081014 */
[----:B------:R-:W-:Y:S04]  /*9cf00*/  STL.64 [R1+0x1630], R28 ;  /* 0x0016301c01007387 */ /* 0x000fe80000100a00 */
[----:B------:R-:W-:Y:S04]  /*9cf10*/  STL.64 [R1+0x1638], R30 ;  /* 0x0016381e01007387 */ /* 0x000fe80000100a00 */
[----:B------:R-:W3:Y:S04]  /*9cf20*/  LDL R33, [R1+0x4c84] ;  /* 0x004c840001217983 */ /* 0x000ee80000100800 */
        /* <DEDUP_REMOVED lines=9> */
[----:B----4-:R-:W-:Y:S08]  /*9cfc0*/  HMMA.1688.F32.TF32 R12, R176, R58, R172 ;  /* 0x0000003ab00c723c */ /* 0x010ff000000810ac */
[----:B--2---:R-:W-:Y:S01]  /*9cfd0*/  HMMA.1688.F32.TF32 R8, R212, R54, R180 ;  /* 0x00000036d408723c */ /* 0x004fe200000810b4 */
[----:B------:R-:W-:-:S02]  /*9cfe0*/  IMAD.MOV.U32 R241, RZ, RZ, R7 ;  /* 0x000000fffff17224 */ /* 0x000fc400078e0007 */
[----:B------:R-:W-:Y:S02]  /*9cff0*/  IMAD.MOV.U32 R242, RZ, RZ, R6 ;  /* 0x000000fffff27224 */ /* 0x000fe400078e0006 */
[----:B------:R-:W-:Y:S01]  /*9d000*/  IMAD.MOV.U32 R243, RZ, RZ, R5 ;  /* 0x000000fffff37224 */ /* 0x000fe200078e0005 */
[----:B------:R-:W-:Y:S04]  /*9d010*/  LDS R176, [R2+UR7+0x18000] ;  /* 0x0180000702b07984 */ /* 0x000fe80008000800 */
[----:B------:R-:W-:Y:S04]  /*9d020*/  LDS R178, [R2+UR7+0x1a000] ;  /* 0x01a0000702b27984 */ /* 0x000fe80008000800 */
[----:B------:R-:W-:Y:S04]  /*9d030*/  LDS R177, [R163+UR7+0x18000] ;  /* 0x01800007a3b17984 */ /* 0x000fe80008000800 */
[----:B------:R-:W-:Y:S04]  /*9d040*/  LDS R179, [R163+UR7+0x1a000] ;  /* 0x01a00007a3b37984 */ /* 0x000fe80008000800 */
        /* <DEDUP_REMOVED lines=21> */
[----:B------:R-:W-:Y:S04]  /*9d1a0*/  STL.64 [R1+0x1138], R14 ;  /* 0x0011380e01007387 */ /* 0x000fe80000100a00 */
[----:B------:R-:W-:Y:S04]  /*9d1b0*/  STL.64 [R1+0x1120], R8 ;  /* 0x0011200801007387 */ /* 0x000fe80000100a00 */
[----:B------:R2:W-:Y:S01]  /*9d1c0*/  STL.64 [R1+0x1128], R10 ;  /* 0x0011280a01007387 */ /* 0x0005e20000100a00 */
[C---:B-1----:R-:W-:Y:S08]  /*9d1d0*/  HMMA.1688.F32.TF32 R16, R212.reuse, R118, R208 ;  /* 0x00000076d410723c */ /* 0x042ff000000810d0 */
[C---:B--2---:R-:W-:Y:S08]  /*9d1e0*/  HMMA.1688.F32.TF32 R8, R212.reuse, R154, R220 ;  /* 0x0000009ad408723c */ /* 0x044ff000000810dc */
[----:B------:R-:W-:Y:S03]  /*9d1f0*/  HMMA.1688.F32.TF32 R12, R212, R158, R216 ;  /* 0x0000009ed40c723c */ /* 0x000fe600000810d8 */
[----:B------:R-:W-:Y:S08]  /*9d200*/  STL.64 [R1+0x1110], R16 ;  /* 0x0011101001007387 */ /* 0x000ff00000100a00 */
[----:B------:R-:W-:-:S02]  /*9d210*/  IMAD.MOV.U32 R7, RZ, RZ, R9 ;  /* 0x000000ffff077224 */ /* 0x000fc400078e0009 */
[----:B------:R-:W-:Y:S01]  /*9d220*/  IMAD.MOV.U32 R6, RZ, RZ, R10 ;  /* 0x000000ffff067224 */ /* 0x000fe200078e000a */
[----:B------:R-:W-:Y:S01]  /*9d230*/  STL.64 [R1+0x1118], R18 ;  /* 0x0011181201007387 */ /* 0x000fe20000100a00 */
[----:B------:R-:W-:-:S04]  /*9d240*/  IMAD.MOV.U32 R5, RZ, RZ, R11 ;  /* 0x000000ffff057224 */ /* 0x000fc800078e000b */
[----:B------:R-:W-:Y:S04]  /*9d250*/  STL.64 [R1+0x10f0], R12 ;  /* 0x0010f00c01007387 */ /* 0x000fe80000100a00 */
[----:B------:R1:W-:Y:S04]  /*9d260*/  STL.64 [R1+0x10f8], R14 ;  /* 0x0010f80e01007387 */ /* 0x0003e80000100a00 */
[----:B------:R2:W-:Y:S04]  /*9d270*/  STL.64 [R1+0x10d0], R8 ;  /* 0x0010d00801007387 */ /* 0x0005e80000100a00 */
[----:B------:R-:W-:Y:S01]  /*9d280*/  STL.64 [R1+0x50b0], R6 ;  /* 0x0050b00601007387 */ /* 0x000fe20000100a00 */
[C---:B-1----:R-:W-:Y:S08]  /*9d290*/  HMMA.1688.F32.TF32 R12, R212.reuse, R146, R228 ;  /* 0x00000092d40c723c */ /* 0x042ff000000810e4 */
[C---:B--2---:R-:W-:Y:S01]  /*9d2a0*/  HMMA.1688.F32.TF32 R8, R212.reuse, R142, R232 ;  /* 0x0000008ed408723c */ /* 0x044fe200000810e8 */
[----:B------:R1:W-:Y:S07]  /*9d2b0*/  STL.64 [R1+0x50a8], R4 ;  /* 0x0050a80401007387 */ /* 0x0003ee0000100a00 */
[----:B-1----:R-:W-:-:S15]  /*9d2c0*/  HMMA.1688.F32.TF32 R4, R212, R150, R224 ;  /* 0x00000096d404723c */ /* 0x002fde00000810e0 */
[----:B------:R-:W-:-:S04]  /*9d2d0*/  NOP ;  /* 0x0000000000007918 */ /* 0x000fc80000000000 */
        /* <DEDUP_REMOVED lines=11> */
[----:B-1----:R-:W-:Y:S03]  /*9d390*/  HMMA.1688.F32.TF32 R4, R212, R126, R240 ;  /* 0x0000007ed404723c */ /* 0x002fe600000810f0 */
[----:B------:R-:W-:Y:S04]  /*9d3a0*/  STL.64 [R1+0xe40], R12 ;  /* 0x000e400c01007387 */ /* 0x000fe80000100a00 */
[----:B------:R-:W-:Y:S04]  /*9d3b0*/  STL.64 [R1+0xe48], R14 ;  /* 0x000e480e01007387 */ /* 0x000fe80000100a00 */
[----:B------:R1:W-:Y:S01]  /*9d3c0*/  STL.64 [R1+0xe20], R8 ;  /* 0x000e200801007387 */ /* 0x0003e20000100a00 */
[----:B------:R-:W-:-:S03]  /*9d3d0*/  IMAD.MOV.U32 R244, RZ, RZ, R153 ;  /* 0x000000fffff47224 */ /* 0x000fc600078e0099 */
[----:B------:R2:W-:Y:S04]  /*9d3e0*/  STL.64 [R1+0xe28], R10 ;  /* 0x000e280a01007387 */ /* 0x0005e80000100a00 */
[----:B------:R-:W4:Y:S01]  /*9d3f0*/  LDL.LU R153, [R1+0x54f0] ;  /* 0x0054f00001997983 */ /* 0x000f220000300800 */
[----:B------:R-:W-:Y:S02]  /*9d400*/  IMAD.MOV.U32 R245, RZ, RZ, R152 ;  /* 0x000000fffff57224 */ /* 0x000fe400078e0098 */
[----:B------:R-:W-:Y:S02]  /*9d410*/  IMAD.MOV.U32 R246, RZ, RZ, R157 ;  /* 0x000000fffff67224 */ /* 0x000fe400078e009d */
[----:B------:R-:W-:Y:S01]  /*9d420*/  IMAD.MOV.U32 R247, RZ, RZ, R156 ;  /* 0x000000fffff77224 */ /* 0x000fe200078e009c */
[----:B------:R-:W-:Y:S04]  /*9d430*/  STL.64 [R1+0xe10], R4 ;  /* 0x000e100401007387 */ /* 0x000fe80000100a00 */
[----:B------:R1:W-:Y:S04]  /*9d440*/  STL.64 [R1+0xe18], R6 ;  /* 0x000e180601007387 */ /* 0x0003e80000100a00 */
[----:B------:R-:W2:Y:S04]  /*9d450*/  LDL.LU R152, [R1+0x54ec] ;  /* 0x0054ec0001987983 */ /* 0x000ea80000300800 */
[----:B------:R-:W2:Y:S04]  /*9d460*/  LDL.LU R157, [R1+0x54e8] ;  /* 0x0054e800019d7983 */ /* 0x000ea80000300800 */
[----:B------:R-:W3:Y:S01]  /*9d470*/  LDL.LU R156, [R1+0x54e4] ;  /* 0x0054e400019c7983 */ /* 0x000ee20000300800 */
[----:B------:R-:W-:-:S03]  /*9d480*/  IMAD.MOV.U32 R248, RZ, RZ, R144 ;  /* 0x000000fffff87224 */ /* 0x000fc600078e0090 */
[----:B------:R-:W3:Y:S01]  /*9d490*/  LDL.LU R144, [R1+0x54e0] ;  /* 0x0054e00001907983 */ /* 0x000ee20000300800 */
[----:B------:R-:W-:Y:S02]  /*9d4a0*/  IMAD.MOV.U32 R249, RZ, RZ, R145 ;  /* 0x000000fffff97224 */ /* 0x000fe400078e0091 */
[----:B------:R-:W-:Y:S01]  /*9d4b0*/  IMAD.MOV.U32 R250, RZ, RZ, R148 ;  /* 0x000000fffffa7224 */ /* 0x000fe200078e0094 */
[----:B------:R-:W3:Y:S04]  /*9d4c0*/  LDL.LU R145, [R1+0x54dc] ;  /* 0x0054dc0001917983 */ /* 0x000ee80000300800 */
[----:B------:R-:W3:Y:S01]  /*9d4d0*/  LDL.LU R148, [R1+0x54d8] ;  /* 0x0054d80001947983 */ /* 0x000ee20000300800 */
[----:B------:R-:W-:-:S03]  /*9d4e0*/  IMAD.MOV.U32 R251, RZ, RZ, R149 ;  /* 0x000000fffffb7224 */ /* 0x000fc600078e0095 */
[----:B------:R-:W3:Y:S01]  /*9d4f0*/  LDL.LU R149, [R1+0x54d4] ;  /* 0x0054d40001957983 */ /* 0x000ee20000300800 */
[----:B----4-:R-:W-:Y:S02]  /*9d500*/  IMAD.MOV.U32 R239, RZ, RZ, R153 ;  /* 0x000000ffffef7224 */ /* 0x010fe400078e0099 */
[----:B--2---:R-:W-:Y:S02]  /*9d510*/  IMAD.MOV.U32 R236, RZ, RZ, R157 ;  /* 0x000000ffffec7224 */ /* 0x004fe400078e009d */
[----:B---3--:R-:W-:Y:S01]  /*9d520*/  IMAD.MOV.U32 R237, RZ, RZ, R156 ;  /* 0x000000ffffed7224 */ /* 0x008fe200078e009c */
[----:B------:R-:W2:Y:S04]  /*9d530*/  LDL.LU R157, [R1+0x54d0] ;  /* 0x0054d000019d7983 */ /* 0x000ea80000300800 */
[----:B------:R-:W3:Y:S01]  /*9d540*/  LDL.LU R156, [R1+0x54cc] ;  /* 0x0054cc00019c7983 */ /* 0x000ee20000300800 */
[----:B------:R-:W-:-:S03]  /*9d550*/  IMAD.MOV.U32 R238, RZ, RZ, R152 ;  /* 0x000000ffffee7224 */ /* 0x000fc600078e0098 */
        /* <DEDUP_REMOVED lines=68> */
[----:B------:R-:W-:Y:S01]  /*9d9a0*/  LDSM.16.M88.4 R148, [R33+UR8+0x41080] ;  /* 0x041080082194783b */ /* 0x000fe20008000200 */
[----:B------:R-:W-:Y:S02]  /*9d9b0*/  IMAD.MOV.U32 R234, RZ, RZ, R145 ;  /* 0x000000ffffea7224 */ /* 0x000fe400078e0091 */
[----:B------:R-:W-:Y:S02]  /*9d9c0*/  IMAD.MOV.U32 R235, RZ, RZ, R144 ;  /* 0x000000ffffeb7224 */ /* 0x000fe400078e0090 */
[----:B------:R-:W-:Y:S01]  /*9d9d0*/  IMAD.MOV.U32 R240, RZ, RZ, R141 ;  /* 0x000000fffff07224 */ /* 0x000fe200078e008d */
[----:B------:R-:W-:Y:S01]  /*9d9e0*/  LDSM.16.M88.4 R144, [R33+UR8+0x41880] ;  /* 0x041880082190783b */ /* 0x000fe20008000200 */
[----:B------:R-:W-:-:S03]  /*9d9f0*/  IMAD.MOV.U32 R241, RZ, RZ, R140 ;  /* 0x000000fffff17224 */ /* 0x000fc600078e008c */
[----:B------:R-:W-:Y:S01]  /*9da00*/  LDSM.16.M88.4 R140, [R33+UR8+0x42080] ;  /* 0x04208008218c783b */ /* 0x000fe20008000200 */
[----:B------:R-:W-:Y:S02]  /*9da10*/  IMAD.MOV.U32 R242, RZ, RZ, R137 ;  /* 0x000000fffff27224 */ /* 0x000fe400078e0089 */
[----:B------:R-:W-:Y:S02]  /*9da20*/  IMAD.MOV.U32 R243, RZ, RZ, R136 ;  /* 0x000000fffff37224 */ /* 0x000fe400078e0088 */
[----:B------:R-:W-:Y:S01]  /*9da30*/  LDSM.16.M88.4 R136, [R33+UR8+0x42880] ;  /* 0x042880082188783b */ /* 0x000fe20008000200 */
        /* <DEDUP_REMOVED lines=21> */
[----:B---3--:R-:W-:Y:S01]  /*9db90*/  HMMA.1688.F32.TF32 R4, R212, R82, R196 ;  /* 0x00000052d404723c */ /* 0x008fe200000810c4 */
[----:B------:R-:W-:-:S02]  /*9dba0*/  IMAD.MOV.U32 R216, RZ, RZ, R157 ;  /* 0x000000ffffd87224 */ /* 0x000fc400078e009d */
[----:B------:R-:W-:Y:S02]  /*9dbb0*/  IMAD.MOV.U32 R217, RZ, RZ, R156 ;  /* 0x000000ffffd97224 */ /* 0x000fe400078e009c */
[----:B------:R-:W-:Y:S01]  /*9dbc0*/  IMAD.MOV.U32 R218, RZ, RZ, R153 ;  /* 0x000000ffffda7224 */ /* 0x000fe200078e0099 */
[----:B------:R-:W1:Y:S01]  /*9dbd0*/  LDSM.16.M88.4 R156, [R33+UR8+0x40080] ;  /* 0x04008008219c783b */ /* 0x000e620008000200 */
[----:B------:R-:W-:-:S03]  /*9dbe0*/  IMAD.MOV.U32 R219, RZ, RZ, R152 ;  /* 0x000000ffffdb7224 */ /* 0x000fc600078e0098 */
[----:B------:R-:W2:Y:S04]  /*9dbf0*/  LDSM.16.M88.4 R152, [R33+UR8+0x40880] ;  /* 0x040880082198783b */ /* 0x000ea80008000200 */
        /* <DEDUP_REMOVED lines=19> */
[----:B------:R1:W-:Y:S04]  /*9dd30*/  STL.64 [R1+0xd48], R14 ;  /* 0x000d480e01007387 */ /* 0x0003e80000100a00 */
[----:B------:R-:W-:Y:S04]  /*9dd40*/  STL.64 [R1+0xd30], R8 ;  /* 0x000d300801007387 */ /* 0x000fe80000100a00 */
[----:B------:R2:W-:Y:S04]  /*9dd50*/  STL.64 [R1+0xd38], R10 ;  /* 0x000d380a01007387 */ /* 0x0005e80000100a00 */
[----:B------:R-:W-:Y:S04]  /*9dd60*/  STL.64 [R1+0xd10], R4 ;  /* 0x000d100401007387 */ /* 0x000fe80000100a00 */
[----:B------:R3:W-:Y:S01]  /*9dd70*/  STL.64 [R1+0xd18], R6 ;  /* 0x000d180601007387 */ /* 0x0007e20000100a00 */
[----:B------:R-:W-:-:S02]  /*9dd80*/  IMAD.MOV.U32 R220, RZ, RZ, R88 ;  /* 0x000000ffffdc7224 */ /* 0x000fc400078e0058 */
[----:B------:R-:W-:Y:S02]  /*9dd90*/  IMAD.MOV.U32 R221, RZ, RZ, R73 ;  /* 0x000000ffffdd7224 */ /* 0x000fe400078e0049 */
[----:B------:R-:W-:Y:S02]  /*9dda0*/  IMAD.MOV.U32 R222, RZ, RZ, R76 ;  /* 0x000000ffffde7224 */ /* 0x000fe400078e004c */
[----:B------:R-:W-:Y:S02]  /*9ddb0*/  IMAD.MOV.U32 R223, RZ, RZ, R77 ;  /* 0x000000ffffdf7224 */ /* 0x000fe400078e004d */
[----:B------:R-:W-:Y:S02]  /*9ddc0*/  IMAD.MOV.U32 R216, RZ, RZ, R80 ;  /* 0x000000ffffd87224 */ /* 0x000fe400078e0050 */
[----:B------:R-:W-:Y:S02]  /*9ddd0*/  IMAD.MOV.U32 R217, RZ, RZ, R65 ;  /* 0x000000ffffd97224 */ /* 0x000fe400078e0041 */
[----:B------:R-:W-:Y:S01]  /*9dde0*/  IMAD.MOV.U32 R218, RZ, RZ, R68 ;  /* 0x000000ffffda7224 */ /* 0x000fe200078e0044 */
[C---:B-1----:R-:W-:Y:S08]  /*9ddf0*/  HMMA.1688.F32.TF32 R12, R176.reuse, R156, R228 ;  /* 0x0000009cb00c723c */ /* 0x042ff000000810e4 */
[C---:B--2---:R-:W-:Y:S08]  /*9de00*/  HMMA.1688.F32.TF32 R8, R176.reuse, R152, R232 ;  /* 0x00000098b008723c */ /* 0x044ff000000810e8 */
[----:B---3--:R-:W-:Y:S01]  /*9de10*/  HMMA.1688.F32.TF32 R4, R176, R148, R236 ;  /* 0x00000094b004723c */ /* 0x008fe200000810ec */
        /* <DEDUP_REMOVED lines=15> */
[----:B------:R-:W-:Y:S01]  /*9df10*/  IMAD.MOV.U32 R199, RZ, RZ, R37 ;  /* 0x000000ffffc77224 */ /* 0x000fe200078e0025 */
[----:B------:R-:W-:Y:S04]  /*9df20*/  STL.64 [R1+0xd20], R12 ;  /* 0x000d200c01007387 */ /* 0x000fe80000100a00 */
[----:B------:R1:W-:Y:S04]  /*9df30*/  STL.64 [R1+0xd28], R14 ;  /* 0x000d280e01007387 */ /* 0x0003e80000100a00 */
[----:B------:R-:W-:Y:S04]  /*9df40*/  STL.64 [R1+0xe30], R8 ;  /* 0x000e300801007387 */ /* 0x000fe80000100a00 */
[----:B------:R2:W-:Y:S04]  /*9df50*/  STL.64 [R1+0xe38], R10 ;  /* 0x000e380a01007387 */ /* 0x0005e80000100a00 */
[----:B------:R-:W-:Y:S04]  /*9df60*/  STL.64 [R1+0xe50], R4 ;  /* 0x000e500401007387 */ /* 0x000fe80000100a00 */
[----:B------:R3:W-:Y:S04]  /*9df70*/  STL.64 [R1+0xe58], R6 ;  /* 0x000e580601007387 */ /* 0x0007e80000100a00 */
[----:B------:R-:W-:Y:S04]  /*9df80*/  LDS R212, [R2+UR7+0x18080] ;  /* 0x0180800702d47984 */ /* 0x000fe80008000800 */
[----:B------:R-:W-:Y:S04]  /*9df90*/  LDS R214, [R2+UR7+0x1a080] ;  /* 0x01a0800702d67984 */ /* 0x000fe80008000800 */
[----:B------:R-:W-:Y:S04]  /*9dfa0*/  LDS R213, [R163+UR7+0x18080] ;  /* 0x01808007a3d57984 */ /* 0x000fe80008000800 */
[----:B------:R-:W-:Y:S01]  /*9dfb0*/  LDS R215, [R163+UR7+0x1a080] ;  /* 0x01a08007a3d77984 */ /* 0x000fe20008000800 */
[C---:B-1----:R-:W-:Y:S08]  /*9dfc0*/  HMMA.1688.F32.TF32 R12, R176.reuse, R144, R248 ;  /* 0x00000090b00c723c */ /* 0x042ff000000810f8 */
[C---:B--2---:R-:W-:Y:S08]  /*9dfd0*/  HMMA.1688.F32.TF32 R8, R176.reuse, R140, R244 ;  /* 0x0000008cb008723c */ /* 0x044ff000000810f4 */
[----:B---3--:R-:W-:Y:S01]  /*9dfe0*/  HMMA.1688.F32.TF32 R4, R176, R136, R240 ;  /* 0x00000088b004723c */ /* 0x008fe200000810f0 */
[----:B------:R-:W-:-:S02]  /*9dff0*/  IMAD.MOV.U32 R240, RZ, RZ, R48 ;  /* 0x000000fffff07224 */ /* 0x000fc400078e0030 */
[----:B------:R-:W-:Y:S02]  /*9e000*/  IMAD.MOV.U32 R241, RZ, RZ, R129 ;  /* 0x000000fffff17224 */ /* 0x000fe400078e0081 */
[----:B------:R-:W-:Y:S02]  /*9e010*/  IMAD.MOV.U32 R242, RZ, RZ, R132 ;  /* 0x000000fffff27224 */ /* 0x000fe400078e0084 */
[----:B------:R-:W-:Y:S02]  /*9e020*/  IMAD.MOV.U32 R243, RZ, RZ, R133 ;  /* 0x000000fffff37224 */ /* 0x000fe400078e0085 */
[----:B------:R-:W-:Y:S01]  /*9e030*/  IMAD.MOV.U32 R244, RZ, RZ, R40 ;  /* 0x000000fffff47224 */ /* 0x000fe200078e0028 */
[----:B------:R-:W-:Y:S04]  /*9e040*/  STL.64 [R1+0xe70], R12 ;  /* 0x000e700c01007387 */ /* 0x000fe80000100a00 */
[----:B------:R-:W-:Y:S04]  /*9e050*/  STL.64 [R1+0xe78], R14 ;  /* 0x000e780e01007387 */ /* 0x000fe80000100a00 */
[----:B------:R-:W-:Y:S04]  /*9e060*/  STL.64 [R1+0xe90], R8 ;  /* 0x000e900801007387 */ /* 0x000fe80000100a00 */
[----:B------:R-:W-:Y:S04]  /*9e070*/  STL.64 [R1+0xe98], R10 ;  /* 0x000e980a01007387 */ /* 0x000fe80000100a00 */
[----:B------:R-:W2:Y:S04]  /*9e080*/  LDL.LU R48, [R1+0x54b0] ;  /* 0x0054b00001307983 */ /* 0x000ea80000300800 */
[----:B------:R-:W-:Y:S04]  /*9e090*/  STL.64 [R1+0x10a0], R4 ;  /* 0x0010a00401007387 */ /* 0x000fe80000100a00 */
[----:B------:R-:W-:Y:S04]  /*9e0a0*/  STL.64 [R1+0x10a8], R6 ;  /* 0x0010a80601007387 */ /* 0x000fe80000100a00 */
[----:B------:R-:W3:Y:S04]  /*9e0b0*/  LDL.LU R129, [R1+0x54ac] ;  /* 0x0054ac0001817983 */ /* 0x000ee80000300800 */
[----:B------:R-:W4:Y:S04]  /*9e0c0*/  LDL.LU R132, [R1+0x54a8] ;  /* 0x0054a80001847983 */ /* 0x000f280000300800 */
[----:B------:R-:W3:Y:S04]  /*9e0d0*/  LDL.LU R133, [R1+0x54a4] ;  /* 0x0054a40001857983 */ /* 0x000ee80000300800 */
[----:B------:R-:W3:Y:S01]  /*9e0e0*/  LDL.LU R40, [R1+0x54a0] ;  /* 0x0054a00001287983 */ /* 0x000ee20000300800 */
        /* <DEDUP_REMOVED lines=66> */
[----:B--2---:R-:W-:-:S03]  /*9e510*/  IMAD.MOV.U32 R196, RZ, RZ, R48 ;  /* 0x000000ffffc47224 */ /* 0x004fc600078e0030 */
[----:B------:R-:W2:Y:S04]  /*9e520*/  LDL.LU R48, [R1+0x53f0] ;  /* 0x0053f00001307983 */ /* 0x000ea80000300800 */
[----:B------:R-:W2:Y:S04]  /*9e530*/  LDL.LU R32, [R1+0x53ec] ;  /* 0x0053ec0001207983 */ /* 0x000ea80000300800 */
[----:B------:R-:W2:Y:S04]  /*9e540*/  LDL.LU R36, [R1+0x53e8] ;  /* 0x0053e80001247983 */ /* 0x000ea80000300800 */
[----:B------:R-:W2:Y:S01]  /*9e550*/  LDL.LU R37, [R1+0x53e4] ;  /* 0x0053e40001257983 */ /* 0x000ea20000300800 */
[----:B---3--:R-:W-:-:S03]  /*9e560*/  IMAD.MOV.U32 R192, RZ, RZ, R40 ;  /* 0x000000ffffc07224 */ /* 0x008fc600078e0028 */
[----:B------:R-:W3:Y:S01]  /*9e570*/  LDL.LU R40, [R1+0x53e0] ;  /* 0x0053e00001287983 */ /* 0x000ee20000300800 */
[----:B------:R-:W-:Y:S02]  /*9e580*/  IMAD.MOV.U32 R193, RZ, RZ, R133 ;  /* 0x000000ffffc17224 */ /* 0x000fe400078e0085 */
[----:B----4-:R-:W-:Y:S02]  /*9e590*/  IMAD.MOV.U32 R194, RZ, RZ, R132 ;  /* 0x000000ffffc27224 */ /* 0x010fe400078e0084 */
[----:B------:R-:W-:Y:S01]  /*9e5a0*/  LDSM.16.M88.4 R132, [R33+UR8+0x43080] ;  /* 0x043080082184783b */ /* 0x000fe20008000200 */
[----:B------:R-:W-:Y:S02]  /*9e5b0*/  IMAD.MOV.U32 R195, RZ, RZ, R129 ;  /* 0x000000ffffc37224 */ /* 0x000fe400078e0081 */
[----:B------:R-:W-:Y:S02]  /*9e5c0*/  IMAD.MOV.U32 R188, RZ, RZ, R128 ;  /* 0x000000ffffbc7224 */ /* 0x000fe400078e0080 */
[----:B------:R-:W-:Y:S01]  /*9e5d0*/  LDSM.16.M88.4 R128, [R33+UR8+0x43880] ;  /* 0x043880082180783b */ /* 0x000fe20008000200 */
[----:B------:R-:W-:-:S02]  /*9e5e0*/  IMAD.MOV.U32 R189, RZ, RZ, R125 ;  /* 0x000000ffffbd7224 */ /* 0x000fc400078e007d */
[----:B------:R-:W-:Y:S02]  /*9e5f0*/  IMAD.MOV.U32 R190, RZ, RZ, R124 ;  /* 0x000000ffffbe7224 */ /* 0x000fe400078e007c */
[----:B------:R-:W-:Y:S01]  /*9e600*/  IMAD.MOV.U32 R191, RZ, RZ, R121 ;  /* 0x000000ffffbf7224 */ /* 0x000fe200078e0079 */
[----:B------:R-:W-:Y:S01]  /*9e610*/  LDSM.16.M88.4 R124, [R33+UR8+0x44080] ;  /* 0x04408008217c783b */ /* 0x000fe20008000200 */
[----:B------:R-:W-:Y:S02]  /*9e620*/  IMAD.MOV.U32 R184, RZ, RZ, R120 ;  /* 0x000000ffffb87224 */ /* 0x000fe400078e0078 */
[----:B------:R-:W-:Y:S01]  /*9e630*/  IMAD.MOV.U32 R185, RZ, RZ, R117 ;  /* 0x000000ffffb97224 */ /* 0x000fe200078e0075 */
[----:B------:R-:W1:Y:S01]  /*9e640*/  LDSM.16.M88.4 R120, [R33+UR8+0x44880] ;  /* 0x044880082178783b */ /* 0x000e620008000200 */
[----:B------:R-:W-:-:S03]  /*9e650*/  IMAD.MOV.U32 R186, RZ, RZ, R116 ;  /* 0x000000ffffba7224 */ /* 0x000fc600078e0074 */
[----:B------:R-:W-:Y:S01]  /*9e660*/  LDSM.16.M88.4 R116, [R33+UR8+0x45080] ;  /* 0x045080082174783b */ /* 0x000fe20008000200 */
[----:B------:R-:W-:Y:S02]  /*9e670*/  IMAD.MOV.U32 R187, RZ, RZ, R113 ;  /* 0x000000ffffbb7224 */ /* 0x000fe400078e0071 */
[----:B------:R-:W-:Y:S02]  /*9e680*/  IMAD.MOV.U32 R180, RZ, RZ, R112 ;  /* 0x000000ffffb47224 */ /* 0x000fe400078e0070 */
[----:B------:R-:W4:Y:S01]  /*9e690*/  LDSM.16.M88.4 R112, [R33+UR8+0x45880] ;  /* 0x045880082170783b */ /* 0x000f220008000200 */
[----:B------:R-:W-:Y:S02]  /*9e6a0*/  IMAD.MOV.U32 R181, RZ, RZ, R109 ;  /* 0x000000ffffb57224 */ /* 0x000fe400078e006d */
[----:B------:R-:W-:Y:S02]  /*9e6b0*/  IMAD.MOV.U32 R182, RZ, RZ, R108 ;  /* 0x000000ffffb67224 */ /* 0x000fe400078e006c */
[----:B------:R-:W-:Y:S01]  /*9e6c0*/  IMAD.MOV.U32 R183, RZ, RZ, R105 ;  /* 0x000000ffffb77224 */ /* 0x000fe200078e0069 */
[----:B------:R-:W1:Y:S01]  /*9e6d0*/  LDSM.16.M88.4 R108, [R33+UR8+0x46080] ;  /* 0x04608008216c783b */ /* 0x000e620008000200 */
[----:B------:R-:W-:-:S03]  /*9e6e0*/  IMAD.MOV.U32 R172, RZ, RZ, R104 ;  /* 0x000000ffffac7224 */ /* 0x000fc600078e0068 */
[----:B------:R-:W1:Y:S01]  /*9e6f0*/  LDSM.16.M88.4 R104, [R33+UR8+0x46880] ;  /* 0x046880082168783b */ /* 0x000e620008000200 */
[----:B------:R-:W-:Y:S02]  /*9e700*/  IMAD.MOV.U32 R173, RZ, RZ, R101 ;  /* 0x000000ffffad7224 */ /* 0x000fe400078e0065 */
[----:B------:R-:W-:Y:S02]  /*9e710*/  IMAD.MOV.U32 R174, RZ, RZ, R100 ;  /* 0x000000ffffae7224 */ /* 0x000fe400078e0064 */
[----:B------:R-:W1:Y:S01]  /*9e720*/  LDSM.16.M88.4 R100, [R33+UR8+0x47080] ;  /* 0x047080082164783b */ /* 0x000e620008000200 */
        /* <DEDUP_REMOVED lines=16> */
[----:B------:R-:W-:Y:S01]  /*9e830*/  IMAD.MOV.U32 R168, RZ, RZ, R96 ;  /* 0x000000ffffa87224 */ /* 0x000fe200078e0060 */
[----:B-1----:R-:W-:Y:S01]  /*9e840*/  HMMA.1688.F32.TF32 R16, R176, R120, R16 ;  /* 0x00000078b010723c */ /* 0x002fe20000081010 */
[----:B------:R-:W1:Y:S01]  /*9e850*/  LDSM.16.M88.4 R96, [R33+UR8+0x47880] ;  /* 0x047880082160783b */ /* 0x000e620008000200 */
[----:B------:R-:W-:Y:S02]  /*9e860*/  IMAD.MOV.U32 R169, RZ, RZ, R93 ;  /* 0x000000ffffa97224 */ /* 0x000fe400078e005d */
[----:B------:R-:W-:Y:S02]  /*9e870*/  IMAD.MOV.U32 R170, RZ, RZ, R92 ;  /* 0x000000ffffaa7224 */ /* 0x000fe400078e005c */
[----:B------:R-:W-:Y:S01]  /*9e880*/  IMAD.MOV.U32 R12, RZ, RZ, R80 ;  /* 0x000000ffff0c7224 */ /* 0x000fe200078e0050 */
[----:B------:R-:W1:Y:S01]  /*9e890*/  LDSM.16.M88.4 R92, [R33+UR8+0x48080] ;  /* 0x04808008215c783b */ /* 0x000e620008000200 */
        /* <DEDUP_REMOVED lines=8> */
[----:B------:R-:W-:Y:S01]  /*9e920*/  LDSM.16.M88.4 R84, [R33+UR8+0x49080] ;  /* 0x049080082154783b */ /* 0x000fe20008000200 */
[C---:B----4-:R-:W-:Y:S03]  /*9e930*/  HMMA.1688.F32.TF32 R12, R176.reuse, R112, R12 ;  /* 0x00000070b00c723c */ /* 0x050fe6000008100c */
[----:B------:R-:W4:Y:S05]  /*9e940*/  LDSM.16.M88.4 R88, [R33+UR8+0x48880] ;  /* 0x048880082158783b */ /* 0x000f2a0008000200 */
[----:B------:R-:W-:Y:S01]  /*9e950*/  HMMA.1688.F32.TF32 R8, R176, R108, R8 ;  /* 0x0000006cb008723c */ /* 0x000fe20000081008 */
[----:B------:R-:W1:Y:S04]  /*9e960*/  LDSM.16.M88.4 R80, [R33+UR8+0x49880] ;  /* 0x049880082150783b */ /* 0x000e680008000200 */
[----:B------:R-:W1:Y:S04]  /*9e970*/  LDSM.16.M88.4 R76, [R33+UR8+0x4a080] ;  /* 0x04a08008214c783b */ /* 0x000e680008000200 */
[----:B------:R-:W1:Y:S04]  /*9e980*/  LDSM.16.M88.4 R72, [R33+UR8+0x4a880] ;  /* 0x04a880082148783b */ /* 0x000e680008000200 */
[----:B------:R-:W1:Y:S04]  /*9e990*/  LDSM.16.M88.4 R68, [R33+UR8+0x4b080] ;  /* 0x04b080082144783b */ /* 0x000e680008000200 */
[----:B------:R-:W1:Y:S04]  /*9e9a0*/  LDSM.16.M88.4 R64, [R33+UR8+0x4b880] ;  /* 0x04b880082140783b */ /* 0x000e680008000200 */
[----:B------:R-:W1:Y:S04]  /*9e9b0*/  LDSM.16.M88.4 R60, [R33+UR8+0x4c080] ;  /* 0x04c08008213c783b */ /* 0x000e680008000200 */
[----:B------:R-:W1:Y:S04]  /*9e9c0*/  LDSM.16.M88.4 R56, [R33+UR8+0x4c880] ;  /* 0x04c880082138783b */ /* 0x000e680008000200 */
[----:B------:R-:W1:Y:S04]  /*9e9d0*/  LDSM.16.M88.4 R52, [R33+UR8+0x4d080] ;  /* 0x04d080082134783b */ /* 0x000e680008000200 */
[----:B------:R-:W-:Y:S01]  /*9e9e0*/  LDSM.16.M88.4 R44, [R33+UR8+0x4e080] ;  /* 0x04e08008212c783b */ /* 0x000fe20008000200 */
[----:B--2---:R-:W-:-:S02]  /*9e9f0*/  IMAD.MOV.U32 R27, RZ, RZ, R32 ;  /* 0x000000ffff1b7224 */ /* 0x004fc400078e0020 */
[----:B------:R-:W-:Y:S02]  /*9ea00*/  IMAD.MOV.U32 R26, RZ, RZ, R36 ;  /* 0x000000ffff1a7224 */ /* 0x000fe400078e0024 */
[----:B------:R-:W-:Y:S02]  /*9ea10*/  IMAD.MOV.U32 R25, RZ, RZ, R37 ;  /* 0x000000ffff197224 */ /* 0x000fe400078e0025 */
[----:B------:R-:W-:Y:S01]  /*9ea20*/  IMAD.MOV.U32 R28, RZ, RZ, R48 ;  /* 0x000000ffff1c7224 */ /* 0x000fe200078e0030 */
[----:B------:R-:W-:Y:S01]  /*9ea30*/  LDSM.16.M88.4 R36, [R33+UR8+0x4f080] ;  /* 0x04f080082124783b */ /* 0x000fe20008000200 */
[----:B---3--:R-:W-:-:S03]  /*9ea40*/  IMAD.MOV.U32 R24, RZ, RZ, R40 ;  /* 0x000000ffff187224 */ /* 0x008fc600078e0028 */
[----:B------:R-:W2:Y:S04]  /*9ea50*/  LDSM.16.M88.4 R48, [R33+UR8+0x4d880] ;  /* 0x04d880082130783b */ /* 0x000ea80008000200 */
[----:B------:R-:W3:Y:S04]  /*9ea60*/  LDSM.16.M88.4 R40, [R33+UR8+0x4e880] ;  /* 0x04e880082128783b */ /* 0x000ee80008000200 */
[----:B------:R-:W1:Y:S01]  /*9ea70*/  LDSM.16.M88.4 R32, [R33+UR8+0x4f880] ;  /* 0x04f880082120783b */ /* 0x000e620008000200 */
[C---:B------:R-:W-:Y:S08]  /*9ea80*/  HMMA.1688.F32.TF32 R24, R176.reuse, R132, R24 ;  /* 0x00000084b018723c */ /* 0x040ff00000081018 */
[C---:B------:R-:W-:Y:S11]  /*9ea90*/  HMMA.1688.F32.TF32 R4, R176.reuse, R128, R28 ;  /* 0x00000080b004723c */ /* 0x040ff6000008101c */
[----:B------:R-:W-:Y:S04]  /*9eaa0*/  STL.64 [R1+0x10c0], R24 ;  /* 0x0010c01801007387 */ /* 0x000fe80000100a00 */
[----:B------:R2:W-:Y:S04]  /*9eab0*/  STL.64 [R1+0x10c8], R26 ;  /* 0x0010c81a01007387 */ /* 0x0005e80000100a00 */
[----:B------:R-:W-:Y:S04]  /*9eac0*/  STL.64 [R1+0x10e0], R4 ;  /* 0x0010e00401007387 */ /* 0x000fe80000100a00 */
[----:B------:R1:W-:Y:S01]  /*9ead0*/  STL.64 [R1+0x10e8], R6 ;  /* 0x0010e80601007387 */ /* 0x0003e20000100a00 */
[C---:B--2---:R-:W-:Y:S08]  /*9eae0*/  HMMA.1688.F32.TF32 R24, R176.reuse, R124, R164 ;  /* 0x0000007cb018723c */ /* 0x044ff000000810a4 */
[C---:B-1----:R-:W-:Y:S11]  /*9eaf0*/  HMMA.1688.F32.TF32 R4, R176.reuse, R116, R20 ;  /* 0x00000074b004723c */ /* 0x042ff60000081014 */
        /* <DEDUP_REMOVED lines=20> */
[C---:B----4-:R-:W-:Y:S08]  /*9ec40*/  HMMA.1688.F32.TF32 R12, R176.reuse, R88, R188 ;  /* 0x00000058b00c723c */ /* 0x050ff000000810bc */
[C---:B-1----:R-:W-:Y:S01]  /*9ec50*/  HMMA.1688.F32.TF32 R8, R176.reuse, R84, R192 ;  /* 0x00000054b008723c */ /* 0x042fe200000810c0 */
        /* <DEDUP_REMOVED lines=34> */
[C---:B---3--:R-:W-:Y:S08]  /*9ee80*/  HMMA.1688.F32.TF32 R12, R176.reuse, R40, R248 ;  /* 0x00000028b00c723c */ /* 0x048ff000000810f8 */
[C---:B-1----:R-:W-:Y:S01]  /*9ee90*/  HMMA.1688.F32.TF32 R8, R176.reuse, R36, R244 ;  /* 0x00000024b008723c */ /* 0x042fe200000810f4 */
[----:B------:R-:W-:Y:S04]  /*9eea0*/  STL.64 [R1+0x2170], R4 ;  /* 0x0021700401007387 */ /* 0x000fe80000100a00 */
[----:B------:R1:W-:Y:S03]  /*9eeb0*/  STL.64 [R1+0x2178], R6 ;  /* 0x0021780601007387 */ /* 0x0003e60000100a00 */
[----:B-1----:R-:W-:Y:S03]  /*9eec0*/  HMMA.1688.F32.TF32 R4, R176, R32, R240 ;  /* 0x00000020b004723c */ /* 0x002fe600000810f0 */
[----:B------:R-:W-:Y:S04]  /*9eed0*/  STL.64 [R1+0x2190], R12 ;  /* 0x0021900c01007387 */ /* 0x000fe80000100a00 */
[----:B------:R-:W-:Y:S04]  /*9eee0*/  STL.64 [R1+0x2198], R14 ;  /* 0x0021980e01007387 */ /* 0x000fe80000100a00 */
[----:B------:R-:W2:Y:S04]  /*9eef0*/  LDL.LU R244, [R1+0x2c00] ;  /* 0x002c000001f47983 */ /* 0x000ea80000300800 */
[----:B------:R1:W-:Y:S04]  /*9ef00*/  STL.64 [R1+0x21c0], R8 ;  /* 0x0021c00801007387 */ /* 0x0003e80000100a00 */
[----:B------:R3:W-:Y:S04]  /*9ef10*/  STL.64 [R1+0x21c8], R10 ;  /* 0x0021c80a01007387 */ /* 0x0007e80000100a00 */
[----:B------:R-:W-:Y:S04]  /*9ef20*/  LDS R176, [R2+UR7+0x18100] ;  /* 0x0181000702b07984 */ /* 0x000fe80008000800 */
[----:B------:R-:W-:Y:S04]  /*9ef30*/  LDS R178, [R2+UR7+0x1a100] ;  /* 0x01a1000702b27984 */ /* 0x000fe80008000800 */
[----:B------:R-:W-:Y:S04]  /*9ef40*/  LDS R177, [R163+UR7+0x18100] ;  /* 0x01810007a3b17984 */ /* 0x000fe80008000800 */
[----:B------:R-:W4:Y:S04]  /*9ef50*/  LDS R179, [R163+UR7+0x1a100] ;  /* 0x01a10007a3b37984 */ /* 0x000f280008000800 */
        /* <DEDUP_REMOVED lines=117> */
[C---:B-1----:R-:W-:Y:S03]  /*9f6b0*/  HMMA.1688.F32.TF32 R24, R212.reuse, R144, R164 ;  /* 0x00000090d418723c */ /* 0x042fe600000810a4 */
[----:B------:R-:W-:Y:S04]  /*9f6c0*/  STL.64 [R1+0x2230], R4 ;  /* 0x0022300401007387 */ /* 0x000fe80000100a00 */
[----:B------:R1:W-:Y:S02]  /*9f6d0*/  STL.64 [R1+0x2238], R6 ;  /* 0x0022380601007387 */ /* 0x0003e40000100a00 */
[C---:B-1----:R-:W-:Y:S10]  /*9f6e0*/  HMMA.1688.F32.TF32 R4, R212.reuse, R136, R20 ;  /* 0x00000088d404723c */ /* 0x042ff40000081014 */
        /* <DEDUP_REMOVED lines=182> */
[----:B-1----:R-:W2:Y:S04]  /*a0250*/  LDL.LU.64 R250, [R1+0x53d8] ;  /* 0x0053d80001fa7983 */ /* 0x002ea80000300a00 */
[----:B------:R-:W3:Y:S04]  /*a0260*/  LDL.LU.64 R248, [R1+0x53d0] ;  /* 0x0053d00001f87983 */ /* 0x000ee80000300a00 */
[----:B------:R-:W-:Y:S04]  /*a0270*/  STL.64 [R1+0x2b30], R244 ;  /* 0x002b30f401007387 */ /* 0x000fe80000100a00 */
[----:B------:R1:W-:Y:S04]  /*a0280*/  STL.64 [R1+0x2b38], R246 ;  /* 0x002b38f601007387 */ /* 0x0003e80000100a00 */
[----:B-1----:R-:W4:Y:S04]  /*a0290*/  LDL.LU.64 R246, [R1+0x53c8] ;  /* 0x0053c80001f67983 */ /* 0x002f280000300a00 */
[----:B------:R-:W2:Y:S04]  /*a02a0*/  LDL.LU.64 R244, [R1+0x53c0] ;  /* 0x0053c00001f47983 */ /* 0x000ea80000300a00 */
[----:B------:R-:W-:Y:S04]  /*a02b0*/  STL.64 [R1+0x2b20], R240 ;  /* 0x002b20f001007387 */ /* 0x000fe80000100a00 */
[----:B------:R1:W-:Y:S04]  /*a02c0*/  STL.64 [R1+0x2b28], R242 ;  /* 0x002b28f201007387 */ /* 0x0003e80000100a00 */
[----:B-1----:R-:W2:Y:S04]  /*a02d0*/  LDL.LU.64 R242, [R1+0x53b8] ;  /* 0x0053b80001f27983 */ /* 0x002ea80000300a00 */
[----:B------:R-:W2:Y:S01]  /*a02e0*/  LDL.LU.64 R240, [R1+0x53b0] ;  /* 0x0053b00001f07983 */ /* 0x000ea20000300a00 */
[C---:B------:R-:W-:Y:S08]  /*a02f0*/  HMMA.1688.F32.TF32 R4, R212.reuse, R36, R4 ;  /* 0x00000024d404723c */ /* 0x040ff00000081004 */
[----:B------:R-:W-:Y:S08]  /*a0300*/  HMMA.1688.F32.TF32 R24, R212, R32, R24 ;  /* 0x00000020d418723c */ /* 0x000ff00000081018 */
        /* <DEDUP_REMOVED lines=8> */
[----:B------:R1:W-:Y:S02]  /*a0390*/  STL.64 [R1+0x2b18], R6 ;  /* 0x002b180601007387 */ /* 0x0003e40000100a00 */
[C---:B-1----:R-:W-:Y:S02]  /*a03a0*/  HMMA.1688.F32.TF32 R4, R176.reuse, R156, R28 ;  /* 0x0000009cb004723c */ /* 0x042fe4000008101c */
[----:B------:R-:W-:Y:S04]  /*a03b0*/  STL.64 [R1+0x2930], R24 ;  /* 0x0029301801007387 */ /* 0x000fe80000100a00 */
[----:B------:R1:W-:Y:S02]  /*a03c0*/  STL.64 [R1+0x2938], R26 ;  /* 0x0029381a01007387 */ /* 0x0003e40000100a00 */
[C---:B-1----:R-:W-:Y:S11]  /*a03d0*/  HMMA.1688.F32.TF32 R24, R176.reuse, R152, R164 ;  /* 0x00000098b018723c */ /* 0x042ff600000810a4 */
        /* <DEDUP_REMOVED lines=11> */
[----:B------:R1:W-:Y:S04]  /*a0490*/  STL.64 [R1+0x2ad8], R14 ;  /* 0x002ad80e01007387 */ /* 0x0003e80000100a00 */
[----:B------:R-:W-:Y:S04]  /*a04a0*/  STL.64 [R1+0x2ac0], R8 ;  /* 0x002ac00801007387 */ /* 0x000fe80000100a00 */
[----:B------:R1:W-:Y:S02]  /*a04b0*/  STL.64 [R1+0x2ac8], R10 ;  /* 0x002ac80a01007387 */ /* 0x0003e40000100a00 */
[C---:B-1----:R-:W-:Y:S08]  /*a04c0*/  HMMA.1688.F32.TF32 R12, R176.reuse, R128, R172 ;  /* 0x00000080b00c723c */ /* 0x042ff000000810ac */
[C---:B------:R-:W-:Y:S01]  /*a04d0*/  HMMA.1688.F32.TF32 R8, R176.reuse, R124, R180 ;  /* 0x0000007cb008723c */ /* 0x040fe200000810b4 */
[----:B------:R-:W-:Y:S04]  /*a04e0*/  STL.64 [R1+0x2ab0], R4 ;  /* 0x002ab00401007387 */ /* 0x000fe80000100a00 */
[----:B------:R1:W-:Y:S03]  /*a04f0*/  STL.64 [R1+0x2ab8], R6 ;  /* 0x002ab80601007387 */ /* 0x0003e60000100a00 */
[C---:B-1----:R-:W-:Y:S03]  /*a0500*/  HMMA.1688.F32.TF32 R4, R176.reuse, R120, R184 ;  /* 0x00000078b004723c */ /* 0x042fe600000810b8 */
        /* <DEDUP_REMOVED lines=35> */
[----:B-1----:R-:W-:Y:S03]  /*a0740*/  HMMA.1688.F32.TF32 R4, R176, R72, R236 ;  /* 0x00000048b004723c */ /* 0x002fe600000810ec */
[----:B------:R-:W-:Y:S04]  /*a0750*/  STL.64 [R1+0x29e0], R12 ;  /* 0x0029e00c01007387 */ /* 0x000fe80000100a00 */
[----:B------:R-:W-:Y:S04]  /*a0760*/  STL.64 [R1+0x29e8], R14 ;  /* 0x0029e80e01007387 */ /* 0x000fe80000100a00 */
[----:B------:R-:W3:Y:S04]  /*a0770*/  LDL.LU R232, [R1+0xa40] ;  /* 0x000a400001e87983 */ /* 0x000ee80000300800 */
[----:B------:R1:W-:Y:S04]  /*a0780*/  STL.64 [R1+0x29d0], R8 ;  /* 0x0029d00801007387 */ /* 0x0003e80000100a00 */
[----:B------:R1:W-:Y:S04]  /*a0790*/  STL.64 [R1+0x29d8], R10 ;  /* 0x0029d80a01007387 */ /* 0x0003e80000100a00 */
[----:B------:R-:W-:Y:S04]  /*a07a0*/  STL.64 [R1+0x29c0], R4 ;  /* 0x0029c00401007387 */ /* 0x000fe80000100a00 */
[----:B------:R1:W-:Y:S04]  /*a07b0*/  STL.64 [R1+0x29c8], R6 ;  /* 0x0029c80601007387 */ /* 0x0003e80000100a00 */
[----:B------:R-:W3:Y:S04]  /*a07c0*/  LDL.LU R233, [R1+0xa44] ;  /* 0x000a440001e97983 */ /* 0x000ee80000300800 */
[----:B------:R-:W3:Y:S04]  /*a07d0*/  LDL.LU R234, [R1+0xa48] ;  /* 0x000a480001ea7983 */ /* 0x000ee80000300800 */
[----:B------:R-:W3:Y:S01]  /*a07e0*/  LDL.LU R235, [R1+0xa4c] ;  /* 0x000a4c0001eb7983 */ /* 0x000ee20000300800 */
[----:B--2---:R-:W-:-:S02]  /*a07f0*/  IMAD.MOV.U32 R228, RZ, RZ, R243 ;  /* 0x000000ffffe47224 */ /* 0x004fc400078e00f3 */
[----:B------:R-:W-:Y:S01]  /*a0800*/  IMAD.MOV.U32 R229, RZ, RZ, R242 ;  /* 0x000000ffffe57224 */ /* 0x000fe200078e00f2 */
[----:B------:R-:W2:Y:S04]  /*a0810*/  LDL.LU R243, [R1+0x53ac] ;  /* 0x0053ac0001f37983 */ /* 0x000ea80000300800 */
        /* <DEDUP_REMOVED lines=85> */
[----:B------:R-:W-:-:S02]  /*a0d70*/  IMAD.MOV.U32 R236, RZ, RZ, R244 ;  /* 0x000000ffffec7224 */ /* 0x000fc400078e00f4 */
[----:B------:R-:W-:Y:S02]  /*a0d80*/  IMAD.MOV.U32 R237, RZ, RZ, R245 ;  /* 0x000000ffffed7224 */ /* 0x000fe400078e00f5 */
[----:B----4-:R-:W-:Y:S02]  /*a0d90*/  IMAD.MOV.U32 R238, RZ, RZ, R246 ;  /* 0x000000ffffee7224 */ /* 0x010fe400078e00f6 */
[----:B------:R-:W-:Y:S02]  /*a0da0*/  IMAD.MOV.U32 R239, RZ, RZ, R247 ;  /* 0x000000ffffef7224 */ /* 0x000fe400078e00f7 */
[----:B--2---:R-:W-:Y:S02]  /*a0db0*/  IMAD.MOV.U32 R223, RZ, RZ, R243 ;  /* 0x000000ffffdf7224 */ /* 0x004fe400078e00f3 */
[----:B------:R-:W-:Y:S02]  /*a0dc0*/  IMAD.MOV.U32 R222, RZ, RZ, R242 ;  /* 0x000000ffffde7224 */ /* 0x000fe400078e00f2 */
[----:B------:R-:W-:-:S02]  /*a0dd0*/  IMAD.MOV.U32 R221, RZ, RZ, R241 ;  /* 0x000000ffffdd7224 */ /* 0x000fc400078e00f1 */
[----:B------:R-:W-:Y:S02]  /*a0de0*/  IMAD.MOV.U32 R220, RZ, RZ, R240 ;  /* 0x000000ffffdc7224 */ /* 0x000fe400078e00f0 */
[----:B------:R-:W2:Y:S04]  /*a0df0*/  LDL.LU R240, [R1+0x539c] ;  /* 0x00539c0001f07983 */ /* 0x000ea80000300800 */
[----:B------:R-:W2:Y:S04]  /*a0e00*/  LDL.LU R241, [R1+0x5398] ;  /* 0x0053980001f17983 */ /* 0x000ea80000300800 */
[----:B------:R-:W2:Y:S04]  /*a0e10*/  LDL.LU R242, [R1+0x5394] ;  /* 0x0053940001f27983 */ /* 0x000ea80000300800 */
[----:B------:R-:W2:Y:S04]  /*a0e20*/  LDL.LU R243, [R1+0x5390] ;  /* 0x0053900001f37983 */ /* 0x000ea80000300800 */
[----:B------:R-:W4:Y:S04]  /*a0e30*/  LDL.LU R244, [R1+0x538c] ;  /* 0x00538c0001f47983 */ /* 0x000f280000300800 */
[----:B------:R-:W4:Y:S04]  /*a0e40*/  LDL.LU R245, [R1+0x5388] ;  /* 0x0053880001f57983 */ /* 0x000f280000300800 */
[----:B------:R-:W4:Y:S04]  /*a0e50*/  LDL.LU R246, [R1+0x5384] ;  /* 0x0053840001f67983 */ /* 0x000f280000300800 */
[----:B------:R-:W4:Y:S01]  /*a0e60*/  LDL.LU R247, [R1+0x5380] ;  /* 0x0053800001f77983 */ /* 0x000f220000300800 */
[C---:B---3--:R-:W-:Y:S08]  /*a0e70*/  HMMA.1688.F32.TF32 R4, R176.reuse, R68, R24 ;  /* 0x00000044b004723c */ /* 0x048ff00000081018 */
[C---:B------:R-:W-:Y:S11]  /*a0e80*/  HMMA.1688.F32.TF32 R24, R176.reuse, R64, R28 ;  /* 0x00000040b018723c */ /* 0x040ff6000008101c */
        /* <DEDUP_REMOVED lines=21> */
[----:B------:R-:W-:Y:S04]  /*a0fe0*/  STL.64 [R1+0x2920], R12 ;  /* 0x0029200c01007387 */ /* 0x000fe80000100a00 */
[----:B------:R1:W-:Y:S05]  /*a0ff0*/  STL.64 [R1+0x2928], R14 ;  /* 0x0029280e01007387 */ /* 0x0003ea0000100a00 */
[----:B------:R-:W-:Y:S04]  /*a1000*/  STL.64 [R1+0x2910], R4 ;  /* 0x0029100401007387 */ /* 0x000fe80000100a00 */
[----:B------:R2:W-:Y:S01]  /*a1010*/  STL.64 [R1+0x2918], R6 ;  /* 0x0029180601007387 */ /* 0x0005e20000100a00 */
[C---:B-1----:R-:W-:Y:S08]  /*a1020*/  HMMA.1688.F32.TF32 R12, R212.reuse, R152, R172 ;  /* 0x00000098d40c723c */ /* 0x042ff000000810ac */
[----:B--2---:R-:W-:Y:S08]  /*a1030*/  HMMA.1688.F32.TF32 R4, R212, R156, R240 ;  /* 0x0000009cd404723c */ /* 0x004ff000000810f0 */
[----:B----4-:R-:W-:Y:S01]  /*a1040*/  HMMA.1688.F32.TF32 R8, R176, R32, R244 ;  /* 0x00000020b008723c */ /* 0x010fe200000810f4 */
[----:B------:R-:W-:Y:S04]  /*a1050*/  LDS R176, [R2+UR7+0x18200] ;  /* 0x0182000702b07984 */ /* 0x000fe80008000800 */
[----:B------:R-:W-:Y:S04]  /*a1060*/  LDS R178, [R2+UR7+0x1a200] ;  /* 0x01a2000702b27984 */ /* 0x000fe80008000800 */
[----:B------:R-:W-:Y:S04]  /*a1070*/  LDS R244, [R2+UR7+0x18480] ;  /* 0x0184800702f47984 */ /* 0x000fe80008000800 */
[----:B------:R-:W-:Y:S06]  /*a1080*/  LDS R246, [R2+UR7+0x1a480] ;  /* 0x01a4800702f67984 */ /* 0x000fec0008000800 */
        /* <DEDUP_REMOVED lines=156> */
[----:B------:R-:W-:-:S05]  /*a1a50*/  LOP3.LUT R247, R2, 0x20, RZ, 0x3c, !PT ;  /* 0x0000002002f77812 */ /* 0x000fca00078e3cff */
[----:B------:R-:W-:Y:S04]  /*a1a60*/  LDS R177, [R247+UR7+0x18200] ;  /* 0x01820007f7b17984 */ /* 0x000fe80008000800 */
[----:B------:R-:W1:Y:S04]  /*a1a70*/  LDS R179, [R247+UR7+0x1a200] ;  /* 0x01a20007f7b37984 */ /* 0x000e680008000800 */
[----:B------:R-:W-:Y:S01]  /*a1a80*/  LDS R245, [R247+UR7+0x18480] ;  /* 0x01848007f7f57984 */ /* 0x000fe20008000800 */
[C---:B----4-:R-:W-:Y:S08]  /*a1a90*/  HMMA.1688.F32.TF32 R4, R212.reuse, R88, R4 ;  /* 0x00000058d404723c */ /* 0x050ff00000081004 */
[C---:B--2---:R-:W-:Y:S08]  /*a1aa0*/  HMMA.1688.F32.TF32 R240, R212.reuse, R92, R240 ;  /* 0x0000005cd4f0723c */ /* 0x044ff000000810f0 */
[C---:B---3--:R-:W-:Y:S08]  /*a1ab0*/  HMMA.1688.F32.TF32 R24, R212.reuse, R84, R24 ;  /* 0x00000054d418723c */ /* 0x048ff00000081018 */
[C---:B------:R-:W-:Y:S03]  /*a1ac0*/  HMMA.1688.F32.TF32 R28, R212.reuse, R80, R28 ;  /* 0x00000050d41c723c */ /* 0x040fe6000008101c */
[----:B------:R-:W-:Y:S04]  /*a1ad0*/  STL.64 [R1+0x2810], R240 ;  /* 0x002810f001007387 */ /* 0x000fe80000100a00 */
[----:B------:R-:W-:Y:S04]  /*a1ae0*/  STL.64 [R1+0x2818], R242 ;  /* 0x002818f201007387 */ /* 0x000fe80000100a00 */
[----:B------:R-:W-:Y:S04]  /*a1af0*/  STL.64 [R1+0x2800], R4 ;  /* 0x0028000401007387 */ /* 0x000fe80000100a00 */
[----:B------:R2:W-:Y:S02]  /*a1b00*/  STL.64 [R1+0x2808], R6 ;  /* 0x0028080601007387 */ /* 0x0005e40000100a00 */
[C---:B--2---:R-:W-:Y:S02]  /*a1b10*/  HMMA.1688.F32.TF32 R4, R212.reuse, R76, R160 ;  /* 0x0000004cd404723c */ /* 0x044fe400000810a0 */
[----:B------:R-:W-:Y:S04]  /*a1b20*/  STL.64 [R1+0x27f0], R24 ;  /* 0x0027f01801007387 */ /* 0x000fe80000100a00 */
[----:B------:R2:W-:Y:S04]  /*a1b30*/  STL.64 [R1+0x27f8], R26 ;  /* 0x0027f81a01007387 */ /* 0x0005e80000100a00 */
[----:B------:R-:W-:Y:S04]  /*a1b40*/  STL.64 [R1+0x27e0], R28 ;  /* 0x0027e01c01007387 */ /* 0x000fe80000100a00 */
[----:B------:R-:W-:Y:S01]  /*a1b50*/  STL.64 [R1+0x27e8], R30 ;  /* 0x0027e81e01007387 */ /* 0x000fe20000100a00 */
[C---:B------:R-:W-:Y:S08]  /*a1b60*/  HMMA.1688.F32.TF32 R16, R212.reuse, R68, R16 ;  /* 0x00000044d410723c */ /* 0x040ff00000081010 */
[C---:B--2---:R-:W-:Y:S01]  /*a1b70*/  HMMA.1688.F32.TF32 R24, R212.reuse, R72, R164 ;  /* 0x00000048d418723c */ /* 0x044fe200000810a4 */
[----:B------:R-:W-:Y:S04]  /*a1b80*/  STL.64 [R1+0x27d0], R4 ;  /* 0x0027d00401007387 */ /* 0x000fe80000100a00 */
[----:B------:R2:W-:Y:S03]  /*a1b90*/  STL.64 [R1+0x27d8], R6 ;  /* 0x0027d80601007387 */ /* 0x0005e60000100a00 */
        /* <DEDUP_REMOVED lines=11> */
[----:B------:R2:W-:Y:S04]  /*a1c50*/  STL.64 [R1+0x2798], R14 ;  /* 0x0027980e01007387 */ /* 0x0005e80000100a00 */
[----:B------:R-:W-:Y:S04]  /*a1c60*/  STL.64 [R1+0x2760], R8 ;  /* 0x0027600801007387 */ /* 0x000fe80000100a00 */
[----:B------:R3:W-:Y:S01]  /*a1c70*/  STL.64 [R1+0x2768], R10 ;  /* 0x0027680a01007387 */ /* 0x0007e20000100a00 */
[C---:B--2---:R-:W-:Y:S08]  /*a1c80*/  HMMA.1688.F32.TF32 R12, R212.reuse, R48, R172 ;  /* 0x00000030d40c723c */ /* 0x044ff000000810ac */
[C---:B---3--:R-:W-:Y:S01]  /*a1c90*/  HMMA.1688.F32.TF32 R8, R212.reuse, R44, R180 ;  /* 0x0000002cd408723c */ /* 0x048fe200000810b4 */
[----:B------:R-:W-:Y:S04]  /*a1ca0*/  STL.64 [R1+0x2750], R4 ;  /* 0x0027500401007387 */ /* 0x000fe80000100a00 */
[----:B------:R2:W-:Y:S03]  /*a1cb0*/  STL.64 [R1+0x2758], R6 ;  /* 0x0027580601007387 */ /* 0x0005e60000100a00 */
[C---:B--2---:R-:W-:Y:S03]  /*a1cc0*/  HMMA.1688.F32.TF32 R4, R212.reuse, R40, R184 ;  /* 0x00000028d404723c */ /* 0x044fe600000810b8 */
[----:B------:R-:W-:Y:S04]  /*a1cd0*/  STL.64 [R1+0x2740], R12 ;  /* 0x0027400c01007387 */ /* 0x000fe80000100a00 */
[----:B------:R2:W-:Y:S04]  /*a1ce0*/  STL.64 [R1+0x2748], R14 ;  /* 0x0027480e01007387 */ /* 0x0005e80000100a00 */
[----:B------:R-:W-:Y:S04]  /*a1cf0*/  STL.64 [R1+0x2730], R8 ;  /* 0x0027300801007387 */ /* 0x000fe80000100a00 */
[----:B------:R3:W-:Y:S01]  /*a1d00*/  STL.64 [R1+0x2738], R10 ;  /* 0x0027380a01007387 */ /* 0x0007e20000100a00 */
[C---:B--2---:R-:W-:Y:S08]  /*a1d10*/  HMMA.1688.F32.TF32 R12, R212.reuse, R36, R188 ;  /* 0x00000024d40c723c */ /* 0x044ff000000810bc */
[----:B---3--:R-:W-:Y:S01]  /*a1d20*/  HMMA.1688.F32.TF32 R8, R212, R32, R192 ;  /* 0x00000020d408723c */ /* 0x008fe200000810c0 */
        /* <DEDUP_REMOVED lines=145> */
[C---:B---3--:R-:W-:Y:S03]  /*a2640*/  HMMA.1688.F32.TF32 R28, R176.reuse, R104, R28 ;  /* 0x00000068b01c723c */ /* 0x048fe6000008101c */
[----:B------:R-:W-:Y:S04]  /*a2650*/  STL.64 [R1+0x2660], R4 ;  /* 0x0026600401007387 */ /* 0x000fe80000100a00 */
[----:B------:R1:W-:Y:S02]  /*a2660*/  STL.64 [R1+0x2668], R6 ;  /* 0x0026680601007387 */ /* 0x0003e40000100a00 */
[C---:B-1----:R-:W-:Y:S02]  /*a2670*/  HMMA.1688.F32.TF32 R4, R176.reuse, R100, R160 ;  /* 0x00000064b004723c */ /* 0x042fe400000810a0 */
        /* <DEDUP_REMOVED lines=8> */
[C---:B-1----:R-:W-:Y:S11]  /*a2700*/  HMMA.1688.F32.TF32 R4, R176.reuse, R88, R20 ;  /* 0x00000058b004723c */ /* 0x042ff60000081014 */
        /* <DEDUP_REMOVED lines=56> */
[C---:B-1----:R-:W-:Y:S02]  /*a2a90*/  HMMA.1688.F32.TF32 R4, R212.reuse, R148, R232 ;  /* 0x00000094d404723c */ /* 0x042fe400000810e8 */
[----:B------:R-:W-:Y:S09]  /*a2aa0*/  STL.64 [R1+0x5368], R150 ;  /* 0x0053689601007387 */ /* 0x000ff20000100a00 */
[----:B------:R-:W-:Y:S04]  /*a2ab0*/  STL.64 [R1+0x2500], R8 ;  /* 0x0025000801007387 */ /* 0x000fe80000100a00 */
[----:B------:R-:W-:Y:S04]  /*a2ac0*/  STL.64 [R1+0x2508], R10 ;  /* 0x0025080a01007387 */ /* 0x000fe80000100a00 */
[----:B------:R-:W-:Y:S04]  /*a2ad0*/  STL.64 [R1+0x5360], R148 ;  /* 0x0053609401007387 */ /* 0x000fe80000100a00 */
[----:B------:R-:W-:Y:S04]  /*a2ae0*/  STL.64 [R1+0x24f0], R4 ;  /* 0x0024f00401007387 */ /* 0x000fe80000100a00 */
[----:B------:R1:W-:Y:S04]  /*a2af0*/  STL.64 [R1+0x24f8], R6 ;  /* 0x0024f80601007387 */ /* 0x0003e80000100a00 */
[----:B------:R-:W3:Y:S01]  /*a2b00*/  LDL.LU R232, [R1+0x1a0] ;  /* 0x0001a00001e87983 */ /* 0x000ee20000300800 */
[----:B-1----:R-:W-:-:S15]  /*a2b10*/  HMMA.1688.F32.TF32 R4, R212, R144, R236 ;  /* 0x00000090d404723c */ /* 0x002fde00000810ec */
        /* <DEDUP_REMOVED lines=119> */
[----:B------:R-:W2:Y:S02]  /*a3290*/  LDL.LU R147, [R1+0x86c] ;  /* 0x00086c0001937983 */ /* 0x000ea40000300800 */
[----:B--2---:R-:W-:-:S15]  /*a32a0*/  HMMA.1688.F32.TF32 R144, R212, R140, R144 ;  /* 0x0000008cd490723c */ /* 0x004fde0000081090 */
[----:B------:R-:W-:-:S04]  /*a32b0*/  NOP ;  /* 0x0000000000007918 */ /* 0x000fc80000000000 */
[----:B------:R-:W-:Y:S04]  /*a32c0*/  STL.64 [R1+0x24d0], R144 ;  /* 0x0024d09001007387 */ /* 0x000fe80000100a00 */
[----:B------:R1:W-:Y:S02]  /*a32d0*/  STL.64 [R1+0x24d8], R146 ;  /* 0x0024d89201007387 */ /* 0x0003e40000100a00 */
[C---:B-1----:R-:W-:Y:S08]  /*a32e0*/  HMMA.1688.F32.TF32 R144, R212.reuse, R136, R148 ;  /* 0x00000088d490723c */ /* 0x042ff00000081094 */
[C---:B------:R-:W-:Y:S08]  /*a32f0*/  HMMA.1688.F32.TF32 R148, R212.reuse, R132, R248 ;  /* 0x00000084d494723c */ /* 0x040ff000000810f8 */
[C---:B----4-:R-:W-:Y:S03]  /*a3300*/  HMMA.1688.F32.TF32 R4, R212.reuse, R124, R4 ;  /* 0x0000007cd404723c */ /* 0x050fe60000081004 */
[----:B------:R-:W-:Y:S04]  /*a3310*/  STL.64 [R1+0x24c0], R144 ;  /* 0x0024c09001007387 */ /* 0x000fe80000100a00 */
[----:B------:R1:W-:Y:S02]  /*a3320*/  STL.64 [R1+0x24c8], R146 ;  /* 0x0024c89201007387 */ /* 0x0003e40000100a00 */
[C---:B-1----:R-:W-:Y:S02]  /*a3330*/  HMMA.1688.F32.TF32 R144, R212.reuse, R128, R240 ;  /* 0x00000080d490723c */ /* 0x042fe400000810f0 */
[----:B------:R-:W-:Y:S04]  /*a3340*/  STL.64 [R1+0x24b0], R148 ;  /* 0x0024b09401007387 */ /* 0x000fe80000100a00 */
[----:B------:R-:W-:Y:S02]  /*a3350*/  STL.64 [R1+0x24b8], R150 ;  /* 0x0024b89601007387 */ /* 0x000fe40000100a00 */
        /* <DEDUP_REMOVED lines=213> */
[C---:B----4-:R-:W-:Y:S08]  /*a40b0*/  HMMA.1688.F32.TF32 R12, R176.reuse, R108, R12 ;  /* 0x0000006cb00c723c */ /* 0x050ff0000008100c */
[C---:B------:R-:W-:Y:S08]  /*a40c0*/  HMMA.1688.F32.TF32 R8, R176.reuse, R104, R8 ;  /* 0x00000068b008723c */ /* 0x040ff00000081008 */
[----:B--2---:R-:W-:-:S15]  /*a40d0*/  HMMA.1688.F32.TF32 R248, R176, R144, R248 ;  /* 0x00000090b0f8723c */ /* 0x004fde00000810f8 */
[----:B------:R-:W-:-:S04]  /*a40e0*/  NOP ;  /* 0x0000000000007918 */ /* 0x000fc80000000000 */
        /* <DEDUP_REMOVED lines=182> */
[----:B---3--:R-:W-:Y:S08]  /*a4c50*/  HMMA.1688.F32.TF32 R164, R176, R36, R164 ;  /* 0x00000024b0a4723c */ /* 0x008ff000000810a4 */
[C---:B------:R-:W-:Y:S08]  /*a4c60*/  HMMA.1688.F32.TF32 R240, R212.reuse, R156, R240 ;  /* 0x0000009cd4f0723c */ /* 0x040ff000000810f0 */
[C---:B------:R-:W-:Y:S08]  /*a4c70*/  HMMA.1688.F32.TF32 R16, R212.reuse, R136, R16 ;  /* 0x00000088d410723c */ /* 0x040ff00000081010 */
[C---:B------:R-:W-:Y:S01]  /*a4c80*/  HMMA.1688.F32.TF32 R12, R212.reuse, R128, R12 ;  /* 0x00000080d40c723c */ /* 0x040fe2000008100c */
[----:B------:R-:W-:Y:S04]  /*a4c90*/  LDS R176, [R2+UR7+0x18400] ;  /* 0x0184000702b07984 */ /* 0x000fe80008000800 */
[----:B------:R-:W-:Y:S04]  /*a4ca0*/  LDS R178, [R2+UR7+0x1a400] ;  /* 0x01a4000702b27984 */ /* 0x000fe80008000800 */
[----:B------:R-:W-:Y:S04]  /*a4cb0*/  LDS R177, [R247+UR7+0x18400] ;  /* 0x01840007f7b17984 */ /* 0x000fe80008000800 */
[----:B------:R-:W1:Y:S04]  /*a4cc0*/  LDS R179, [R247+UR7+0x1a400] ;  /* 0x01a40007f7b37984 */ /* 0x000e680008000800 */
[----:B------:R-:W2:Y:S04]  /*a4cd0*/  LDS R247, [R247+UR7+0x1a480] ;  /* 0x01a48007f7f77984 */ /* 0x000ea80008000800 */
[----:B------:R-:W-:Y:S04]  /*a4ce0*/  STL.64 [R1+0x1480], R164 ;  /* 0x001480a401007387 */ /* 0x000fe80000100a00 */
[----:B------:R3:W-:Y:S04]  /*a4cf0*/  STL.64 [R1+0x1488], R166 ;  /* 0x001488a601007387 */ /* 0x0007e80000100a00 */
[----:B---3--:R-:W3:Y:S04]  /*a4d00*/  LDL.LU.64 R166, [R1+0x5348] ;  /* 0x0053480001a67983 */ /* 0x008ee80000300a00 */
[----:B------:R-:W2:Y:S04]  /*a4d10*/  LDL.LU.64 R164, [R1+0x5340] ;  /* 0x0053400001a47983 */ /* 0x000ea80000300a00 */
[----:B------:R-:W-:Y:S04]  /*a4d20*/  STL.64 [R1+0x1460], R248 ;  /* 0x001460f801007387 */ /* 0x000fe80000100a00 */
[----:B------:R4:W-:Y:S04]  /*a4d30*/  STL.64 [R1+0x1468], R250 ;  /* 0x001468fa01007387 */ /* 0x0009e80000100a00 */
[----:B------:R-:W-:Y:S04]  /*a4d40*/  STL.64 [R1+0x1440], R240 ;  /* 0x001440f001007387 */ /* 0x000fe80000100a00 */
[----:B------:R1:W-:Y:S01]  /*a4d50*/  STL.64 [R1+0x1448], R242 ;  /* 0x001448f201007387 */ /* 0x0003e20000100a00 */
[C---:B----4-:R-:W-:Y:S08]  /*a4d60*/  HMMA.1688.F32.TF32 R248, R212.reuse, R152, R4 ;  /* 0x00000098d4f8723c */ /* 0x050ff00000081004 */
[C---:B-1----:R-:W-:Y:S08]  /*a4d70*/  HMMA.1688.F32.TF32 R240, R212.reuse, R148, R24 ;  /* 0x00000094d4f0723c */ /* 0x042ff00000081018 */
        /* <DEDUP_REMOVED lines=12> */
[----:B------:R-:W-:Y:S01]  /*a4e40*/  STL.64 [R1+0x13f8], R18 ;  /* 0x0013f81201007387 */ /* 0x000fe20000100a00 */
[C---:B------:R-:W-:Y:S04]  /*a4e50*/  HMMA.1688.F32.TF32 R8, R212.reuse, R124, R8 ;  /* 0x0000007cd408723c */ /* 0x040fe80000081008 */
        /* <DEDUP_REMOVED lines=8> */
[C---:B----4-:R-:W-:Y:S01]  /*a4ee0*/  HMMA.1688.F32.TF32 R8, R212.reuse, R112, R180 ;  /* 0x00000070d408723c */ /* 0x050fe200000810b4 */
        /* <DEDUP_REMOVED lines=40> */
[----:B------:R-:W-:Y:S04]  /*a5170*/  STL.64 [R1+0x12a8], R14 ;  /* 0x0012a80e01007387 */ /* 0x000fe80000100a00 */
        /* <DEDUP_REMOVED lines=114> */
[----:B------:R-:W-:Y:S01]  /*a58a0*/  HMMA.1688.F32.TF32 R212, R212, R32, R8 ;  /* 0x00000020d4d4723c */ /* 0x000fe20000081008 */
        /* <DEDUP_REMOVED lines=30> */
[----:B------:R-:W2:Y:S04]  /*a5a90*/  LDL.LU.64 R10, [R1+0x52d8] ;  /* 0x0052d800010a7983 */ /* 0x000ea80000300a00 */
[----:B------:R-:W2:Y:S04]  /*a5aa0*/  LDL.LU.64 R8, [R1+0x52d0] ;  /* 0x0052d00001087983 */ /* 0x000ea80000300a00 */
[----:B------:R1:W-:Y:S04]  /*a5ab0*/  STL.64 [R1+0x1210], R212 ;  /* 0x001210d401007387 */ /* 0x0003e80000100a00 */
[----:B------:R1:W-:Y:S01]  /*a5ac0*/  STL.64 [R1+0x1218], R214 ;  /* 0x001218d601007387 */ /* 0x0003e20000100a00 */
[C---:B------:R-:W-:Y:S03]  /*a5ad0*/  HMMA.1688.F32.TF32 R196, R176.reuse, R132, R196 ;  /* 0x00000084b0c4723c */ /* 0x040fe600000810c4 */
[----:B-1----:R-:W2:Y:S04]  /*a5ae0*/  LDL.LU R212, [R1+0x200] ;  /* 0x0002000001d47983 */ /* 0x002ea80000300800 */
[----:B------:R-:W2:Y:S04]  /*a5af0*/  LDL.LU R213, [R1+0x204] ;  /* 0x0002040001d57983 */ /* 0x000ea80000300800 */
[----:B------:R-:W2:Y:S04]  /*a5b00*/  LDL.LU R214, [R1+0x208] ;  /* 0x0002080001d67983 */ /* 0x000ea80000300800 */
[----:B------:R-:W2:Y:S04]  /*a5b10*/  LDL.LU R215, [R1+0x20c] ;  /* 0x00020c0001d77983 */ /* 0x000ea80000300800 */
        /* <DEDUP_REMOVED lines=23> */
[----:B-1----:R-:W3:Y:S04]  /*a5c90*/  LDL.LU.64 R190, [R1+0x5288] ;  /* 0x0052880001be7983 */ /* 0x002ee80000300a00 */
[----:B------:R-:W3:Y:S04]  /*a5ca0*/  LDL.LU.64 R188, [R1+0x5280] ;  /* 0x0052800001bc7983 */ /* 0x000ee80000300a00 */
        /* <DEDUP_REMOVED lines=13> */
[----:B-1----:R-:W4:Y:S04]  /*a5d80*/  LDL.LU.64 R202, [R1+0x5258] ;  /* 0x0052580001ca7983 */ /* 0x002f280000300a00 */
[----:B------:R-:W4:Y:S04]  /*a5d90*/  LDL.LU.64 R200, [R1+0x5250] ;  /* 0x0052500001c87983 */ /* 0x000f280000300a00 */
[----:B------:R-:W-:Y:S04]  /*a5da0*/  STL.64 [R1+0x1180], R204 ;  /* 0x001180cc01007387 */ /* 0x000fe80000100a00 */
[----:B------:R1:W-:Y:S01]  /*a5db0*/  STL.64 [R1+0x1188], R206 ;  /* 0x001188ce01007387 */ /* 0x0003e20000100a00 */
[C---:B------:R-:W-:Y:S03]  /*a5dc0*/  HMMA.1688.F32.TF32 R236, R176.reuse, R96, R236 ;  /* 0x00000060b0ec723c */ /* 0x040fe600000810ec */
[----:B-1----:R-:W4:Y:S04]  /*a5dd0*/  LDL.LU.64 R206, [R1+0x5248] ;  /* 0x0052480001ce7983 */ /* 0x002f280000300a00 */
[----:B------:R-:W4:Y:S04]  /*a5de0*/  LDL.LU.64 R204, [R1+0x5240] ;  /* 0x0052400001cc7983 */ /* 0x000f280000300a00 */
[----:B------:R-:W-:Y:S04]  /*a5df0*/  STL.64 [R1+0x1170], R208 ;  /* 0x001170d001007387 */ /* 0x000fe80000100a00 */
[----:B------:R1:W-:Y:S04]  /*a5e00*/  STL.64 [R1+0x1178], R210 ;  /* 0x001178d201007387 */ /* 0x0003e80000100a00 */
        /* <DEDUP_REMOVED lines=34> */
[----:B------:R-:W-:Y:S04]  /*a6030*/  STL.64 [R1+0x1048], R250 ;  /* 0x001048fa01007387 */ /* 0x000fe80000100a00 */
[----:B------:R-:W-:Y:S04]  /*a6040*/  STL.64 [R1+0x1030], R240 ;  /* 0x001030f001007387 */ /* 0x000fe80000100a00 */
[----:B------:R-:W-:Y:S05]  /*a6050*/  STL.64 [R1+0x1038], R242 ;  /* 0x001038f201007387 */ /* 0x000fea0000100a00 */
[----:B------:R-:W-:Y:S04]  /*a6060*/  STL.64 [R1+0x1020], R212 ;  /* 0x001020d401007387 */ /* 0x000fe80000100a00 */
[----:B------:R1:W-:Y:S01]  /*a6070*/  STL.64 [R1+0x1028], R214 ;  /* 0x001028d601007387 */ /* 0x0003e20000100a00 */
[----:B------:R-:W-:Y:S08]  /*a6080*/  HMMA.1688.F32.TF32 R180, R244, R152, R180 ;  /* 0x00000098f4b4723c */ /* 0x000ff000000810b4 */
[C---:B---3--:R-:W-:Y:S08]  /*a6090*/  HMMA.1688.F32.TF32 R196, R176.reuse, R40, R196 ;  /* 0x00000028b0c4723c */ /* 0x048ff000000810c4 */
[C---:B----4-:R-:W-:Y:S08]  /*a60a0*/  HMMA.1688.F32.TF32 R200, R176.reuse, R44, R200 ;  /* 0x0000002cb0c8723c */ /* 0x050ff000000810c8 */
[C---:B------:R-:W-:Y:S08]  /*a60b0*/  HMMA.1688.F32.TF32 R208, R176.reuse, R52, R208 ;  /* 0x00000034b0d0723c */ /* 0x040ff000000810d0 */
[C---:B------:R-:W-:Y:S08]  /*a60c0*/  HMMA.1688.F32.TF32 R224, R176.reuse, R64, R224 ;  /* 0x00000040b0e0723c */ /* 0x040ff000000810e0 */
[C---:B------:R-:W-:Y:S08]  /*a60d0*/  HMMA.1688.F32.TF32 R4, R176.reuse, R72, R232 ;  /* 0x00000048b004723c */ /* 0x040ff000000810e8 */
[C---:B------:R-:W-:Y:S08]  /*a60e0*/  HMMA.1688.F32.TF32 R236, R176.reuse, R76, R236 ;  /* 0x0000004cb0ec723c */ /* 0x040ff000000810ec */
[C---:B-1----:R-:W-:Y:S11]  /*a60f0*/  HMMA.1688.F32.TF32 R212, R176.reuse, R68, R228 ;  /* 0x00000044b0d4723c */ /* 0x042ff600000810e4 */
        /* <DEDUP_REMOVED lines=24> */
[----:B------:R-:W-:Y:S04]  /*a6280*/  HMMA.1688.F32.TF32 R176, R176, R32, R188 ;  /* 0x00000020b0b0723c */ /* 0x000fe800000810bc */
[----:B------:R-:W-:Y:S04]  /*a6290*/  STL.64 [R1+0xf70], R4 ;  /* 0x000f700401007387 */ /* 0x000fe80000100a00 */
[----:B------:R1:W-:Y:S02]  /*a62a0*/  STL.64 [R1+0xf78], R6 ;  /* 0x000f780601007387 */ /* 0x0003e40000100a00 */
[C---:B-1----:R-:W-:Y:S09]  /*a62b0*/  HMMA.1688.F32.TF32 R4, R244.reuse, R156, R184 ;  /* 0x0000009cf404723c */ /* 0x042ff200000810b8 */
[----:B------:R-:W-:Y:S04]  /*a62c0*/  STL.64 [R1+0xf60], R176 ;  /* 0x000f60b001007387 */ /* 0x000fe80000100a00 */
[----:B------:R-:W-:Y:S01]  /*a62d0*/  STL.64 [R1+0xf68], R178 ;  /* 0x000f68b201007387 */ /* 0x000fe20000100a00 */
[C---:B------:R-:W-:Y:S08]  /*a62e0*/  HMMA.1688.F32.TF32 R168, R244.reuse, R144, R168 ;  /* 0x00000090f4a8723c */ /* 0x040ff000000810a8 */
        /* <DEDUP_REMOVED lines=15> */
[----:B------:R-:W-:Y:S04]  /*a63e0*/  STL.64 [R1+0xf50], R4 ;  /* 0x000f500401007387 */ /* 0x000fe80000100a00 */
[----:B------:R1:W-:Y:S01]  /*a63f0*/  STL.64 [R1+0xf58], R6 ;  /* 0x000f580601007387 */ /* 0x0003e20000100a00 */
[----:B------:R-:W-:Y:S02]  /*a6400*/  IMAD.MOV.U32 R234, RZ, RZ, R22 ;  /* 0x000000ffffea7224 */ /* 0x000fe400078e0016 */
[----:B------:R-:W-:Y:S02]  /*a6410*/  IMAD.MOV.U32 R235, RZ, RZ, R16 ;  /* 0x000000ffffeb7224 */ /* 0x000fe400078e0010 */
[----:B------:R-:W-:-:S02]  /*a6420*/  IMAD.MOV.U32 R248, RZ, RZ, R17 ;  /* 0x000000fffff87224 */ /* 0x000fc400078e0011 */
[----:B------:R-:W-:Y:S02]  /*a6430*/  IMAD.MOV.U32 R249, RZ, RZ, R18 ;  /* 0x000000fffff97224 */ /* 0x000fe400078e0012 */
[----:B------:R-:W-:Y:S02]  /*a6440*/  IMAD.MOV.U32 R250, RZ, RZ, R19 ;  /* 0x000000fffffa7224 */ /* 0x000fe400078e0013 */
[----:B------:R-:W-:Y:S01]  /*a6450*/  IMAD.MOV.U32 R251, RZ, RZ, R23 ;  /* 0x000000fffffb7224 */ /* 0x000fe200078e0017 */
[----:B------:R-:W-:Y:S01]  /*a6460*/  LOP3.LUT R239, R2, 0x20, RZ, 0x3c, !PT ;  /* 0x0000002002ef7812 */ /* 0x000fe200078e3cff */
[----:B------:R-:W-:Y:S04]  /*a6470*/  LDS R176, [R2+UR7+0x18500] ;  /* 0x0185000702b07984 */ /* 0x000fe80008000800 */
[----:B------:R-:W-:Y:S01]  /*a6480*/  LDS R178, [R2+UR7+0x1a500] ;  /* 0x01a5000702b27984 */ /* 0x000fe20008000800 */
[C---:B-1----:R-:W-:Y:S03]  /*a6490*/  HMMA.1688.F32.TF32 R4, R244.reuse, R148, R172 ;  /* 0x00000094f404723c */ /* 0x042fe600000810ac */
[----:B------:R-:W-:Y:S04]  /*a64a0*/  STL.64 [R1+0xf40], R180 ;  /* 0x000f40b401007387 */ /* 0x000fe80000100a00 */
[----:B------:R-:W-:Y:S04]  /*a64b0*/  STL.64 [R1+0xf48], R182 ;  /* 0x000f48b601007387 */ /* 0x000fe80000100a00 */
[----:B------:R-:W-:Y:S04]  /*a64c0*/  LDS R177, [R239+UR7+0x18500] ;  /* 0x01850007efb17984 */ /* 0x000fe80008000800 */
[----:B------:R-:W1:Y:S04]  /*a64d0*/  LDS R179, [R239+UR7+0x1a500] ;  /* 0x01a50007efb37984 */ /* 0x000e680008000800 */
[----:B------:R-:W-:Y:S04]  /*a64e0*/  STL.64 [R1+0xf30], R4 ;  /* 0x000f300401007387 */ /* 0x000fe80000100a00 */
[----:B------:R2:W-:Y:S02]  /*a64f0*/  STL.64 [R1+0xf38], R6 ;  /* 0x000f380601007387 */ /* 0x0005e40000100a00 */
[----:B--2---:R-:W-:Y:S02]  /*a6500*/  HMMA.1688.F32.TF32 R4, R244, R136, R12 ;  /* 0x00000088f404723c */ /* 0x004fe4000008100c */
[----:B------:R2:W-:Y:S04]  /*a6510*/  STL.64 [R1+0xf20], R168 ;  /* 0x000f20a801007387 */ /* 0x0005e80000100a00 */
[----:B------:R3:W-:Y:S04]  /*a6520*/  STL.64 [R1+0xf28], R170 ;  /* 0x000f28aa01007387 */ /* 0x0007e80000100a00 */
[----:B------:R4:W-:Y:S04]  /*a6530*/  STL.64 [R1+0xf10], R8 ;  /* 0x000f100801007387 */ /* 0x0009e80000100a00 */
[----:B------:R1:W-:Y:S04]  /*a6540*/  STL.64 [R1+0xf18], R10 ;  /* 0x000f180a01007387 */ /* 0x0003e80000100a00 */
[----:B------:R-:W2:Y:S04]  /*a6550*/  LDL.LU R160, [R1+0x51cc] ;  /* 0x0051cc0001a07983 */ /* 0x000ea80000300800 */
[----:B------:R1:W-:Y:S04]  /*a6560*/  STL.64 [R1+0xf00], R4 ;  /* 0x000f000401007387 */ /* 0x0003e80000100a00 */
[----:B------:R1:W-:Y:S04]  /*a6570*/  STL.64 [R1+0xf08], R6 ;  /* 0x000f080601007387 */ /* 0x0003e80000100a00 */
        /* <DEDUP_REMOVED lines=14> */
[----:B------:R-:W-:Y:S02]  /*a6660*/  IMAD.MOV.U32 R224, RZ, RZ, R165 ;  /* 0x000000ffffe07224 */ /* 0x000fe400078e00a5 */
        /* <DEDUP_REMOVED lines=28> */
[----:B--2---:R-:W-:-:S02]  /*a6830*/  IMAD.MOV.U32 R203, RZ, RZ, R166 ;  /* 0x000000ffffcb7224 */ /* 0x004fc400078e00a6 */
[----:B----4-:R-:W-:Y:S02]  /*a6840*/  IMAD.MOV.U32 R202, RZ, RZ, R160 ;  /* 0x000000ffffca7224 */ /* 0x010fe400078e00a0 */
[----:B---3--:R-:W-:Y:S02]  /*a6850*/  IMAD.MOV.U32 R200, RZ, RZ, R164 ;  /* 0x000000ffffc87224 */ /* 0x008fe400078e00a4 */
[----:B------:R-:W-:Y:S01]  /*a6860*/  IMAD.MOV.U32 R201, RZ, RZ, R165 ;  /* 0x000000ffffc97224 */ /* 0x000fe200078e00a5 */
[----:B------:R-:W2:Y:S04]  /*a6870*/  LDL.LU R164, [R1+0x515c] ;  /* 0x00515c0001a47983 */ /* 0x000ea80000300800 */
[----:B------:R-:W3:Y:S04]  /*a6880*/  LDL.LU R165, [R1+0x5158] ;  /* 0x0051580001a57983 */ /* 0x000ee80000300800 */
[----:B------:R-:W4:Y:S04]  /*a6890*/  LDL.LU R160, [R1+0x5154] ;  /* 0x0051540001a07983 */ /* 0x000f280000300800 */
[----:B------:R-:W2:Y:S04]  /*a68a0*/  LDL.LU R166, [R1+0x5150] ;  /* 0x0051500001a67983 */ /* 0x000ea80000300800 */
[----:B------:R-:W3:Y:S04]  /*a68b0*/  LDL.LU R192, [R1+0xcf0] ;  /* 0x000cf00001c07983 */ /* 0x000ee80000300800 */
[----:B------:R-:W3:Y:S04]  /*a68c0*/  LDL.LU R193, [R1+0xcf4] ;  /* 0x000cf40001c17983 */ /* 0x000ee80000300800 */
        /* <DEDUP_REMOVED lines=42> */
[----:B--2---:R-:W-:-:S02]  /*a6b70*/  IMAD.MOV.U32 R183, RZ, RZ, R160 ;  /* 0x000000ffffb77224 */ /* 0x004fc400078e00a0 */
[----:B----4-:R-:W-:Y:S02]  /*a6b80*/  IMAD.MOV.U32 R182, RZ, RZ, R166 ;  /* 0x000000ffffb67224 */ /* 0x010fe400078e00a6 */
[----:B---3--:R-:W-:Y:S02]  /*a6b90*/  IMAD.MOV.U32 R181, RZ, RZ, R165 ;  /* 0x000000ffffb57224 */ /* 0x008fe400078e00a5 */
[----:B------:R-:W-:Y:S02]  /*a6ba0*/  IMAD.MOV.U32 R180, RZ, RZ, R164 ;  /* 0x000000ffffb47224 */ /* 0x000fe400078e00a4 */
        /* <DEDUP_REMOVED lines=22> */
[----:B------:R-:W3:Y:S04]  /*a6d10*/  LDL.LU R163, [R1+0x50e4] ;  /* 0x0050e40001a37983 */ /* 0x000ee80000300800 */
[----:B------:R-:W3:Y:S01]  /*a6d20*/  LDL.LU R167, [R1+0x50e0] ;  /* 0x0050e00001a77983 */ /* 0x000ee20000300800 */
        /* <DEDUP_REMOVED lines=8> */
[C---:B----4-:R-:W-:Y:S08]  /*a6db0*/  HMMA.1688.F32.TF32 R16, R244.reuse, R120, R28 ;  /* 0x00000078f410723c */ /* 0x050ff0000008101c */
[C---:B------:R-:W-:Y:S01]  /*a6dc0*/  HMMA.1688.F32.TF32 R24, R244.reuse, R116, R160 ;  /* 0x00000074f418723c */ /* 0x040fe200000810a0 */
[----:B------:R-:W-:Y:S04]  /*a6dd0*/  STL.64 [R1+0xed0], R20 ;  /* 0x000ed01401007387 */ /* 0x000fe80000100a00 */
[----:B------:R1:W-:Y:S03]  /*a6de0*/  STL.64 [R1+0xed8], R22 ;  /* 0x000ed81601007387 */ /* 0x0003e60000100a00 */
[C---:B-1----:R-:W-:Y:S03]  /*a6df0*/  HMMA.1688.F32.TF32 R20, R244.reuse, R112, R164 ;  /* 0x00000070f414723c */ /* 0x042fe600000810a4 */
[----:B------:R-:W-:Y:S04]  /*a6e00*/  STL.64 [R1+0xec0], R16 ;  /* 0x000ec01001007387 */ /* 0x000fe80000100a00 */
[----:B------:R1:W-:Y:S02]  /*a6e10*/  STL.64 [R1+0xec8], R18 ;  /* 0x000ec81201007387 */ /* 0x0003e40000100a00 */
        /* <DEDUP_REMOVED lines=61> */
[----:B------:R-:W-:Y:S04]  /*a71f0*/  LDS R14, [R2+UR7+0x1a580] ;  /* 0x01a58007020e7984 */ /* 0x000fe80008000800 */
[----:B------:R-:W-:Y:S04]  /*a7200*/  LDS R13, [R239+UR7+0x18580] ;  /* 0x01858007ef0d7984 */ /* 0x000fe80008000800 */
[----:B------:R-:W2:Y:S01]  /*a7210*/  LDS R15, [R239+UR7+0x1a580] ;  /* 0x01a58007ef0f7984 */ /* 0x000ea20008000800 */
[----:B-1----:R-:W-:Y:S03]  /*a7220*/  HMMA.1688.F32.TF32 R8, R244, R36, R248 ;  /* 0x00000024f408723c */ /* 0x002fe600000810f8 */
[----:B------:R-:W-:Y:S04]  /*a7230*/  STL.64 [R1+0x50c0], R38 ;  /* 0x0050c02601007387 */ /* 0x000fe80000100a00 */
[----:B------:R-:W-:-:S12]  /*a7240*/  STL.64 [R1+0x50b8], R36 ;  /* 0x0050b82401007387 */ /* 0x000fd80000100a00 */
[----:B------:R1:W-:Y:S04]  /*a7250*/  STL.64 [R1+0xab0], R8 ;  /* 0x000ab00801007387 */ /* 0x0003e80000100a00 */
[----:B------:R3:W-:Y:S04]  /*a7260*/  STL.64 [R1+0xab8], R10 ;  /* 0x000ab80a01007387 */ /* 0x0007e80000100a00 */
        /* <DEDUP_REMOVED lines=104> */
[----:B------:R-:W-:Y:S08]  /*a78f0*/  HMMA.1688.F32.TF32 R244, R244, R32, R240 ;  /* 0x00000020f4f4723c */ /* 0x000ff000000810f0 */
[C---:B------:R-:W-:Y:S01]  /*a7900*/  HMMA.1688.F32.TF32 R240, R176.reuse, R156, R4 ;  /* 0x0000009cb0f0723c */ /* 0x040fe20000081004 */
[----:B------:R-:W4:Y:S04]  /*a7910*/  LDL.LU R4, [R1+0x1dd0] ;  /* 0x001dd00001047983 */ /* 0x000f280000300800 */
[----:B------:R-:W4:Y:S04]  /*a7920*/  LDL.LU R5, [R1+0x1dd4] ;  /* 0x001dd40001057983 */ /* 0x000f280000300800 */
[----:B------:R-:W4:Y:S04]  /*a7930*/  LDL.LU R6, [R1+0x1dd8] ;  /* 0x001dd80001067983 */ /* 0x000f280000300800 */
[----:B------:R-:W4:Y:S01]  /*a7940*/  LDL.LU R7, [R1+0x1ddc] ;  /* 0x001ddc0001077983 */ /* 0x000f220000300800 */
[C---:B--2---:R-:W-:Y:S08]  /*a7950*/  HMMA.1688.F32.TF32 R36, R176.reuse, R152, R36 ;  /* 0x00000098b024723c */ /* 0x044ff00000081024 */
[C---:B------:R-:W-:Y:S11]  /*a7960*/  HMMA.1688.F32.TF32 R40, R176.reuse, R148, R40 ;  /* 0x00000094b028723c */ /* 0x040ff60000081028 */
[----:B------:R-:W-:Y:S04]  /*a7970*/  STL.64 [R1+0xaa0], R36 ;  /* 0x000aa02401007387 */ /* 0x000fe80000100a00 */
[----:B------:R3:W-:Y:S02]  /*a7980*/  STL.64 [R1+0xaa8], R38 ;  /* 0x000aa82601007387 */ /* 0x0007e40000100a00 */
[C---:B---3--:R-:W-:Y:S08]  /*a7990*/  HMMA.1688.F32.TF32 R36, R176.reuse, R144, R164 ;  /* 0x00000090b024723c */ /* 0x048ff000000810a4 */
[C---:B------:R-:W-:Y:S01]  /*a79a0*/  HMMA.1688.F32.TF32 R160, R176.reuse, R140, R160 ;  /* 0x0000008cb0a0723c */ /* 0x040fe200000810a0 */
[----:B------:R-:W-:Y:S04]  /*a79b0*/  STL.64 [R1+0xa90], R40 ;  /* 0x000a902801007387 */ /* 0x000fe80000100a00 */
[----:B------:R1:W-:Y:S03]  /*a79c0*/  STL.64 [R1+0xa98], R42 ;  /* 0x000a982a01007387 */ /* 0x0003e60000100a00 */
[C---:B-1----:R-:W-:Y:S03]  /*a79d0*/  HMMA.1688.F32.TF32 R40, R176.reuse, R136, R28 ;  /* 0x00000088b028723c */ /* 0x042fe6000008101c */
[----:B------:R-:W-:Y:S04]  /*a79e0*/  STL.64 [R1+0xa80], R36 ;  /* 0x000a802401007387 */ /* 0x000fe80000100a00 */
[----:B------:R1:W-:Y:S01]  /*a79f0*/  STL.64 [R1+0xa88], R38 ;  /* 0x000a882601007387 */ /* 0x0003e20000100a00 */
[C---:B------:R-:W-:Y:S08]  /*a7a00*/  HMMA.1688.F32.TF32 R28, R176.reuse, R128, R20 ;  /* 0x00000080b01c723c */ /* 0x040ff00000081014 */
[C---:B------:R-:W-:Y:S08]  /*a7a10*/  HMMA.1688.F32.TF32 R20, R176.reuse, R120, R8 ;  /* 0x00000078b014723c */ /* 0x040ff00000081008 */
[C---:B-1----:R-:W-:Y:S08]  /*a7a20*/  HMMA.1688.F32.TF32 R36, R176.reuse, R132, R24 ;  /* 0x00000084b024723c */ /* 0x042ff00000081018 */
        /* <DEDUP_REMOVED lines=59> */
[----:B------:R1:W-:Y:S04]  /*a7de0*/  STL.64 [R1+0x70], R20 ;  /* 0x0000701401007387 */ /* 0x0003e80000100a00 */
[----:B------:R2:W-:Y:S04]  /*a7df0*/  STL.64 [R1+0x78], R22 ;  /* 0x0000781601007387 */ /* 0x0005e80000100a00 */
        /* <DEDUP_REMOVED lines=126> */
[----:B------:R-:W3:Y:S01]  /*a85e0*/  LDL.LU.64 R36, [R1+0x50b8] ;  /* 0x0050b80001247983 */ /* 0x000ee20000300a00 */
[----:B------:R-:W-:-:S02]  /*a85f0*/  IMAD.MOV.U32 R215, RZ, RZ, R252 ;  /* 0x000000ffffd77224 */ /* 0x000fc400078e00fc */
[----:B------:R-:W1:Y:S01]  /*a8600*/  LDC R252, c[0x0][0x3a8] ;  /* 0x0000ea00fffc7b82 */ /* 0x000e620000000800 */
[----:B------:R-:W-:Y:S01]  /*a8610*/  HMMA.1688.F32.TF32 R248, R12, R156, R248 ;  /* 0x0000009c0cf8723c */ /* 0x000fe200000810f8 */
[----:B-1----:R-:W-:-:S04]  /*a8620*/  IMAD.SHL.U32 R252, R252, 0x40, RZ ;  /* 0x00000040fcfc7824 */ /* 0x002fc800078e00ff */
[----:B------:R-:W-:-:S03]  /*a8630*/  IMAD.SHL.U32 R252, R252, 0x4, RZ ;  /* 0x00000004fcfc7824 */ /* 0x000fc600078e00ff */
[C---:B---3--:R-:W-:Y:S08]  /*a8640*/  HMMA.1688.F32.TF32 R4, R176.reuse, R36, R4 ;  /* 0x00000024b004723c */ /* 0x048ff00000081004 */
[----:B------:R-:W-:Y:S08]  /*a8650*/  HMMA.1688.F32.TF32 R176, R176, R32, R164 ;  /* 0x00000020b0b0723c */ /* 0x000ff000000810a4 */
[C---:B----4-:R-:W-:Y:S01]  /*a8660*/  HMMA.1688.F32.TF32 R164, R12.reuse, R152, R8 ;  /* 0x000000980ca4723c */ /* 0x050fe20000081008 */
[----:B------:R-:W-:Y:S04]  /*a8670*/  LDS R8, [R2+UR7+0x18600] ;  /* 0x0186000702087984 */ /* 0x000fe80008000800 */
[----:B------:R-:W-:Y:S04]  /*a8680*/  LDS R10, [R2+UR7+0x1a600] ;  /* 0x01a60007020a7984 */ /* 0x000fe80008000800 */
[----:B------:R-:W-:Y:S04]  /*a8690*/  LDS R9, [R239+UR7+0x18600] ;  /* 0x01860007ef097984 */ /* 0x000fe80008000800 */
[----:B------:R-:W1:Y:S04]  /*a86a0*/  LDS R11, [R239+UR7+0x1a600] ;  /* 0x01a60007ef0b7984 */ /* 0x000e680008000800 */
[----:B------:R-:W-:Y:S04]  /*a86b0*/  STL.64 [R1+0x10], R4 ;  /* 0x0000100401007387 */ /* 0x000fe80000100a00 */
[----:B------:R3:W-:Y:S04]  /*a86c0*/  STL.64 [R1+0x18], R6 ;  /* 0x0000180601007387 */ /* 0x0007e80000100a00 */
[----:B---3--:R-:W3:Y:S04]  /*a86d0*/  LDL.LU.64 R6, [R1+0x50b0] ;  /* 0x0050b00001067983 */ /* 0x008ee80000300a00 */
[----:B------:R-:W4:Y:S04]  /*a86e0*/  LDL.LU.64 R4, [R1+0x50a8] ;  /* 0x0050a80001047983 */ /* 0x000f280000300a00 */
[----:B------:R-:W-:Y:S04]  /*a86f0*/  STL.64 [R1], R176 ;  /* 0x000000b001007387 */ /* 0x000fe80000100a00 */
        /* <DEDUP_REMOVED lines=59> */
[C---:B------:R-:W-:Y:S03]  /*a8ab0*/  HMMA.1688.F32.TF32 R20, R12.reuse, R72, R232 ;  /* 0x000000480c14723c */ /* 0x040fe600000810e8 */
[----:B------:R-:W-:Y:S04]  /*a8ac0*/  STL.64 [R1+0x290], R24 ;  /* 0x0002901801007387 */ /* 0x000fe80000100a00 */
[----:B------:R-:W-:Y:S04]  /*a8ad0*/  STL.64 [R1+0x298], R26 ;  /* 0x0002981a01007387 */ /* 0x000fe80000100a00 */
[----:B------:R-:W-:Y:S08]  /*a8ae0*/  STL.64 [R1+0x140], R16 ;  /* 0x0001401001007387 */ /* 0x000ff00000100a00 */
[----:B------:R-:W-:Y:S04]  /*a8af0*/  STL.64 [R1+0x280], R20 ;  /* 0x0002801401007387 */ /* 0x000fe80000100a00 */
[----:B------:R-:W-:Y:S04]  /*a8b00*/  STL.64 [R1+0x288], R22 ;  /* 0x0002881601007387 */ /* 0x000fe80000100a00 */
[----:B------:R1:W-:Y:S04]  /*a8b10*/  STL.64 [R1+0x148], R18 ;  /* 0x0001481201007387 */ /* 0x0003e80000100a00 */
        /* <DEDUP_REMOVED lines=8> */
[----:B---3--:R-:W-:Y:S04]  /*a8ba0*/  STL.64 [R1+0x52d0], R6 ;  /* 0x0052d00601007387 */ /* 0x008fe80000100a00 */
[----:B----4-:R2:W-:Y:S04]  /*a8bb0*/  STL.64 [R1+0x52c8], R4 ;  /* 0x0052c80401007387 */ /* 0x0105e80000100a00 */
[----:B------:R-:W-:Y:S04]  /*a8bc0*/  STL.64 [R1+0x5270], R246 ;  /* 0x005270f601007387 */ /* 0x000fe80000100a00 */
[----:B------:R-:W-:Y:S04]  /*a8bd0*/  STL.64 [R1+0x5268], R244 ;  /* 0x005268f401007387 */ /* 0x000fe80000100a00 */
[----:B------:R-:W-:Y:S04]  /*a8be0*/  STL.64 [R1+0x5260], R242 ;  /* 0x005260f201007387 */ /* 0x000fe80000100a00 */
[----:B------:R-:W-:Y:S04]  /*a8bf0*/  STL.64 [R1+0x5258], R240 ;  /* 0x005258f001007387 */ /* 0x000fe80000100a00 */
[----:B------:R-:W-:Y:S04]  /*a8c00*/  STL.64 [R1+0x5250], R250 ;  /* 0x005250fa01007387 */ /* 0x000fe80000100a00 */
[----:B------:R-:W-:Y:S04]  /*a8c10*/  STL.64 [R1+0x5248], R248 ;  /* 0x005248f801007387 */ /* 0x000fe80000100a00 */
[----:B------:R-:W-:Y:S04]  /*a8c20*/  STL [R1+0x515c], R3 ;  /* 0x00515c0301007387 */ /* 0x000fe80000100800 */
[----:B------:R-:W-:Y:S04]  /*a8c30*/  STL [R1+0x5158], R0 ;  /* 0x0051580001007387 */ /* 0x000fe80000100800 */
[----:B------:R-:W-:Y:S04]  /*a8c40*/  LDS R237, [R239+UR7+0x1c000] ;  /* 0x01c00007efed7984 */ /* 0x000fe80008000800 */
[----:B------:R-:W-:Y:S04]  /*a8c50*/  LDS R236, [R2+UR7+0x1c000] ;  /* 0x01c0000702ec7984 */ /* 0x000fe80008000800 */
[----:B------:R-:W-:Y:S01]  /*a8c60*/  LDS R238, [R2+UR7+0x1e000] ;  /* 0x01e0000702ee7984 */ /* 0x000fe20008000800 */
[C---:B-1----:R-:W-:Y:S03]  /*a8c70*/  HMMA.1688.F32.TF32 R16, R12.reuse, R64, R232 ;  /* 0x000000400c10723c */ /* 0x042fe600000810e8 */
[----:B------:R-:W3:Y:S05]  /*a8c80*/  LDL.LU R232, [R1+0x1a60] ;  /* 0x001a600001e87983 */ /* 0x000eea0000300800 */
[C---:B--2---:R-:W-:Y:S11]  /*a8c90*/  HMMA.1688.F32.TF32 R4, R12.reuse, R60, R212 ;  /* 0x0000003c0c04723c */ /* 0x044ff600000810d4 */
[----:B------:R-:W-:Y:S04]  /*a8ca0*/  STL.64 [R1+0x1c10], R16 ;  /* 0x001c101001007387 */ /* 0x000fe80000100a00 */
[----:B------:R-:W-:Y:S04]  /*a8cb0*/  STL.64 [R1+0x1c18], R18 ;  /* 0x001c181201007387 */ /* 0x000fe80000100a00 */
[----:B------:R1:W-:Y:S04]  /*a8cc0*/  STL.64 [R1+0x130], R4 ;  /* 0x0001300401007387 */ /* 0x0003e80000100a00 */
[----:B------:R2:W-:Y:S04]  /*a8cd0*/  STL.64 [R1+0x138], R6 ;  /* 0x0001380601007387 */ /* 0x0005e80000100a00 */
        /* <DEDUP_REMOVED lines=63> */
[----:B-1----:R-:W4:Y:S04]  /*a90d0*/  LDL.LU R4, [R1+0x1ba0] ;  /* 0x001ba00001047983 */ /* 0x002f280000300800 */
[----:B------:R-:W4:Y:S04]  /*a90e0*/  LDL.LU R5, [R1+0x1ba4] ;  /* 0x001ba40001057983 */ /* 0x000f280000300800 */
        /* <DEDUP_REMOVED lines=43> */
[----:B--2---:R-:W-:-:S15]  /*a93a0*/  HMMA.1688.F32.TF32 R248, R12, R56, R248 ;  /* 0x000000380cf8723c */ /* 0x004fde00000810f8 */
[----:B------:R-:W-:-:S04]  /*a93b0*/  NOP ;  /* 0x0000000000007918 */ /* 0x000fc80000000000 */
[----:B------:R-:W-:Y:S01]  /*a93c0*/  STL.64 [R1+0x120], R248 ;  /* 0x000120f801007387 */ /* 0x000fe20000100a00 */
[C---:B----4-:R-:W-:Y:S03]  /*a93d0*/  HMMA.1688.F32.TF32 R244, R12.reuse, R48, R244 ;  /* 0x000000300cf4723c */ /* 0x050fe600000810f4 */
[----:B------:R1:W-:Y:S05]  /*a93e0*/  STL.64 [R1+0x128], R250 ;  /* 0x000128fa01007387 */ /* 0x0003ea0000100a00 */
[C---:B-1----:R-:W-:Y:S08]  /*a93f0*/  HMMA.1688.F32.TF32 R248, R12.reuse, R52, R240 ;  /* 0x000000340cf8723c */ /* 0x042ff000000810f0 */
[C---:B------:R-:W-:Y:S08]  /*a9400*/  HMMA.1688.F32.TF32 R240, R12.reuse, R44, R4 ;  /* 0x0000002c0cf0723c */ /* 0x040ff00000081004 */
[C---:B------:R-:W-:Y:S03]  /*a9410*/  HMMA.1688.F32.TF32 R4, R12.reuse, R40, R176 ;  /* 0x000000280c04723c */ /* 0x040fe600000810b0 */
        /* <DEDUP_REMOVED lines=16> */
[----:B------:R-:W-:Y:S01]  /*a9520*/  STL.64 [R1+0xc8], R162 ;  /* 0x0000c8a201007387 */ /* 0x000fe20000100a00 */
[C---:B------:R-:W-:Y:S03]  /*a9530*/  HMMA.1688.F32.TF32 R16, R8.reuse, R144, R16 ;  /* 0x000000900810723c */ /* 0x040fe60000081010 */
[----:B------:R-:W-:Y:S04]  /*a9540*/  LDS R13, [R239+UR7+0x18680] ;  /* 0x01868007ef0d7984 */ /* 0x000fe80008000800 */
[----:B------:R-:W-:Y:S04]  /*a9550*/  STL.64 [R1+0xb0], R4 ;  /* 0x0000b00401007387 */ /* 0x000fe80000100a00 */
[----:B------:R1:W-:Y:S04]  /*a9560*/  STL.64 [R1+0xb8], R6 ;  /* 0x0000b80601007387 */ /* 0x0003e80000100a00 */
[----:B------:R-:W2:Y:S01]  /*a9570*/  LDS R15, [R239+UR7+0x1a680] ;  /* 0x01a68007ef0f7984 */ /* 0x000ea20008000800 */
        /* <DEDUP_REMOVED lines=12> */
[C---:B---3--:R-:W-:Y:S08]  /*a9640*/  HMMA.1688.F32.TF32 R16, R8.reuse, R132, R180 ;  /* 0x000000840810723c */ /* 0x048ff000000810b4 */
        /* <DEDUP_REMOVED lines=152> */
[C---:B--2---:R-:W-:Y:S08]  /*a9fd0*/  HMMA.1688.F32.TF32 R164, R8.reuse, R56, R164 ;  /* 0x0000003808a4723c */ /* 0x044ff000000810a4 */
        /* <DEDUP_REMOVED lines=38> */
[----:B------:R1:W-:Y:S04]  /*aa240*/  STL.64 [R1+0x278], R18 ;  /* 0x0002781201007387 */ /* 0x0003e80000100a00 */
[----:B------:R-:W2:Y:S04]  /*aa250*/  LDS R11, [R239+UR7+0x1a700] ;  /* 0x01a70007ef0b7984 */ /* 0x000ea80008000800 */
[----:B------:R-:W-:Y:S01]  /*aa260*/  STL.64 [R1+0x260], R4 ;  /* 0x0002600401007387 */ /* 0x000fe20000100a00 */
[C---:B-1----:R-:W-:Y:S03]  /*aa270*/  HMMA.1688.F32.TF32 R16, R12.reuse, R152, R180 ;  /* 0x000000980c10723c */ /* 0x042fe600000810b4 */
[----:B------:R1:W-:Y:S05]  /*aa280*/  STL.64 [R1+0x268], R6 ;  /* 0x0002680601007387 */ /* 0x0003ea0000100a00 */
[C---:B-1----:R-:W-:Y:S11]  /*aa290*/  HMMA.1688.F32.TF32 R4, R12.reuse, R148, R184 ;  /* 0x000000940c04723c */ /* 0x042ff600000810b8 */
[----:B------:R-:W-:Y:S01]  /*aa2a0*/  STL.64 [R1+0x650], R16 ;  /* 0x0006501001007387 */ /* 0x000fe20000100a00 */
[C---:B------:R-:W-:Y:S03]  /*aa2b0*/  HMMA.1688.F32.TF32 R20, R12.reuse, R144, R188 ;  /* 0x000000900c14723c */ /* 0x040fe600000810bc */
[----:B------:R1:W-:Y:S04]  /*aa2c0*/  STL.64 [R1+0x658], R18 ;  /* 0x0006581201007387 */ /* 0x0003e80000100a00 */
[----:B------:R-:W-:Y:S01]  /*aa2d0*/  STL.64 [R1+0x640], R4 ;  /* 0x0006400401007387 */ /* 0x000fe20000100a00 */
[C---:B-1----:R-:W-:Y:S03]  /*aa2e0*/  HMMA.1688.F32.TF32 R16, R12.reuse, R140, R192 ;  /* 0x0000008c0c10723c */ /* 0x042fe600000810c0 */
[----:B------:R1:W-:Y:S05]  /*aa2f0*/  STL.64 [R1+0x648], R6 ;  /* 0x0006480601007387 */ /* 0x0003ea0000100a00 */
        /* <DEDUP_REMOVED lines=144> */
[----:B----4-:R-:W-:-:S15]  /*aac00*/  HMMA.1688.F32.TF32 R248, R12, R96, R248 ;  /* 0x000000600cf8723c */ /* 0x010fde00000810f8 */
        /* <DEDUP_REMOVED lines=38> */
[----:B------:R1:W-:Y:S06]  /*aae70*/  STL.64 [R1+0x4b8], R18 ;  /* 0x0004b81201007387 */ /* 0x0003ec0000100a00 */
[----:B------:R-:W-:Y:S04]  /*aae80*/  STL.64 [R1+0x4a0], R20 ;  /* 0x0004a01401007387 */ /* 0x000fe80000100a00 */
[----:B------:R-:W-:Y:S01]  /*aae90*/  STL.64 [R1+0x4a8], R22 ;  /* 0x0004a81601007387 */ /* 0x000fe20000100a00 */
[C---:B-1----:R-:W-:Y:S03]  /*aaea0*/  HMMA.1688.F32.TF32 R16, R12.reuse, R36, R188 ;  /* 0x000000240c10723c */ /* 0x042fe600000810bc */
[----:B------:R-:W-:Y:S04]  /*aaeb0*/  STL.64 [R1+0x490], R4 ;  /* 0x0004900401007387 */ /* 0x000fe80000100a00 */
[----:B------:R1:W-:Y:S01]  /*aaec0*/  STL.64 [R1+0x498], R6 ;  /* 0x0004980601007387 */ /* 0x0003e20000100a00 */
[----:B------:R-:W-:Y:S08]  /*aaed0*/  HMMA.1688.F32.TF32 R12, R12, R32, R192 ;  /* 0x000000200c0c723c */ /* 0x000ff000000810c0 */
[C---:B-1----:R-:W-:Y:S03]  /*aaee0*/  HMMA.1688.F32.TF32 R4, R8.reuse, R156, R228 ;  /* 0x0000009c0804723c */ /* 0x042fe600000810e4 */
[----:B------:R-:W-:Y:S04]  /*aaef0*/  STL.64 [R1+0x480], R16 ;  /* 0x0004801001007387 */ /* 0x000fe80000100a00 */
[----:B------:R1:W-:Y:S04]  /*aaf00*/  STL.64 [R1+0x488], R18 ;  /* 0x0004881201007387 */ /* 0x0003e80000100a00 */
[----:B------:R-:W-:Y:S04]  /*aaf10*/  STL.64 [R1+0x250], R12 ;  /* 0x0002500c01007387 */ /* 0x000fe80000100a00 */
[----:B------:R2:W-:Y:S01]  /*aaf20*/  STL.64 [R1+0x258], R14 ;  /* 0x0002580e01007387 */ /* 0x0005e20000100a00 */
[C---:B-1----:R-:W-:Y:S03]  /*aaf30*/  HMMA.1688.F32.TF32 R16, R8.reuse, R152, R196 ;  /* 0x000000980810723c */ /* 0x042fe600000810c4 */
[----:B------:R-:W-:Y:S04]  /*aaf40*/  LDS R228, [R2+UR7+0x18780] ;  /* 0x0187800702e47984 */ /* 0x000fe80008000800 */
[----:B------:R-:W-:Y:S01]  /*aaf50*/  STL.64 [R1+0x240], R4 ;  /* 0x0002400401007387 */ /* 0x000fe20000100a00 */
[C---:B--2---:R-:W-:Y:S03]  /*aaf60*/  HMMA.1688.F32.TF32 R12, R8.reuse, R148, R200 ;  /* 0x00000094080c723c */ /* 0x044fe600000810c8 */
[----:B------:R1:W-:Y:S04]  /*aaf70*/  STL.64 [R1+0x248], R6 ;  /* 0x0002480601007387 */ /* 0x0003e80000100a00 */
[----:B------:R-:W-:Y:S04]  /*aaf80*/  LDS R230, [R2+UR7+0x1a780] ;  /* 0x01a7800702e67984 */ /* 0x000fe80008000800 */
[----:B------:R-:W-:Y:S01]  /*aaf90*/  LDS R229, [R239+UR7+0x18780] ;  /* 0x01878007efe57984 */ /* 0x000fe20008000800 */
[C---:B-1----:R-:W-:Y:S03]  /*aafa0*/  HMMA.1688.F32.TF32 R4, R8.reuse, R144, R204 ;  /* 0x000000900804723c */ /* 0x042fe600000810cc */
[----:B------:R-:W-:Y:S04]  /*aafb0*/  STL.64 [R1+0x470], R16 ;  /* 0x0004701001007387 */ /* 0x000fe80000100a00 */
[----:B------:R1:W-:Y:S04]  /*aafc0*/  STL.64 [R1+0x478], R18 ;  /* 0x0004781201007387 */ /* 0x0003e80000100a00 */
[----:B------:R-:W-:Y:S04]  /*aafd0*/  STL.64 [R1+0x460], R12 ;  /* 0x0004600c01007387 */ /* 0x000fe80000100a00 */
[----:B------:R2:W-:Y:S01]  /*aafe0*/  STL.64 [R1+0x468], R14 ;  /* 0x0004680e01007387 */ /* 0x0005e20000100a00 */
[C---:B-1----:R-:W-:Y:S03]  /*aaff0*/  HMMA.1688.F32.TF32 R16, R8.reuse, R140, R208 ;  /* 0x0000008c0810723c */ /* 0x042fe600000810d0 */
[----:B------:R-:W1:Y:S04]  /*ab000*/  LDS R231, [R239+UR7+0x1a780] ;  /* 0x01a78007efe77984 */ /* 0x000e680008000800 */
[----:B------:R-:W-:Y:S01]  /*ab010*/  STL.64 [R1+0x450], R4 ;  /* 0x0004500401007387 */ /* 0x000fe20000100a00 */
[C---:B--2---:R-:W-:Y:S03]  /*ab020*/  HMMA.1688.F32.TF32 R12, R8.reuse, R136, R216 ;  /* 0x00000088080c723c */ /* 0x044fe600000810d8 */
[----:B------:R2:W-:Y:S04]  /*ab030*/  STL.64 [R1+0x458], R6 ;  /* 0x0004580601007387 */ /* 0x0005e80000100a00 */
[----:B------:R-:W3:Y:S01]  /*ab040*/  LDS R239, [R239+UR7+0x1e000] ;  /* 0x01e00007efef7984 */ /* 0x000ee20008000800 */
[C---:B--2---:R-:W-:Y:S03]  /*ab050*/  HMMA.1688.F32.TF32 R4, R8.reuse, R132, R220 ;  /* 0x000000840804723c */ /* 0x044fe600000810dc */
[----:B------:R-:W-:Y:S04]  /*ab060*/  STL.64 [R1+0x440], R16 ;  /* 0x0004401001007387 */ /* 0x000fe80000100a00 */
[----:B------:R2:W-:Y:S04]  /*ab070*/  STL.64 [R1+0x448], R18 ;  /* 0x0004481201007387 */ /* 0x0005e80000100a00 */
[----:B------:R-:W-:Y:S04]  /*ab080*/  STL.64 [R1+0x430], R12 ;  /* 0x0004300c01007387 */ /* 0x000fe80000100a00 */
[----:B------:R4:W-:Y:S01]  /*ab090*/  STL.64 [R1+0x438], R14 ;  /* 0x0004380e01007387 */ /* 0x0009e20000100a00 */
[C---:B--2---:R-:W-:Y:S03]  /*ab0a0*/  HMMA.1688.F32.TF32 R16, R8.reuse, R128, R224 ;  /* 0x000000800810723c */ /* 0x044fe600000810e0 */
[----:B------:R-:W-:Y:S04]  /*ab0b0*/  STL.64 [R1+0x420], R4 ;  /* 0x0004200401007387 */ /* 0x000fe80000100a00 */
[----:B------:R2:W-:Y:S01]  /*ab0c0*/  STL.64 [R1+0x428], R6 ;  /* 0x0004280601007387 */ /* 0x0005e20000100a00 */
[C---:B----4-:R-:W-:Y:S08]  /*ab0d0*/  HMMA.1688.F32.TF32 R12, R8.reuse, R124, R232 ;  /* 0x0000007c080c723c */ /* 0x050ff000000810e8 */
[C---:B--2---:R-:W-:Y:S03]  /*ab0e0*/  HMMA.1688.F32.TF32 R4, R8.reuse, R120, R212 ;  /* 0x000000780804723c */ /* 0x044fe600000810d4 */
        /* <DEDUP_REMOVED lines=118> */
[----:B------:R-:W-:Y:S04]  /*ab850*/  STL.64 [R1+0x3e0], R4 ;  /* 0x0003e00401007387 */ /* 0x000fe80000100a00 */
[----:B------:R1:W-:Y:S04]  /*ab860*/  STL.64 [R1+0x3e8], R6 ;  /* 0x0003e80601007387 */ /* 0x0003e80000100a00 */
[----:B-1----:R-:W2:Y:S04]  /*ab870*/  LDL.LU.64 R6, [R1+0x52d0] ;  /* 0x0052d00001067983 */ /* 0x002ea80000300a00 */
[----:B------:R-:W3:Y:S04]  /*ab880*/  LDL.LU.64 R4, [R1+0x52c8] ;  /* 0x0052c80001047983 */ /* 0x000ee80000300a00 */
        /* <DEDUP_REMOVED lines=41> */
[C---:B----4-:R-:W-:Y:S08]  /*abb20*/  HMMA.1688.F32.TF32 R16, R8.reuse, R52, R188 ;  /* 0x000000340810723c */ /* 0x050ff000000810bc */
        /* <DEDUP_REMOVED lines=8> */
[C---:B----4-:R-:W-:Y:S08]  /*abbb0*/  HMMA.1688.F32.TF32 R16, R8.reuse, R40, R200 ;  /* 0x000000280810723c */ /* 0x050ff000000810c8 */
[C---:B-1----:R-:W-:Y:S08]  /*abbc0*/  HMMA.1688.F32.TF32 R12, R8.reuse, R36, R204 ;  /* 0x00000024080c723c */ /* 0x042ff000000810cc */
[----:B------:R-:W-:Y:S01]  /*abbd0*/  HMMA.1688.F32.TF32 R8, R8, R32, R208 ;  /* 0x000000200808723c */ /* 0x000fe200000810d0 */
        /* <DEDUP_REMOVED lines=12> */
[----:B------:R-:W-:Y:S04]  /*abca0*/  STL.64 [R1+0x228], R18 ;  /* 0x0002281201007387 */ /* 0x000fe80000100a00 */
[----:B------:R-:W4:Y:S04]  /*abcb0*/  LDL.LU R208, [R1+0x1130] ;  /* 0x0011300001d07983 */ /* 0x000f280000300800 */
[----:B------:R-:W-:Y:S04]  /*abcc0*/  STL.64 [R1+0x210], R12 ;  /* 0x0002100c01007387 */ /* 0x000fe80000100a00 */
[----:B------:R1:W-:Y:S04]  /*abcd0*/  STL.64 [R1+0x218], R14 ;  /* 0x0002180e01007387 */ /* 0x0003e80000100a00 */
[----:B------:R-:W-:Y:S04]  /*abce0*/  STL.64 [R1+0x200], R8 ;  /* 0x0002000801007387 */ /* 0x000fe80000100a00 */
[----:B------:R2:W-:Y:S04]  /*abcf0*/  STL.64 [R1+0x208], R10 ;  /* 0x0002080a01007387 */ /* 0x0005e80000100a00 */
[----:B------:R-:W4:Y:S04]  /*abd00*/  LDL.LU R209, [R1+0x1134] ;  /* 0x0011340001d17983 */ /* 0x000f280000300800 */
[----:B------:R-:W4:Y:S01]  /*abd10*/  LDL.LU R210, [R1+0x1138] ;  /* 0x0011380001d27983 */ /* 0x000f220000300800 */
[----:B-1----:R-:W-:Y:S03]  /*abd20*/  HMMA.1688.F32.TF32 R12, R228, R144, R232 ;  /* 0x00000090e40c723c */ /* 0x002fe600000810e8 */
[----:B------:R-:W4:-:S15]  /*abd30*/  LDL.LU R211, [R1+0x113c] ;  /* 0x00113c0001d37983 */ /* 0x000f1e0000300800 */
[----:B------:R-:W-:Y:S01]  /*abd40*/  NOP ;  /* 0x0000000000007918 */ /* 0x000fe20000000000 */
[----:B------:R-:W-:Y:S04]  /*abd50*/  STL.64 [R1+0x1f0], R12 ;  /* 0x0001f00c01007387 */ /* 0x000fe80000100a00 */
[----:B------:R-:W-:Y:S04]  /*abd60*/  STL.64 [R1+0x1f8], R14 ;  /* 0x0001f80e01007387 */ /* 0x000fe80000100a00 */
        /* <DEDUP_REMOVED lines=21> */
[----:B------:R-:W-:Y:S02]  /*abec0*/  IMAD.MOV.U32 R157, RZ, RZ, R11 ;  /* 0x000000ffff9d7224 */ /* 0x000fe400078e000b */
[----:B------:R-:W-:Y:S02]  /*abed0*/  IMAD.MOV.U32 R233, RZ, RZ, R7 ;  /* 0x000000ffffe97224 */ /* 0x000fe400078e0007 */
[----:B------:R-:W-:Y:S01]  /*abee0*/  IMAD.MOV.U32 R234, RZ, RZ, R6 ;  /* 0x000000ffffea7224 */ /* 0x000fe200078e0006 */
[----:B------:R-:W-:Y:S01]  /*abef0*/  STL [R1+0x516c], R157 ;  /* 0x00516c9d01007387 */ /* 0x000fe20000100800 */
[----:B---3--:R-:W-:-:S03]  /*abf00*/  IMAD.MOV.U32 R235, RZ, RZ, R5 ;  /* 0x000000ffffeb7224 */ /* 0x008fc600078e0005 */
[----:B------:R-:W-:Y:S04]  /*abf10*/  STL [R1+0x5168], R252 ;  /* 0x005168fc01007387 */ /* 0x000fe80000100800 */
[----:B------:R-:W-:Y:S04]  /*abf20*/  STL [R1+0x5164], R0 ;  /* 0x0051640001007387 */ /* 0x000fe80000100800 */
[----:B------:R-:W-:Y:S01]  /*abf30*/  STL [R1+0x5160], R3 ;  /* 0x0051600301007387 */ /* 0x000fe20000100800 */
[----:B----4-:R-:W-:-:S15]  /*abf40*/  HMMA.1688.F32.TF32 R8, R228, R136, R208 ;  /* 0x00000088e408723c */ /* 0x010fde00000810d0 */
[----:B------:R-:W-:-:S04]  /*abf50*/  NOP ;  /* 0x0000000000007918 */ /* 0x000fc80000000000 */
[----:B------:R-:W-:Y:S02]  /*abf60*/  IMAD.MOV.U32 R136, RZ, RZ, R8 ;  /* 0x000000ffff887224 */ /* 0x000fe400078e0008 */
[----:B------:R-:W-:Y:S02]  /*abf70*/  IMAD.MOV.U32 R7, RZ, RZ, R9 ;  /* 0x000000ffff077224 */ /* 0x000fe400078e0009 */
[----:B------:R-:W-:Y:S02]  /*abf80*/  IMAD.MOV.U32 R6, RZ, RZ, R10 ;  /* 0x000000ffff067224 */ /* 0x000fe400078e000a */
[----:B------:R-:W-:Y:S01]  /*abf90*/  IMAD.MOV.U32 R5, RZ, RZ, R11 ;  /* 0x000000ffff057224 */ /* 0x000fe200078e000b */
[----:B------:R-:W-:Y:S04]  /*abfa0*/  STL [R1+0x5170], R136 ;  /* 0x0051708801007387 */ /* 0x000fe80000100800 */
[----:B------:R-:W-:Y:S04]  /*abfb0*/  STL.64 [R1+0x50b0], R6 ;  /* 0x0050b00601007387 */ /* 0x000fe80000100a00 */
[----:B------:R1:W-:Y:S02]  /*abfc0*/  STL.64 [R1+0x50a8], R4 ;  /* 0x0050a80401007387 */ /* 0x0003e40000100a00 */
[----:B-1----:R-:W-:-:S15]  /*abfd0*/  HMMA.1688.F32.TF32 R4, R228, R132, R216 ;  /* 0x00000084e404723c */ /* 0x002fde00000810d8 */
[----:B------:R-:W-:-:S04]  /*abfe0*/  NOP ;  /* 0x0000000000007918 */ /* 0x000fc80000000000 */
[----:B------:R-:W-:Y:S02]  /*abff0*/  IMAD.MOV.U32 R140, RZ, RZ, R4 ;  /* 0x000000ffff8c7224 */ /* 0x000fe400078e0004 */
[----:B------:R-:W-:Y:S02]  /*ac000*/  IMAD.MOV.U32 R137, RZ, RZ, R5 ;  /* 0x000000ffff897224 */ /* 0x000fe400078e0005 */
[----:B------:R-:W-:Y:S02]  /*ac010*/  IMAD.MOV.U32 R133, RZ, RZ, R6 ;  /* 0x000000ffff857224 */ /* 0x000fe400078e0006 */
[----:B------:R-:W-:Y:S02]  /*ac020*/  IMAD.MOV.U32 R132, RZ, RZ, R7 ;  /* 0x000000ffff847224 */ /* 0x000fe400078e0007 */
[----:B--2---:R-:W-:Y:S01]  /*ac030*/  HMMA.1688.F32.TF32 R4, R228, R128, R220 ;  /* 0x00000080e404723c */ /* 0x004fe200000810dc */
[----:B------:R1:W-:Y:S04]  /*ac040*/  STL [R1+0x5174], R140 ;  /* 0x0051748c01007387 */ /* 0x0003e80000100800 */
[----:B------:R-:W2:Y:S04]  /*ac050*/  LDL.LU R196, [R1+0xea0] ;  /* 0x000ea00001c47983 */ /* 0x000ea80000300800 */
[----:B------:R-:W2:Y:S04]  /*ac060*/  LDL.LU R197, [R1+0xea4] ;  /* 0x000ea40001c57983 */ /* 0x000ea80000300800 */
[----:B------:R-:W2:Y:S04]  /*ac070*/  LDL.LU R198, [R1+0xea8] ;  /* 0x000ea80001c67983 */ /* 0x000ea80000300800 */
[----:B------:R-:W2:Y:S02]  /*ac080*/  LDL.LU R199, [R1+0xeac] ;  /* 0x000eac0001c77983 */ /* 0x000ea40000300800 */
[----:B------:R-:W-:-:S02]  /*ac090*/  IMAD.MOV.U32 R144, RZ, RZ, R4 ;  /* 0x000000ffff907224 */ /* 0x000fc400078e0004 */
[----:B------:R-:W3:Y:S01]  /*ac0a0*/  LDL.LU R200, [R1+0xe80] ;  /* 0x000e800001c87983 */ /* 0x000ee20000300800 */
[----:B------:R-:W-:Y:S02]  /*ac0b0*/  IMAD.MOV.U32 R141, RZ, RZ, R5 ;  /* 0x000000ffff8d7224 */ /* 0x000fe400078e0005 */
[----:B------:R-:W-:Y:S01]  /*ac0c0*/  IMAD.MOV.U32 R129, RZ, RZ, R6 ;  /* 0x000000ffff817224 */ /* 0x000fe200078e0006 */
[----:B------:R-:W3:Y:S01]  /*ac0d0*/  LDL.LU R201, [R1+0xe84] ;  /* 0x000e840001c97983 */ /* 0x000ee20000300800 */
[----:B------:R-:W-:Y:S02]  /*ac0e0*/  IMAD.MOV.U32 R128, RZ, RZ, R7 ;  /* 0x000000ffff807224 */ /* 0x000fe400078e0007 */
[----:B------:R-:W-:Y:S01]  /*ac0f0*/  HMMA.1688.F32.TF32 R4, R228, R124, R224 ;  /* 0x0000007ce404723c */ /* 0x000fe200000810e0 */
        /* <DEDUP_REMOVED lines=21> */
[----:B------:R-:W-:Y:S02]  /*ac250*/  IMAD.MOV.U32 R125, RZ, RZ, R6 ;  /* 0x000000ffff7d7224 */ /* 0x000fe400078e0006 */
[----:B------:R-:W-:Y:S01]  /*ac260*/  IMAD.MOV.U32 R124, RZ, RZ, R7 ;  /* 0x000000ffff7c7224 */ /* 0x000fe200078e0007 */
[----:B------:R-:W3:Y:S01]  /*ac270*/  LDL.LU R225, [R1+0xe04] ;  /* 0x000e040001e17983 */ /* 0x000ee20000300800 */
[----:B------:R-:W-:Y:S03]  /*ac280*/  HMMA.1688.F32.TF32 R4, R228, R120, R232 ;  /* 0x00000078e404723c */ /* 0x000fe600000810e8 */
        /* <DEDUP_REMOVED lines=10> */
[----:B------:R-:W-:Y:S01]  /*ac330*/  HMMA.1688.F32.TF32 R4, R228, R116, R212 ;  /* 0x00000074e404723c */ /* 0x000fe200000810d4 */
[----:B------:R-:W3:Y:S04]  /*ac340*/  LDL.LU R212, [R1+0xde0] ;  /* 0x000de00001d47983 */ /* 0x000ee80000300800 */
[----:B------:R-:W3:Y:S04]  /*ac350*/  LDL.LU R213, [R1+0xde4] ;  /* 0x000de40001d57983 */ /* 0x000ee80000300800 */
[----:B------:R-:W3:Y:S04]  /*ac360*/  LDL.LU R214, [R1+0xde8] ;  /* 0x000de80001d67983 */ /* 0x000ee80000300800 */
[----:B------:R-:W3:Y:S06]  /*ac370*/  LDL.LU R215, [R1+0xdec] ;  /* 0x000dec0001d77983 */ /* 0x000eec0000300800 */
[----:B------:R-:W-:-:S02]  /*ac380*/  IMAD.MOV.U32 R156, RZ, RZ, R4 ;  /* 0x000000ffff9c7224 */ /* 0x000fc400078e0004 */
[----:B------:R-:W-:Y:S02]  /*ac390*/  IMAD.MOV.U32 R153, RZ, RZ, R5 ;  /* 0x000000ffff997224 */ /* 0x000fe400078e0005 */
[----:B------:R-:W-:Y:S02]  /*ac3a0*/  IMAD.MOV.U32 R117, RZ, RZ, R6 ;  /* 0x000000ffff757224 */ /* 0x000fe400078e0006 */
[----:B------:R-:W-:Y:S02]  /*ac3b0*/  IMAD.MOV.U32 R116, RZ, RZ, R7 ;  /* 0x000000ffff747224 */ /* 0x000fe400078e0007 */
[C---:B--2---:R-:W-:Y:S08]  /*ac3c0*/  HMMA.1688.F32.TF32 R4, R228.reuse, R112, R196 ;  /* 0x00000070e404723c */ /* 0x044ff000000810c4 */
[C---:B----4-:R-:W-:Y:S11]  /*ac3d0*/  HMMA.1688.F32.TF32 R168, R228.reuse, R92, R220 ;  /* 0x0000005ce4a8723c */ /* 0x050ff600000810dc */
[----:B------:R-:W-:Y:S01]  /*ac3e0*/  IMAD.MOV.U32 R0, RZ, RZ, R4 ;  /* 0x000000ffff007224 */ /* 0x000fe200078e0004 */
[C---:B---3--:R-:W-:Y:S08]  /*ac3f0*/  HMMA.1688.F32.TF32 R160, R228.reuse, R100, R208 ;  /* 0x00000064e4a0723c */ /* 0x048ff000000810d0 */
[C---:B------:R-:W-:Y:S11]  /*ac400*/  HMMA.1688.F32.TF32 R164, R228.reuse, R96, R216 ;  /* 0x00000060e4a4723c */ /* 0x040ff600000810d8 */
[----:B------:R-:W-:Y:S01]  /*ac410*/  STL.64 [R1+0x50c0], R162 ;  /* 0x0050c0a201007387 */ /* 0x000fe20000100a00 */
[C---:B------:R-:W-:Y:S03]  /*ac420*/  HMMA.1688.F32.TF32 R172, R228.reuse, R88, R224 ;  /* 0x00000058e4ac723c */ /* 0x040fe600000810e0 */
[----:B------:R2:W-:Y:S05]  /*ac430*/  STL.64 [R1+0x50b8], R160 ;  /* 0x0050b8a001007387 */ /* 0x0005ea0000100a00 */
[----:B------:R-:W-:Y:S01]  /*ac440*/  HMMA.1688.F32.TF32 R176, R228, R84, R232 ;  /* 0x00000054e4b0723c */ /* 0x000fe200000810e8 */
        /* <DEDUP_REMOVED lines=10> */
[----:B------:R-:W3:Y:S01]  /*ac4f0*/  LDL.LU R224, [R1+0xd40] ;  /* 0x000d400001e07983 */ /* 0x000ee20000300800 */
[----:B------:R-:W-:-:S03]  /*ac500*/  IMAD.MOV.U32 R112, RZ, RZ, R7 ;  /* 0x000000ffff707224 */ /* 0x000fc600078e0007 */
[----:B------:R-:W3:Y:S01]  /*ac510*/  LDL.LU R225, [R1+0xd44] ;  /* 0x000d440001e17983 */ /* 0x000ee20000300800 */
[----:B------:R-:W-:Y:S03]  /*ac520*/  HMMA.1688.F32.TF32 R4, R228, R108, R200 ;  /* 0x0000006ce404723c */ /* 0x000fe600000810c8 */
        /* <DEDUP_REMOVED lines=17> */
[----:B-1----:R-:W-:-:S03]  /*ac640*/  IMAD.MOV.U32 R140, RZ, RZ, R4 ;  /* 0x000000ffff8c7224 */ /* 0x002fc600078e0004 */
[----:B------:R-:W3:Y:S01]  /*ac650*/  LDL.LU R199, [R1+0xdbc] ;  /* 0x000dbc0001c77983 */ /* 0x000ee20000300800 */
[----:B------:R-:W-:-:S03]  /*ac660*/  IMAD.MOV.U32 R136, RZ, RZ, R5 ;  /* 0x000000ffff887224 */ /* 0x000fc600078e0005 */
        /* <DEDUP_REMOVED lines=10> */
[----:B------:R-:W4:Y:S01]  /*ac710*/  LDL.LU R207, [R1+0xd9c] ;  /* 0x000d9c0001cf7983 */ /* 0x000f220000300800 */
[----:B------:R-:W-:Y:S03]  /*ac720*/  HMMA.1688.F32.TF32 R180, R228, R80, R212 ;  /* 0x00000050e4b4723c */ /* 0x000fe600000810d4 */
        /* <DEDUP_REMOVED lines=18> */
[----:B------:R-:W-:-:S02]  /*ac850*/  IMAD.MOV.U32 R109, RZ, RZ, R4 ;  /* 0x000000ffff6d7224 */ /* 0x000fc400078e0004 */
[----:B------:R-:W-:Y:S02]  /*ac860*/  IMAD.MOV.U32 R108, RZ, RZ, R5 ;  /* 0x000000ffff6c7224 */ /* 0x000fe400078e0005 */
[----:B------:R-:W-:Y:S02]  /*ac870*/  IMAD.MOV.U32 R105, RZ, RZ, R6 ;  /* 0x000000ffff697224 */ /* 0x000fe400078e0006 */
[----:B------:R-:W-:Y:S01]  /*ac880*/  IMAD.MOV.U32 R104, RZ, RZ, R7 ;  /* 0x000000ffff687224 */ /* 0x000fe200078e0007 */
[C---:B--2---:R-:W-:Y:S08]  /*ac890*/  HMMA.1688.F32.TF32 R184, R228.reuse, R76, R188 ;  /* 0x0000004ce4b8723c */ /* 0x044ff000000810bc */
[C---:B------:R-:W-:Y:S08]  /*ac8a0*/  HMMA.1688.F32.TF32 R188, R228.reuse, R72, R192 ;  /* 0x00000048e4bc723c */ /* 0x040ff000000810c0 */
[C---:B---3--:R-:W-:Y:S03]  /*ac8b0*/  HMMA.1688.F32.TF32 R192, R228.reuse, R68, R196 ;  /* 0x00000044e4c0723c */ /* 0x048fe600000810c4 */
[----:B------:R-:W-:Y:S05]  /*ac8c0*/  STL.64 [R1+0x5120], R186 ;  /* 0x005120ba01007387 */ /* 0x000fea0000100a00 */
[C---:B----4-:R-:W-:Y:S01]  /*ac8d0*/  HMMA.1688.F32.TF32 R196, R228.reuse, R64, R200 ;  /* 0x00000040e4c4723c */ /* 0x050fe200000810c8 */
[----:B------:R-:W-:Y:S07]  /*ac8e0*/  STL.64 [R1+0x5118], R184 ;  /* 0x005118b801007387 */ /* 0x000fee0000100a00 */
        /* <DEDUP_REMOVED lines=39> */
[----:B------:R-:W2:Y:S01]  /*acb60*/  LDL.LU R11, [R1+0x10ac] ;  /* 0x0010ac00010b7983 */ /* 0x000ea20000300800 */
[----:B------:R-:W-:Y:S03]  /*acb70*/  HMMA.1688.F32.TF32 R224, R228, R36, R232 ;  /* 0x00000024e4e0723c */ /* 0x000fe600000810e8 */
        /* <DEDUP_REMOVED lines=34> */
[----:B--2---:R-:W-:Y:S08]  /*acda0*/  HMMA.1688.F32.TF32 R8, R236, R138, R8 ;  /* 0x0000008aec08723c */ /* 0x004ff00000081008 */
[----:B---3--:R-:W-:Y:S08]  /*acdb0*/  HMMA.1688.F32.TF32 R228, R228, R32, R28 ;  /* 0x00000020e4e4723c */ /* 0x008ff0000008101c */
[C---:B----4-:R-:W-:Y:S01]  /*acdc0*/  HMMA.1688.F32.TF32 R28, R236.reuse, R158, R232 ;  /* 0x0000009eec1c723c */ /* 0x050fe200000810e8 */
[----:B------:R-:W-:Y:S01]  /*acdd0*/  LOP3.LUT R101, R2, 0x20, RZ, 0x3c, !PT ;  /* 0x0000002002657812 */ /* 0x000fe200078e3cff */
[----:B------:R-:W-:Y:S06]  /*acde0*/  LDS R232, [R2+UR7+0x1c080] ;  /* 0x01c0800702e87984 */ /* 0x000fec0008000800 */
[C---:B------:R-:W-:Y:S03]  /*acdf0*/  HMMA.1688.F32.TF32 R24, R236.reuse, R154, R24 ;  /* 0x0000009aec18723c */ /* 0x040fe60000081018 */
[----:B------:R-:W-:Y:S05]  /*ace00*/  STL.64 [R1+0x51f0], R230 ;  /* 0x0051f0e601007387 */ /* 0x000fea0000100a00 */
        /* <DEDUP_REMOVED lines=20> */
[----:B------:R-:W1:Y:S05]  /*acf50*/  LDS R235, [R101+UR7+0x1e080] ;  /* 0x01e0800765eb7984 */ /* 0x000e6a0008000800 */
[C---:B------:R-:W-:Y:S03]  /*acf60*/  HMMA.1688.F32.TF32 R4, R236.reuse, R126, R248 ;  /* 0x0000007eec04723c */ /* 0x040fe600000810f8 */
[----:B------:R-:W-:Y:S04]  /*acf70*/  STL.64 [R1+0x1140], R12 ;  /* 0x0011400c01007387 */ /* 0x000fe80000100a00 */
[----:B------:R2:W-:Y:S04]  /*acf80*/  STL.64 [R1+0x1148], R14 ;  /* 0x0011480e01007387 */ /* 0x0005e80000100a00 */
[----:B------:R-:W-:Y:S04]  /*acf90*/  STL.64 [R1+0x1130], R8 ;  /* 0x0011300801007387 */ /* 0x000fe80000100a00 */
[----:B------:R3:W-:Y:S01]  /*acfa0*/  STL.64 [R1+0x1138], R10 ;  /* 0x0011380a01007387 */ /* 0x0007e20000100a00 */
[C---:B--2---:R-:W-:Y:S08]  /*acfb0*/  HMMA.1688.F32.TF32 R12, R236.reuse, R122, R240 ;  /* 0x0000007aec0c723c */ /* 0x044ff000000810f0 */
[----:B---3--:R-:W-:Y:S01]  /*acfc0*/  HMMA.1688.F32.TF32 R8, R236, R118, R244 ;  /* 0x00000076ec08723c */ /* 0x008fe200000810f4 */
[----:B------:R2:W-:Y:S04]  /*acfd0*/  STL.64 [R1+0x1120], R4 ;  /* 0x0011200401007387 */ /* 0x0005e80000100a00 */
[----:B------:R3:W-:Y:S04]  /*acfe0*/  STL.64 [R1+0x1128], R6 ;  /* 0x0011280601007387 */ /* 0x0007e80000100a00 */
[----:B--2---:R-:W1:Y:S04]  /*acff0*/  LDL.LU R4, [R1+0x21e0] ;  /* 0x0021e00001047983 */ /* 0x004e680000300800 */
[----:B------:R-:W-:Y:S04]  /*ad000*/  STL.64 [R1+0x1110], R12 ;  /* 0x0011100c01007387 */ /* 0x000fe80000100a00 */
[----:B------:R2:W-:Y:S04]  /*ad010*/  STL.64 [R1+0x1118], R14 ;  /* 0x0011180e01007387 */ /* 0x0005e80000100a00 */
[----:B------:R-:W-:Y:S04]  /*ad020*/  STL.64 [R1+0x1100], R8 ;  /* 0x0011000801007387 */ /* 0x000fe80000100a00 */
[----:B------:R4:W-:Y:S04]  /*ad030*/  STL.64 [R1+0x1108], R10 ;  /* 0x0011080a01007387 */ /* 0x0009e80000100a00 */
[----:B------:R-:W1:Y:S04]  /*ad040*/  LDL.LU R5, [R1+0x21e4] ;  /* 0x0021e40001057983 */ /* 0x000e680000300800 */
[----:B---3--:R-:W1:Y:S04]  /*ad050*/  LDL.LU R6, [R1+0x21e8] ;  /* 0x0021e80001067983 */ /* 0x008e680000300800 */
[----:B------:R-:W1:Y:S04]  /*ad060*/  LDL.LU R7, [R1+0x21ec] ;  /* 0x0021ec0001077983 */ /* 0x000e680000300800 */
        /* <DEDUP_REMOVED lines=96> */
[----:B-1----:R-:W-:Y:S08]  /*ad670*/  HMMA.1688.F32.TF32 R4, R232, R158, R4 ;  /* 0x0000009ee804723c */ /* 0x002ff00000081004 */
[C---:B--2---:R-:W-:Y:S08]  /*ad680*/  HMMA.1688.F32.TF32 R12, R236.reuse, R110, R24 ;  /* 0x0000006eec0c723c */ /* 0x044ff00000081018 */
[C---:B---3--:R-:W-:Y:S08]  /*ad690*/  HMMA.1688.F32.TF32 R16, R236.reuse, R114, R20 ;  /* 0x00000072ec10723c */ /* 0x048ff00000081014 */
[C---:B----4-:R-:W-:Y:S11]  /*ad6a0*/  HMMA.1688.F32.TF32 R8, R236.reuse, R106, R28 ;  /* 0x0000006aec08723c */ /* 0x050ff6000008101c */
        /* <DEDUP_REMOVED lines=67> */
[----:B------:R-:W-:Y:S04]  /*adae0*/  STL.64 [R1+0x52c0], R150 ;  /* 0x0052c09601007387 */ /* 0x000fe80000100a00 */
[----:B------:R-:W1:Y:S04]  /*adaf0*/  LDS R239, [R101+UR7+0x1e100] ;  /* 0x01e1000765ef7984 */ /* 0x000e680008000800 */
        /* <DEDUP_REMOVED lines=125> */
[----:B------:R-:W-:Y:S04]  /*ae2d0*/  STL.64 [R1+0x52b0], R146 ;  /* 0x0052b09201007387 */ /* 0x000fe80000100a00 */
[----:B------:R3:W-:Y:S01]  /*ae2e0*/  STL.64 [R1+0x52a8], R144 ;  /* 0x0052a89001007387 */ /* 0x0007e20000100a00 */
[C---:B--2---:R-:W-:Y:S08]  /*ae2f0*/  HMMA.1688.F32.TF32 R12, R232.reuse, R134, R12 ;  /* 0x00000086e80c723c */ /* 0x044ff0000008100c */
[C---:B---3--:R-:W-:Y:S08]  /*ae300*/  HMMA.1688.F32.TF32 R144, R232.reuse, R138, R8 ;  /* 0x0000008ae890723c */ /* 0x048ff00000081008 */
[C---:B------:R-:W-:Y:S08]  /*ae310*/  HMMA.1688.F32.TF32 R8, R232.reuse, R130, R16 ;  /* 0x00000082e808723c */ /* 0x040ff00000081010 */
[----:B----4-:R-:W-:-:S15]  /*ae320*/  HMMA.1688.F32.TF32 R148, R232, R142, R148 ;  /* 0x0000008ee894723c */ /* 0x010fde0000081094 */
[----:B------:R-:W-:-:S04]  /*ae330*/  NOP ;  /* 0x0000000000007918 */ /* 0x000fc80000000000 */
[----:B------:R-:W-:Y:S01]  /*ae340*/  STL.64 [R1+0xd90], R148 ;  /* 0x000d909401007387 */ /* 0x000fe20000100a00 */
[C---:B------:R-:W-:Y:S03]  /*ae350*/  HMMA.1688.F32.TF32 R16, R232.reuse, R126, R20 ;  /* 0x0000007ee810723c */ /* 0x040fe60000081014 */
        /* <DEDUP_REMOVED lines=73> */
[----:B---3--:R-:W-:Y:S03]  /*ae7f0*/  HMMA.1688.F32.TF32 R8, R232, R34, R240 ;  /* 0x00000022e808723c */ /* 0x008fe600000810f0 */
[----:B------:R-:W-:Y:S04]  /*ae800*/  LDS R232, [R2+UR7+0x1c180] ;  /* 0x01c1800702e87984 */ /* 0x000fe80008000800 */
[----:B------:R-:W-:Y:S01]  /*ae810*/  LDS R234, [R2+UR7+0x1e180] ;  /* 0x01e1800702ea7984 */ /* 0x000fe20008000800 */
[C---:B-1----:R-:W-:Y:S03]  /*ae820*/  HMMA.1688.F32.TF32 R4, R236.reuse, R158, R244 ;  /* 0x0000009eec04723c */ /* 0x042fe600000810f4 */
[----:B------:R-:W-:Y:S04]  /*ae830*/  LDS R233, [R101+UR7+0x1c180] ;  /* 0x01c1800765e97984 */ /* 0x000fe80008000800 */
        /* <DEDUP_REMOVED lines=137> */
[----:B--2---:R-:W4:Y:S01]  /*af0d0*/  LDL.LU.64 R146, [R1+0x52b0] ;  /* 0x0052b00001927983 */ /* 0x004f220000300a00 */
[C---:B---3--:R-:W-:Y:S03]  /*af0e0*/  HMMA.1688.F32.TF32 R12, R236.reuse, R142, R12 ;  /* 0x0000008eec0c723c */ /* 0x048fe6000008100c */
[----:B------:R-:W2:Y:S05]  /*af0f0*/  LDL.LU.64 R144, [R1+0x52a8] ;  /* 0x0052a80001907983 */ /* 0x000eaa0000300a00 */
[C---:B------:R-:W-:Y:S08]  /*af100*/  HMMA.1688.F32.TF32 R4, R236.reuse, R50, R4 ;  /* 0x00000032ec04723c */ /* 0x040ff00000081004 */
[----:B----4-:R-:W-:-:S15]  /*af110*/  HMMA.1688.F32.TF32 R8, R236, R146, R8 ;  /* 0x00000092ec08723c */ /* 0x010fde0000081008 */
[----:B------:R-:W-:-:S04]  /*af120*/  NOP ;  /* 0x0000000000007918 */ /* 0x000fc80000000000 */
[----:B------:R-:W-:Y:S04]  /*af130*/  STL.64 [R1+0x1510], R8 ;  /* 0x0015100801007387 */ /* 0x000fe80000100a00 */
[----:B------:R3:W-:Y:S02]  /*af140*/  STL.64 [R1+0x1518], R10 ;  /* 0x0015180a01007387 */ /* 0x0007e40000100a00 */
[C---:B---3--:R-:W-:Y:S02]  /*af150*/  HMMA.1688.F32.TF32 R8, R236.reuse, R138, R16 ;  /* 0x0000008aec08723c */ /* 0x048fe40000081010 */
[----:B------:R-:W-:Y:S04]  /*af160*/  STL.64 [R1+0x1670], R12 ;  /* 0x0016700c01007387 */ /* 0x000fe80000100a00 */
[----:B------:R3:W-:Y:S02]  /*af170*/  STL.64 [R1+0x1678], R14 ;  /* 0x0016780e01007387 */ /* 0x0007e40000100a00 */
[C---:B------:R-:W-:Y:S08]  /*af180*/  HMMA.1688.F32.TF32 R16, R236.reuse, R134, R20 ;  /* 0x00000086ec10723c */ /* 0x040ff00000081014 */
[C---:B---3--:R-:W-:Y:S03]  /*af190*/  HMMA.1688.F32.TF32 R12, R236.reuse, R130, R24 ;  /* 0x00000082ec0c723c */ /* 0x048fe60000081018 */
[----:B------:R-:W-:Y:S04]  /*af1a0*/  STL.64 [R1+0x1710], R8 ;  /* 0x0017100801007387 */ /* 0x000fe80000100a00 */
[----:B------:R3:W-:Y:S02]  /*af1b0*/  STL.64 [R1+0x1718], R10 ;  /* 0x0017180a01007387 */ /* 0x0007e40000100a00 */
[C---:B---3--:R-:W-:Y:S02]  /*af1c0*/  HMMA.1688.F32.TF32 R8, R236.reuse, R126, R28 ;  /* 0x0000007eec08723c */ /* 0x048fe4000008101c */
[----:B------:R-:W-:Y:S04]  /*af1d0*/  STL.64 [R1+0x1730], R16 ;  /* 0x0017301001007387 */ /* 0x000fe80000100a00 */
[----:B------:R3:W-:Y:S04]  /*af1e0*/  STL.64 [R1+0x1738], R18 ;  /* 0x0017381201007387 */ /* 0x0007e80000100a00 */
[----:B------:R-:W-:Y:S04]  /*af1f0*/  STL.64 [R1+0x17a0], R12 ;  /* 0x0017a00c01007387 */ /* 0x000fe80000100a00 */
[----:B------:R4:W-:Y:S01]  /*af200*/  STL.64 [R1+0x17a8], R14 ;  /* 0x0017a80e01007387 */ /* 0x0009e20000100a00 */
[C---:B---3--:R-:W-:Y:S04]  /*af210*/  HMMA.1688.F32.TF32 R16, R236.reuse, R122, R228 ;  /* 0x0000007aec10723c */ /* 0x048fe800000810e4 */
[----:B------:R-:W-:Y:S04]  /*af220*/  STL.64 [R1+0x17c0], R8 ;  /* 0x0017c00801007387 */ /* 0x000fe80000100a00 */
[----:B------:R3:W-:Y:S01]  /*af230*/  STL.64 [R1+0x17c8], R10 ;  /* 0x0017c80a01007387 */ /* 0x0007e20000100a00 */
[C---:B----4-:R-:W-:Y:S08]  /*af240*/  HMMA.1688.F32.TF32 R12, R236.reuse, R118, R224 ;  /* 0x00000076ec0c723c */ /* 0x050ff000000810e0 */
[C---:B---3--:R-:W-:Y:S02]  /*af250*/  HMMA.1688.F32.TF32 R8, R236.reuse, R114, R220 ;  /* 0x00000072ec08723c */ /* 0x048fe400000810dc */
[----:B------:R-:W-:Y:S04]  /*af260*/  STL.64 [R1+0x17e0], R16 ;  /* 0x0017e01001007387 */ /* 0x000fe80000100a00 */
[----:B------:R3:W-:Y:S05]  /*af270*/  STL.64 [R1+0x17e8], R18 ;  /* 0x0017e81201007387 */ /* 0x0007ea0000100a00 */
[----:B------:R-:W-:Y:S04]  /*af280*/  STL.64 [R1+0x17f0], R12 ;  /* 0x0017f00c01007387 */ /* 0x000fe80000100a00 */
[----:B------:R4:W-:Y:S01]  /*af290*/  STL.64 [R1+0x17f8], R14 ;  /* 0x0017f80e01007387 */ /* 0x0009e20000100a00 */
[C---:B---3--:R-:W-:Y:S03]  /*af2a0*/  HMMA.1688.F32.TF32 R16, R236.reuse, R110, R216 ;  /* 0x0000006eec10723c */ /* 0x048fe600000810d8 */
[----:B------:R-:W-:Y:S04]  /*af2b0*/  STL.64 [R1+0x1820], R8 ;  /* 0x0018200801007387 */ /* 0x000fe80000100a00 */
[----:B------:R3:W-:Y:S01]  /*af2c0*/  STL.64 [R1+0x1828], R10 ;  /* 0x0018280a01007387 */ /* 0x0007e20000100a00 */
[C---:B----4-:R-:W-:Y:S08]  /*af2d0*/  HMMA.1688.F32.TF32 R12, R236.reuse, R106, R212 ;  /* 0x0000006aec0c723c */ /* 0x050ff000000810d4 */
[C---:B---3--:R-:W-:Y:S03]  /*af2e0*/  HMMA.1688.F32.TF32 R8, R236.reuse, R102, R208 ;  /* 0x00000066ec08723c */ /* 0x048fe600000810d0 */
[----:B------:R-:W-:Y:S04]  /*af2f0*/  STL.64 [R1+0x1830], R16 ;  /* 0x0018301001007387 */ /* 0x000fe80000100a00 */
[----:B------:R3:W-:Y:S04]  /*af300*/  STL.64 [R1+0x1838], R18 ;  /* 0x0018381201007387 */ /* 0x0007e80000100a00 */
        /* <DEDUP_REMOVED lines=35> */
[----:B------:R-:W-:Y:S04]  /*af540*/  STL.64 [R1+0x3238], R18 ;  /* 0x0032381201007387 */ /* 0x000fe80000100a00 */
        /* <DEDUP_REMOVED lines=8> */
[----:B---3--:R-:W-:Y:S03]  /*af5d0*/  HMMA.1688.F32.TF32 R4, R236, R38, R244 ;  /* 0x00000026ec04723c */ /* 0x008fe600000810f4 */
        /* <DEDUP_REMOVED lines=115> */
[----:B--2---:R-:W-:Y:S08]  /*afd10*/  HMMA.1688.F32.TF32 R8, R232, R158, R16 ;  /* 0x0000009ee808723c */ /* 0x004ff00000081010 */
[----:B---3--:R-:W-:Y:S01]  /*afd20*/  HMMA.1688.F32.TF32 R12, R236, R34, R12 ;  /* 0x00000022ec0c723c */ /* 0x008fe2000008100c */
[----:B------:R-:W-:Y:S04]  /*afd30*/  LDS R236, [R2+UR7+0x1c200] ;  /* 0x01c2000702ec7984 */ /* 0x000fe80008000800 */
[----:B------:R-:W-:Y:S04]  /*afd40*/  LDS R238, [R2+UR7+0x1e200] ;  /* 0x01e2000702ee7984 */ /* 0x000fe80008000800 */
[----:B------:R-:W-:Y:S04]  /*afd50*/  LDS R237, [R101+UR7+0x1c200] ;  /* 0x01c2000765ed7984 */ /* 0x000fe80008000800 */
[----:B------:R-:W1:Y:S06]  /*afd60*/  LDS R239, [R101+UR7+0x1e200] ;  /* 0x01e2000765ef7984 */ /* 0x000e6c0008000800 */
[----:B------:R-:W-:Y:S04]  /*afd70*/  STL.64 [R1+0x1970], R12 ;  /* 0x0019700c01007387 */ /* 0x000fe80000100a00 */
[----:B------:R2:W-:Y:S04]  /*afd80*/  STL.64 [R1+0x1978], R14 ;  /* 0x0019780e01007387 */ /* 0x0005e80000100a00 */
[----:B------:R-:W-:Y:S01]  /*afd90*/  STL.64 [R1+0x1980], R8 ;  /* 0x0019800801007387 */ /* 0x000fe20000100a00 */
[C---:B------:R-:W-:Y:S03]  /*afda0*/  HMMA.1688.F32.TF32 R16, R232.reuse, R154, R20 ;  /* 0x0000009ae810723c */ /* 0x040fe60000081014 */
[----:B------:R3:W-:Y:S05]  /*afdb0*/  STL.64 [R1+0x1988], R10 ;  /* 0x0019880a01007387 */ /* 0x0007ea0000100a00 */
[C---:B--2---:R-:W-:Y:S08]  /*afdc0*/  HMMA.1688.F32.TF32 R12, R232.reuse, R150, R24 ;  /* 0x00000096e80c723c */ /* 0x044ff00000081018 */
[C---:B---3--:R-:W-:Y:S03]  /*afdd0*/  HMMA.1688.F32.TF32 R8, R232.reuse, R146, R28 ;  /* 0x00000092e808723c */ /* 0x048fe6000008101c */
        /* <DEDUP_REMOVED lines=79> */
[----:B---3--:R-:W1:Y:S04]  /*b02d0*/  LDL.LU R4, [R1+0x2600] ;  /* 0x0026000001047983 */ /* 0x008e680000300800 */
[----:B------:R-:W1:Y:S04]  /*b02e0*/  LDL.LU R5, [R1+0x2604] ;  /* 0x0026040001057983 */ /* 0x000e680000300800 */
[----:B----4-:R-:W1:Y:S04]  /*b02f0*/  LDL.LU R6, [R1+0x2608] ;  /* 0x0026080001067983 */ /* 0x010e680000300800 */
[----:B------:R-:W1:Y:S04]  /*b0300*/  LDL.LU R7, [R1+0x260c] ;  /* 0x00260c0001077983 */ /* 0x000e680000300800 */
        /* <DEDUP_REMOVED lines=98> */
[C---:B------:R-:W-:Y:S08]  /*b0930*/  HMMA.1688.F32.TF32 R16, R232.reuse, R50, R16 ;  /* 0x00000032e810723c */ /* 0x040ff00000081010 */
[C---:B---3--:R-:W-:Y:S03]  /*b0940*/  HMMA.1688.F32.TF32 R12, R232.reuse, R46, R20 ;  /* 0x0000002ee80c723c */ /* 0x048fe60000081014 */
        /* <DEDUP_REMOVED lines=10> */
[----:B--2---:R-:W-:Y:S03]  /*b09f0*/  HMMA.1688.F32.TF32 R12, R232, R34, R228 ;  /* 0x00000022e80c723c */ /* 0x004fe600000810e4 */
        /* <DEDUP_REMOVED lines=180> */
[C---:B------:R-:W-:Y:S11]  /*b1540*/  HMMA.1688.F32.TF32 R12, R236.reuse, R70, R16 ;  /* 0x00000046ec0c723c */ /* 0x040ff60000081010 */
        /* <DEDUP_REMOVED lines=38> */
[----:B------:R-:W2:Y:S01]  /*b17b0*/  LDS R239, [R101+UR7+0x1e300] ;  /* 0x01e3000765ef7984 */ /* 0x000ea20008000800 */
        /* <DEDUP_REMOVED lines=200> */
[----:B------:R-:W-:Y:S04]  /*b2440*/  LDS R233, [R101+UR7+0x1c380] ;  /* 0x01c3800765e97984 */ /* 0x000fe80008000800 */
[----:B------:R-:W-:Y:S04]  /*b2450*/  STL.64 [R1+0x1f30], R12 ;  /* 0x001f300c01007387 */ /* 0x000fe80000100a00 */
[----:B------:R-:W-:Y:S04]  /*b2460*/  STL.64 [R1+0x1f38], R14 ;  /* 0x001f380e01007387 */ /* 0x000fe80000100a00 */
        /* <DEDUP_REMOVED lines=19> */
[----:B------:R-:W-:Y:S02]  /*b25a0*/  STL.64 [R1+0x2978], R18 ;  /* 0x0029781201007387 */ /* 0x000fe40000100a00 */
[C---:B------:R-:W-:Y:S03]  /*b25b0*/  HMMA.1688.F32.TF32 R4, R236.reuse, R126, R248 ;  /* 0x0000007eec04723c */ /* 0x040fe600000810f8 */
[----:B------:R-:W-:Y:S04]  /*b25c0*/  STL.64 [R1+0x2960], R12 ;  /* 0x0029600c01007387 */ /* 0x000fe80000100a00 */
[----:B------:R1:W-:Y:S04]  /*b25d0*/  STL.64 [R1+0x2968], R14 ;  /* 0x0029680e01007387 */ /* 0x0003e80000100a00 */
[----:B------:R-:W-:Y:S04]  /*b25e0*/  STL.64 [R1+0x2950], R8 ;  /* 0x0029500801007387 */ /* 0x000fe80000100a00 */
[----:B------:R3:W-:Y:S01]  /*b25f0*/  STL.64 [R1+0x2958], R10 ;  /* 0x0029580a01007387 */ /* 0x0007e20000100a00 */
[C---:B-1----:R-:W-:Y:S08]  /*b2600*/  HMMA.1688.F32.TF32 R12, R236.reuse, R122, R240 ;  /* 0x0000007aec0c723c */ /* 0x042ff000000810f0 */
[----:B---3--:R-:W-:Y:S01]  /*b2610*/  HMMA.1688.F32.TF32 R8, R236, R118, R244 ;  /* 0x00000076ec08723c */ /* 0x008fe200000810f4 */
[----:B------:R1:W-:Y:S04]  /*b2620*/  STL.64 [R1+0x2940], R4 ;  /* 0x0029400401007387 */ /* 0x0003e80000100a00 */
[----:B------:R3:W-:Y:S04]  /*b2630*/  STL.64 [R1+0x2948], R6 ;  /* 0x0029480601007387 */ /* 0x0007e80000100a00 */
[----:B-1----:R-:W2:Y:S04]  /*b2640*/  LDL.LU R4, [R1+0x1440] ;  /* 0x0014400001047983 */ /* 0x002ea80000300800 */
[----:B------:R-:W-:Y:S04]  /*b2650*/  STL.64 [R1+0x2930], R12 ;  /* 0x0029300c01007387 */ /* 0x000fe80000100a00 */
        /* <DEDUP_REMOVED lines=103> */
[C---:B-1----:R-:W-:Y:S08]  /*b2cd0*/  HMMA.1688.F32.TF32 R12, R236.reuse, R110, R24 ;  /* 0x0000006eec0c723c */ /* 0x042ff00000081018 */
        /* <DEDUP_REMOVED lines=420> */
[----:B--2---:R-:W2:Y:S01]  /*b4720*/  LDL.LU.64 R146, [R1+0x5290] ;  /* 0x0052900001927983 */ /* 0x004ea20000300a00 */
[C---:B------:R-:W-:Y:S03]  /*b4730*/  HMMA.1688.F32.TF32 R244, R236.reuse, R142, R244 ;  /* 0x0000008eecf4723c */ /* 0x040fe600000810f4 */
[----:B------:R-:W4:Y:S05]  /*b4740*/  LDL.LU.64 R144, [R1+0x5288] ;  /* 0x0052880001907983 */ /* 0x000f2a0000300a00 */
[C---:B------:R-:W-:Y:S08]  /*b4750*/  HMMA.1688.F32.TF32 R12, R236.reuse, R138, R12 ;  /* 0x0000008aec0c723c */ /* 0x040ff0000008100c */
[C---:B---3--:R-:W-:Y:S08]  /*b4760*/  HMMA.1688.F32.TF32 R20, R236.reuse, R130, R20 ;  /* 0x00000082ec14723c */ /* 0x048ff00000081014 */
[C---:B------:R-:W-:Y:S08]  /*b4770*/  HMMA.1688.F32.TF32 R4, R236.reuse, R46, R4 ;  /* 0x0000002eec04723c */ /* 0x040ff00000081004 */
[----:B--2---:R-:W-:-:S15]  /*b4780*/  HMMA.1688.F32.TF32 R8, R236, R146, R8 ;  /* 0x00000092ec08723c */ /* 0x004fde0000081008 */
[----:B------:R-:W-:-:S04]  /*b4790*/  NOP ;  /* 0x0000000000007918 */ /* 0x000fc80000000000 */
[----:B------:R-:W-:Y:S04]  /*b47a0*/  STL.64 [R1+0x26d0], R8 ;  /* 0x0026d00801007387 */ /* 0x000fe80000100a00 */
[----:B------:R2:W-:Y:S04]  /*b47b0*/  STL.64 [R1+0x26d8], R10 ;  /* 0x0026d80a01007387 */ /* 0x0005e80000100a00 */
[----:B--2---:R-:W5:Y:S04]  /*b47c0*/  LDL.LU.64 R10, [R1+0x5280] ;  /* 0x00528000010a7983 */ /* 0x004f680000300a00 */
[----:B------:R-:W5:Y:S04]  /*b47d0*/  LDL.LU.64 R8, [R1+0x5278] ;  /* 0x0052780001087983 */ /* 0x000f680000300a00 */
[----:B------:R-:W-:Y:S04]  /*b47e0*/  STL.64 [R1+0x26c0], R244 ;  /* 0x0026c0f401007387 */ /* 0x000fe80000100a00 */
[----:B------:R2:W-:Y:S04]  /*b47f0*/  STL.64 [R1+0x26c8], R246 ;  /* 0x0026c8f601007387 */ /* 0x0005e80000100a00 */
[----:B--2---:R-:W2:Y:S04]  /*b4800*/  LDL.LU.64 R246, [R1+0x5270] ;  /* 0x0052700001f67983 */ /* 0x004ea80000300a00 */
[----:B------:R-:W2:Y:S04]  /*b4810*/  LDL.LU.64 R244, [R1+0x5268] ;  /* 0x0052680001f47983 */ /* 0x000ea80000300a00 */
[----:B------:R-:W-:Y:S04]  /*b4820*/  STL.64 [R1+0x26b0], R12 ;  /* 0x0026b00c01007387 */ /* 0x000fe80000100a00 */
[----:B------:R3:W-:Y:S02]  /*b4830*/  STL.64 [R1+0x26b8], R14 ;  /* 0x0026b80e01007387 */ /* 0x0007e40000100a00 */
[C---:B---3--:R-:W-:Y:S08]  /*b4840*/  HMMA.1688.F32.TF32 R12, R236.reuse, R134, R16 ;  /* 0x00000086ec0c723c */ /* 0x048ff00000081010 */
[C---:B------:R-:W-:Y:S11]  /*b4850*/  HMMA.1688.F32.TF32 R16, R236.reuse, R126, R24 ;  /* 0x0000007eec10723c */ /* 0x040ff60000081018 */
        /* <DEDUP_REMOVED lines=10> */
[C---:B-1----:R-:W-:Y:S08]  /*b4900*/  HMMA.1688.F32.TF32 R16, R236.reuse, R114, R224 ;  /* 0x00000072ec10723c */ /* 0x042ff000000810e0 */
[C---:B---3--:R-:W-:Y:S02]  /*b4910*/  HMMA.1688.F32.TF32 R12, R236.reuse, R110, R220 ;  /* 0x0000006eec0c723c */ /* 0x048fe400000810dc */
        /* <DEDUP_REMOVED lines=51> */
[C---:B----4-:R-:W-:Y:S08]  /*b4c50*/  HMMA.1688.F32.TF32 R16, R236.reuse, R42, R248 ;  /* 0x0000002aec10723c */ /* 0x050ff000000810f8 */
[C---:B-1----:R-:W-:Y:S01]  /*b4c60*/  HMMA.1688.F32.TF32 R12, R236.reuse, R38, R240 ;  /* 0x00000026ec0c723c */ /* 0x042fe200000810f0 */
[----:B------:R1:W-:Y:S04]  /*b4c70*/  STL.64 [R1+0x2f50], R4 ;  /* 0x002f500401007387 */ /* 0x0003e80000100a00 */
[----:B------:R3:W-:Y:S04]  /*b4c80*/  STL.64 [R1+0x2f58], R6 ;  /* 0x002f580601007387 */ /* 0x0007e80000100a00 */
[----:B-1----:R-:W4:Y:S04]  /*b4c90*/  LDL.LU R4, [R1+0xb10] ;  /* 0x000b100001047983 */ /* 0x002f280000300800 */
[----:B------:R1:W-:Y:S04]  /*b4ca0*/  STL.64 [R1+0x2f40], R16 ;  /* 0x002f401001007387 */ /* 0x0003e80000100a00 */
[----:B------:R1:W-:Y:S04]  /*b4cb0*/  STL.64 [R1+0x2f48], R18 ;  /* 0x002f481201007387 */ /* 0x0003e80000100a00 */
[----:B------:R1:W-:Y:S04]  /*b4cc0*/  STL.64 [R1+0x2f30], R12 ;  /* 0x002f300c01007387 */ /* 0x0003e80000100a00 */
[----:B------:R1:W-:Y:S04]  /*b4cd0*/  STL.64 [R1+0x2f38], R14 ;  /* 0x002f380e01007387 */ /* 0x0003e80000100a00 */
        /* <DEDUP_REMOVED lines=104> */
[----:B------:R-:W2:Y:S04]  /*b5360*/  LDL.LU.64 R242, [R1+0x5260] ;  /* 0x0052600001f27983 */ /* 0x000ea80000300a00 */
[----:B------:R-:W2:-:S12]  /*b5370*/  LDL.LU.64 R240, [R1+0x5258] ;  /* 0x0052580001f07983 */ /* 0x000e980000300a00 */
[----:B------:R1:W-:Y:S04]  /*b5380*/  STL.64 [R1+0x2050], R236 ;  /* 0x002050ec01007387 */ /* 0x0003e80000100a00 */
[----:B------:R1:W-:Y:S04]  /*b5390*/  STL.64 [R1+0x2058], R238 ;  /* 0x002058ee01007387 */ /* 0x0003e80000100a00 */
[----:B-1----:R-:W2:Y:S04]  /*b53a0*/  LDL.LU R236, [R1+0xf50] ;  /* 0x000f500001ec7983 */ /* 0x002ea80000300800 */
[----:B------:R-:W2:Y:S04]  /*b53b0*/  LDL.LU R237, [R1+0xf54] ;  /* 0x000f540001ed7983 */ /* 0x000ea80000300800 */
[----:B------:R-:W2:Y:S04]  /*b53c0*/  LDL.LU R238, [R1+0xf58] ;  /* 0x000f580001ee7983 */ /* 0x000ea80000300800 */
[----:B------:R-:W2:Y:S01]  /*b53d0*/  LDL.LU R239, [R1+0xf5c] ;  /* 0x000f5c0001ef7983 */ /* 0x000ea20000300800 */
[C---:B---3--:R-:W-:Y:S08]  /*b53e0*/  HMMA.1688.F32.TF32 R12, R232.reuse, R154, R12 ;  /* 0x0000009ae80c723c */ /* 0x048ff0000008100c */
[C---:B------:R-:W-:Y:S08]  /*b53f0*/  HMMA.1688.F32.TF32 R16, R232.reuse, R150, R16 ;  /* 0x00000096e810723c */ /* 0x040ff00000081010 */
[----:B--2---:R-:W-:-:S15]  /*b5400*/  HMMA.1688.F32.TF32 R236, R232, R158, R236 ;  /* 0x0000009ee8ec723c */ /* 0x004fde00000810ec */
[----:B------:R-:W-:-:S04]  /*b5410*/  NOP ;  /* 0x0000000000007918 */ /* 0x000fc80000000000 */
        /* <DEDUP_REMOVED lines=8> */
[----:B------:R4:W-:Y:S01]  /*b54a0*/  STL.64 [R1+0x2588], R18 ;  /* 0x0025881201007387 */ /* 0x0009e20000100a00 */
[C---:B------:R-:W-:Y:S03]  /*b54b0*/  HMMA.1688.F32.TF32 R20, R232.reuse, R142, R24 ;  /* 0x0000008ee814723c */ /* 0x040fe60000081018 */
[----:B------:R-:W-:Y:S04]  /*b54c0*/  LDS R237, [R101+UR7+0x1c500] ;  /* 0x01c5000765ed7984 */ /* 0x000fe80008000800 */
[----:B------:R-:W1:Y:S01]  /*b54d0*/  LDS R239, [R101+UR7+0x1e500] ;  /* 0x01e5000765ef7984 */ /* 0x000e620008000800 */
[C---:B----4-:R-:W-:Y:S03]  /*b54e0*/  HMMA.1688.F32.TF32 R16, R232.reuse, R138, R28 ;  /* 0x0000008ae810723c */ /* 0x050fe6000008101c */
[----:B------:R-:W-:Y:S04]  /*b54f0*/  STL.64 [R1+0x2570], R12 ;  /* 0x0025700c01007387 */ /* 0x000fe80000100a00 */
[----:B------:R2:W-:Y:S02]  /*b5500*/  STL.64 [R1+0x2578], R14 ;  /* 0x0025780e01007387 */ /* 0x0005e40000100a00 */
[C---:B--2---:R-:W-:Y:S02]  /*b5510*/  HMMA.1688.F32.TF32 R12, R232.reuse, R134, R228 ;  /* 0x00000086e80c723c */ /* 0x044fe400000810e4 */
[----:B------:R-:W-:Y:S04]  /*b5520*/  STL.64 [R1+0x2560], R20 ;  /* 0x0025601401007387 */ /* 0x000fe80000100a00 */
[----:B------:R2:W-:Y:S04]  /*b5530*/  STL.64 [R1+0x2568], R22 ;  /* 0x0025681601007387 */ /* 0x0005e80000100a00 */
[----:B------:R-:W-:Y:S04]  /*b5540*/  STL.64 [R1+0x2550], R16 ;  /* 0x0025501001007387 */ /* 0x000fe80000100a00 */
[----:B------:R3:W-:Y:S01]  /*b5550*/  STL.64 [R1+0x2558], R18 ;  /* 0x0025581201007387 */ /* 0x0007e20000100a00 */
[C---:B--2---:R-:W-:Y:S04]  /*b5560*/  HMMA.1688.F32.TF32 R20, R232.reuse, R130, R224 ;  /* 0x00000082e814723c */ /* 0x044fe800000810e0 */
[----:B------:R-:W-:Y:S04]  /*b5570*/  STL.64 [R1+0x2540], R12 ;  /* 0x0025400c01007387 */ /* 0x000fe80000100a00 */
[----:B------:R2:W-:Y:S01]  /*b5580*/  STL.64 [R1+0x2548], R14 ;  /* 0x0025480e01007387 */ /* 0x0005e20000100a00 */
[C---:B---3--:R-:W-:Y:S08]  /*b5590*/  HMMA.1688.F32.TF32 R16, R232.reuse, R126, R220 ;  /* 0x0000007ee810723c */ /* 0x048ff000000810dc */
[C---:B--2---:R-:W-:Y:S02]  /*b55a0*/  HMMA.1688.F32.TF32 R12, R232.reuse, R122, R216 ;  /* 0x0000007ae80c723c */ /* 0x044fe400000810d8 */
[----:B------:R-:W-:Y:S04]  /*b55b0*/  STL.64 [R1+0x2530], R20 ;  /* 0x0025301401007387 */ /* 0x000fe80000100a00 */
[----:B------:R2:W-:Y:S05]  /*b55c0*/  STL.64 [R1+0x2538], R22 ;  /* 0x0025381601007387 */ /* 0x0005ea0000100a00 */
        /* <DEDUP_REMOVED lines=44> */
[----:B------:R2:W-:Y:S04]  /*b5890*/  STL.64 [R1+0x2440], R20 ;  /* 0x0024401401007387 */ /* 0x0005e80000100a00 */
[----:B------:R3:W-:Y:S04]  /*b58a0*/  STL.64 [R1+0x2448], R22 ;  /* 0x0024481601007387 */ /* 0x0007e80000100a00 */
[----:B------:R-:W-:Y:S04]  /*b58b0*/  STL.64 [R1+0x2e70], R16 ;  /* 0x002e701001007387 */ /* 0x000fe80000100a00 */
[----:B------:R-:W-:Y:S04]  /*b58c0*/  STL.64 [R1+0x2e78], R18 ;  /* 0x002e781201007387 */ /* 0x000fe80000100a00 */
        /* <DEDUP_REMOVED lines=64> */
[----:B-1----:R-:W3:Y:S04]  /*b5cd0*/  LDL.LU R12, [R1+0xae0] ;  /* 0x000ae000010c7983 */ /* 0x002ee80000300800 */
[----:B------:R-:W3:Y:S04]  /*b5ce0*/  LDL.LU R13, [R1+0xae4] ;  /* 0x000ae400010d7983 */ /* 0x000ee80000300800 */
[----:B------:R-:W3:Y:S04]  /*b5cf0*/  LDL.LU R14, [R1+0xae8] ;  /* 0x000ae800010e7983 */ /* 0x000ee80000300800 */
[----:B------:R-:W3:Y:S04]  /*b5d00*/  LDL.LU R15, [R1+0xaec] ;  /* 0x000aec00010f7983 */ /* 0x000ee80000300800 */
        /* <DEDUP_REMOVED lines=41> */
[----:B------:R1:W-:Y:S04]  /*b5fa0*/  STL.64 [R1+0x2e18], R250 ;  /* 0x002e18fa01007387 */ /* 0x0003e80000100a00 */
[----:B-1----:R-:W2:Y:S04]  /*b5fb0*/  LDL.LU.64 R250, [R1+0x5250] ;  /* 0x0052500001fa7983 */ /* 0x002ea80000300a00 */
[----:B------:R-:W2:Y:S04]  /*b5fc0*/  LDL.LU.64 R248, [R1+0x5248] ;  /* 0x0052480001f87983 */ /* 0x000ea80000300a00 */
[----:B------:R-:W-:Y:S04]  /*b5fd0*/  STL.64 [R1+0x2430], R12 ;  /* 0x0024300c01007387 */ /* 0x000fe80000100a00 */
[----:B------:R1:W-:Y:S02]  /*b5fe0*/  STL.64 [R1+0x2438], R14 ;  /* 0x0024380e01007387 */ /* 0x0003e40000100a00 */
[C---:B-1----:R-:W-:Y:S02]  /*b5ff0*/  HMMA.1688.F32.TF32 R12, R232.reuse, R42, R20 ;  /* 0x0000002ae80c723c */ /* 0x042fe40000081014 */
[----:B------:R-:W-:Y:S04]  /*b6000*/  STL.64 [R1+0x2420], R16 ;  /* 0x0024201001007387 */ /* 0x000fe80000100a00 */
[----:B------:R1:W-:Y:S02]  /*b6010*/  STL.64 [R1+0x2428], R18 ;  /* 0x0024281201007387 */ /* 0x0003e40000100a00 */
[C---:B------:R-:W-:Y:S08]  /*b6020*/  HMMA.1688.F32.TF32 R20, R232.reuse, R38, R24 ;  /* 0x00000026e814723c */ /* 0x040ff00000081018 */
[----:B-1----:R-:W-:Y:S01]  /*b6030*/  HMMA.1688.F32.TF32 R16, R232, R34, R244 ;  /* 0x00000022e810723c */ /* 0x002fe200000810f4 */
        /* <DEDUP_REMOVED lines=9> */
[----:B------:R-:W-:Y:S04]  /*b60d0*/  STL.64 [R1+0x2038], R18 ;  /* 0x0020381201007387 */ /* 0x000fe80000100a00 */
[----:B------:R-:W2:Y:S04]  /*b60e0*/  LDS R235, [R101+UR7+0x1e580] ;  /* 0x01e5800765eb7984 */ /* 0x000ea80008000800 */
        /* <DEDUP_REMOVED lines=52> */
[C---:B------:R-:W-:Y:S08]  /*b6430*/  HMMA.1688.F32.TF32 R4, R236.reuse, R78, R4 ;  /* 0x0000004eec04723c */ /* 0x040ff00000081004 */
[C---:B-1----:R-:W-:Y:S01]  /*b6440*/  HMMA.1688.F32.TF32 R12, R236.reuse, R82, R160 ;  /* 0x00000052ec0c723c */ /* 0x042fe200000810a0 */
[----:B------:R1:W-:Y:S04]  /*b6450*/  STL.64 [R1+0x22f0], R20 ;  /* 0x0022f01401007387 */ /* 0x0003e80000100a00 */
[----:B------:R3:W-:Y:S04]  /*b6460*/  STL.64 [R1+0x22f8], R22 ;  /* 0x0022f81601007387 */ /* 0x0007e80000100a00 */
[----:B------:R4:W-:Y:S04]  /*b6470*/  STL.64 [R1+0x22e0], R16 ;  /* 0x0022e01001007387 */ /* 0x0009e80000100a00 */
[----:B------:R1:W-:Y:S04]  /*b6480*/  STL.64 [R1+0x22e8], R18 ;  /* 0x0022e81201007387 */ /* 0x0003e80000100a00 */
        /* <DEDUP_REMOVED lines=84> */
[----:B------:R-:W3:Y:S04]  /*b69d0*/  LDL.LU R216, [R1] ;  /* 0x0000000001d87983 */ /* 0x000ee80000300800 */
        /* <DEDUP_REMOVED lines=25> */
[C---:B---3--:R-:W-:Y:S11]  /*b6b70*/  HMMA.1688.F32.TF32 R12, R236.reuse, R66, R12 ;  /* 0x00000042ec0c723c */ /* 0x048ff6000008100c */
        /* <DEDUP_REMOVED lines=30> */
[----:B------:R-:W-:Y:S01]  /*b6d60*/  STL.64 [R1+0x2228], R22 ;  /* 0x0022281601007387 */ /* 0x000fe20000100a00 */
[C---:B------:R-:W-:Y:S03]  /*b6d70*/  HMMA.1688.F32.TF32 R4, R232.reuse, R98, R4 ;  /* 0x00000062e804723c */ /* 0x040fe60000081004 */
[----:B------:R-:W-:Y:S04]  /*b6d80*/  LDS R237, [R101+UR7+0x1c600] ;  /* 0x01c6000765ed7984 */ /* 0x000fe80008000800 */
[----:B------:R-:W-:Y:S04]  /*b6d90*/  STL.64 [R1+0x2010], R16 ;  /* 0x0020101001007387 */ /* 0x000fe80000100a00 */
[----:B------:R1:W-:Y:S04]  /*b6da0*/  STL.64 [R1+0x2018], R18 ;  /* 0x0020181201007387 */ /* 0x0003e80000100a00 */
[----:B------:R-:W-:Y:S04]  /*b6db0*/  STL.64 [R1+0x2000], R12 ;  /* 0x0020000c01007387 */ /* 0x000fe80000100a00 */
[----:B------:R2:W-:Y:S01]  /*b6dc0*/  STL.64 [R1+0x2008], R14 ;  /* 0x0020080e01007387 */ /* 0x0005e20000100a00 */
[C---:B-1----:R-:W-:Y:S03]  /*b6dd0*/  HMMA.1688.F32.TF32 R16, R232.reuse, R154, R212 ;  /* 0x0000009ae810723c */ /* 0x042fe600000810d4 */
[----:B------:R-:W1:Y:S05]  /*b6de0*/  LDS R239, [R101+UR7+0x1e600] ;  /* 0x01e6000765ef7984 */ /* 0x000e6a0008000800 */
[C---:B--2---:R-:W-:Y:S08]  /*b6df0*/  HMMA.1688.F32.TF32 R12, R232.reuse, R150, R208 ;  /* 0x00000096e80c723c */ /* 0x044ff000000810d0 */
        /* <DEDUP_REMOVED lines=34> */
[----:B------:R2:W-:Y:S04]  /*b7020*/  STL.64 [R1+0x2160], R20 ;  /* 0x0021601401007387 */ /* 0x0005e80000100a00 */
[----:B------:R3:W-:Y:S04]  /*b7030*/  STL.64 [R1+0x2168], R22 ;  /* 0x0021681601007387 */ /* 0x0007e80000100a00 */
        /* <DEDUP_REMOVED lines=171> */
[----:B------:R-:W2:Y:S01]  /*b7af0*/  LDS R235, [R101+UR7+0x1e680] ;  /* 0x01e6800765eb7984 */ /* 0x000ea20008000800 */
        /* <DEDUP_REMOVED lines=139> */
[C---:B------:R-:W-:Y:S11]  /*b83b0*/  HMMA.1688.F32.TF32 R244, R236.reuse, R106, R244 ;  /* 0x0000006aecf4723c */ /* 0x040ff600000810f4 */
        /* <DEDUP_REMOVED lines=73> */
[----:B------:R1:W-:Y:S04]  /*b8850*/  STL.64 [R1+0x2c90], R20 ;  /* 0x002c901401007387 */ /* 0x0003e80000100a00 */
[----:B------:R3:W-:Y:S04]  /*b8860*/  STL.64 [R1+0x2c98], R22 ;  /* 0x002c981601007387 */ /* 0x0007e80000100a00 */
        /* <DEDUP_REMOVED lines=116> */
[----:B------:R1:W-:Y:S04]  /*b8fb0*/  STL.64 [R1+0x2c50], R4 ;  /* 0x002c500401007387 */ /* 0x0003e80000100a00 */
[----:B------:R3:W-:Y:S04]  /*b8fc0*/  STL.64 [R1+0x2c58], R6 ;  /* 0x002c580601007387 */ /* 0x0007e80000100a00 */
[----:B-1----:R-:W4:Y:S04]  /*b8fd0*/  LDL.LU R4, [R1+0x470] ;  /* 0x0004700001047983 */ /* 0x002f280000300800 */
[----:B------:R-:W4:Y:S04]  /*b8fe0*/  LDL.LU R5, [R1+0x474] ;  /* 0x0004740001057983 */ /* 0x000f280000300800 */
[----:B---3--:R-:W3:Y:S04]  /*b8ff0*/  LDL.LU R6, [R1+0x478] ;  /* 0x0004780001067983 */ /* 0x008ee80000300800 */
[----:B------:R-:W3:Y:S01]  /*b9000*/  LDL.LU R7, [R1+0x47c] ;  /* 0x00047c0001077983 */ /* 0x000ee20000300800 */
[C---:B--2---:R-:W-:Y:S08]  /*b9010*/  HMMA.1688.F32.TF32 R12, R232.reuse, R130, R12 ;  /* 0x00000082e80c723c */ /* 0x044ff0000008100c */
[C---:B------:R-:W-:Y:S08]  /*b9020*/  HMMA.1688.F32.TF32 R16, R232.reuse, R126, R16 ;  /* 0x0000007ee810723c */ /* 0x040ff00000081010 */
[C---:B------:R-:W-:Y:S08]  /*b9030*/  HMMA.1688.F32.TF32 R20, R232.reuse, R122, R20 ;  /* 0x0000007ae814723c */ /* 0x040ff00000081014 */
[C---:B------:R-:W-:Y:S01]  /*b9040*/  HMMA.1688.F32.TF32 R24, R232.reuse, R118, R24 ;  /* 0x00000076e818723c */ /* 0x040fe20000081018 */
[----:B------:R-:W-:Y:S07]  /*b9050*/  STL.64 [R1+0x2c40], R12 ;  /* 0x002c400c01007387 */ /* 0x000fee0000100a00 */
[C---:B------:R-:W-:Y:S01]  /*b9060*/  HMMA.1688.F32.TF32 R28, R232.reuse, R114, R28 ;  /* 0x00000072e81c723c */ /* 0x040fe2000008101c */
[----:B------:R1:W-:Y:S07]  /*b9070*/  STL.64 [R1+0x2c48], R14 ;  /* 0x002c480e01007387 */ /* 0x0003ee0000100a00 */
[C---:B----4-:R-:W-:Y:S01]  /*b9080*/  HMMA.1688.F32.TF32 R228, R232.reuse, R110, R228 ;  /* 0x0000006ee8e4723c */ /* 0x050fe200000810e4 */
[----:B-1----:R-:W5:Y:S04]  /*b9090*/  LDL.LU.64 R14, [R1+0x5240] ;  /* 0x00524000010e7983 */ /* 0x002f680000300a00 */
[----:B------:R-:W5:Y:S03]  /*b90a0*/  LDL.LU.64 R12, [R1+0x5238] ;  /* 0x00523800010c7983 */ /* 0x000f660000300a00 */
[C---:B------:R-:W-:Y:S01]  /*b90b0*/  HMMA.1688.F32.TF32 R224, R232.reuse, R106, R224 ;  /* 0x0000006ae8e0723c */ /* 0x040fe200000810e0 */
[----:B------:R-:W-:Y:S04]  /*b90c0*/  STL.64 [R1+0x2c30], R16 ;  /* 0x002c301001007387 */ /* 0x000fe80000100a00 */
[----:B------:R1:W-:Y:S03]  /*b90d0*/  STL.64 [R1+0x2c38], R18 ;  /* 0x002c381201007387 */ /* 0x0003e60000100a00 */
[C---:B------:R-:W-:Y:S01]  /*b90e0*/  HMMA.1688.F32.TF32 R220, R232.reuse, R102, R220 ;  /* 0x00000066e8dc723c */ /* 0x040fe200000810dc */
[----:B-1----:R-:W5:Y:S04]  /*b90f0*/  LDL.LU.64 R18, [R1+0x5230] ;  /* 0x0052300001127983 */ /* 0x002f680000300a00 */
[----:B------:R-:W5:Y:S04]  /*b9100*/  LDL.LU.64 R16, [R1+0x5228] ;  /* 0x0052280001107983 */ /* 0x000f680000300a00 */
[----:B------:R-:W-:Y:S04]  /*b9110*/  STL.64 [R1+0x2c20], R20 ;  /* 0x002c201401007387 */ /* 0x000fe80000100a00 */
[----:B------:R1:W-:Y:S01]  /*b9120*/  STL.64 [R1+0x2c28], R22 ;  /* 0x002c281601007387 */ /* 0x0003e20000100a00 */
[C---:B------:R-:W-:Y:S03]  /*b9130*/  HMMA.1688.F32.TF32 R248, R232.reuse, R98, R248 ;  /* 0x00000062e8f8723c */ /* 0x040fe600000810f8 */
[----:B-1----:R-:W5:Y:S04]  /*b9140*/  LDL.LU.64 R22, [R1+0x5220] ;  /* 0x0052200001167983 */ /* 0x002f680000300a00 */
[----:B------:R-:W5:Y:S04]  /*b9150*/  LDL.LU.64 R20, [R1+0x5218] ;  /* 0x0052180001147983 */ /* 0x000f680000300a00 */
[----:B------:R-:W-:Y:S04]  /*b9160*/  STL.64 [R1+0x2c10], R24 ;  /* 0x002c101801007387 */ /* 0x000fe80000100a00 */
[----:B------:R1:W-:Y:S04]  /*b9170*/  STL.64 [R1+0x2c18], R26 ;  /* 0x002c181a01007387 */ /* 0x0003e80000100a00 */
        /* <DEDUP_REMOVED lines=8> */
[----:B-1----:R-:W2:Y:S04]  /*b9200*/  LDL.LU.64 R230, [R1+0x51f0] ;  /* 0x0051f00001e67983 */ /* 0x002ea80000300a00 */
[----:B------:R-:W2:Y:S04]  /*b9210*/  LDL.LU.64 R228, [R1+0x51e8] ;  /* 0x0051e80001e47983 */ /* 0x000ea80000300a00 */
[----:B------:R-:W-:Y:S04]  /*b9220*/  STL.64 [R1+0x2be0], R224 ;  /* 0x002be0e001007387 */ /* 0x000fe80000100a00 */
[----:B------:R1:W-:Y:S04]  /*b9230*/  STL.64 [R1+0x2be8], R226 ;  /* 0x002be8e201007387 */ /* 0x0003e80000100a00 */
[----:B-1----:R-:W4:Y:S04]  /*b9240*/  LDL.LU.64 R226, [R1+0x51e0] ;  /* 0x0051e00001e27983 */ /* 0x002f280000300a00 */
[----:B------:R-:W4:Y:S04]  /*b9250*/  LDL.LU.64 R224, [R1+0x51d8] ;  /* 0x0051d80001e07983 */ /* 0x000f280000300a00 */
[----:B------:R-:W-:Y:S04]  /*b9260*/  STL.64 [R1+0x2bd0], R220 ;  /* 0x002bd0dc01007387 */ /* 0x000fe80000100a00 */
[----:B------:R1:W-:Y:S01]  /*b9270*/  STL.64 [R1+0x2bd8], R222 ;  /* 0x002bd8de01007387 */ /* 0x0003e20000100a00 */
[C---:B------:R-:W-:Y:S03]  /*b9280*/  HMMA.1688.F32.TF32 R216, R232.reuse, R86, R216 ;  /* 0x00000056e8d8723c */ /* 0x040fe600000810d8 */
[----:B-1----:R-:W2:Y:S04]  /*b9290*/  LDL.LU.64 R222, [R1+0x51d0] ;  /* 0x0051d00001de7983 */ /* 0x002ea80000300a00 */
[----:B------:R-:W2:Y:S04]  /*b92a0*/  LDL.LU.64 R220, [R1+0x51c8] ;  /* 0x0051c80001dc7983 */ /* 0x000ea80000300a00 */
[----:B------:R-:W-:Y:S04]  /*b92b0*/  STL.64 [R1+0x2bc0], R248 ;  /* 0x002bc0f801007387 */ /* 0x000fe80000100a00 */
[----:B------:R1:W-:Y:S01]  /*b92c0*/  STL.64 [R1+0x2bc8], R250 ;  /* 0x002bc8fa01007387 */ /* 0x0003e20000100a00 */
        /* <DEDUP_REMOVED lines=34> */
[----:B------:R-:W-:Y:S03]  /*b94f0*/  STL.64 [R1+0x3300], R188 ;  /* 0x003300bc01007387 */ /* 0x000fe60000100a00 */
[C---:B---3--:R-:W-:Y:S01]  /*b9500*/  HMMA.1688.F32.TF32 R4, R236.reuse, R154, R4 ;  /* 0x0000009aec04723c */ /* 0x048fe20000081004 */
        /* <DEDUP_REMOVED lines=16> */
[----:B-1----:R-:W2:Y:S04]  /*b9610*/  LDL.LU R160, [R1+0x350] ;  /* 0x0003500001a07983 */ /* 0x002ea80000300800 */
        /* <DEDUP_REMOVED lines=92> */
[----:B------:R2:W-:Y:S04]  /*b9be0*/  STL.64 [R1+0x2b38], R218 ;  /* 0x002b38da01007387 */ /* 0x0005e80000100a00 */
[----:B--2---:R-:W2:Y:S04]  /*b9bf0*/  LDL.LU.64 R218, [R1+0x51c0] ;  /* 0x0051c00001da7983 */ /* 0x004ea80000300a00 */
[----:B------:R-:W2:Y:S04]  /*b9c00*/  LDL.LU.64 R216, [R1+0x51b8] ;  /* 0x0051b80001d87983 */ /* 0x000ea80000300a00 */
[----:B------:R-:W-:Y:S04]  /*b9c10*/  STL.64 [R1+0x2b20], R212 ;  /* 0x002b20d401007387 */ /* 0x000fe80000100a00 */
[----:B------:R3:W-:Y:S04]  /*b9c20*/  STL.64 [R1+0x2b28], R214 ;  /* 0x002b28d601007387 */ /* 0x0007e80000100a00 */
[----:B---3--:R-:W3:Y:S04]  /*b9c30*/  LDL.LU.64 R214, [R1+0x51b0] ;  /* 0x0051b00001d67983 */ /* 0x008ee80000300a00 */
[----:B------:R-:W3:Y:S04]  /*b9c40*/  LDL.LU.64 R212, [R1+0x51a8] ;  /* 0x0051a80001d47983 */ /* 0x000ee80000300a00 */
[----:B------:R-:W-:Y:S04]  /*b9c50*/  STL.64 [R1+0x2b10], R208 ;  /* 0x002b10d001007387 */ /* 0x000fe80000100a00 */
[----:B------:R4:W-:Y:S04]  /*b9c60*/  STL.64 [R1+0x2b18], R210 ;  /* 0x002b18d201007387 */ /* 0x0009e80000100a00 */
[----:B----4-:R-:W4:Y:S04]  /*b9c70*/  LDL.LU.64 R210, [R1+0x51a0] ;  /* 0x0051a00001d27983 */ /* 0x010f280000300a00 */
        /* <DEDUP_REMOVED lines=11> */
[C---:B------:R-:W-:Y:S08]  /*b9d30*/  HMMA.1688.F32.TF32 R188, R236.reuse, R110, R188 ;  /* 0x0000006eecbc723c */ /* 0x040ff000000810bc */
[C---:B-1----:R-:W-:Y:S08]  /*b9d40*/  HMMA.1688.F32.TF32 R248, R236.reuse, R126, R240 ;  /* 0x0000007eecf8723c */ /* 0x042ff000000810f0 */
[C---:B------:R-:W-:Y:S08]  /*b9d50*/  HMMA.1688.F32.TF32 R240, R236.reuse, R122, R244 ;  /* 0x0000007aecf0723c */ /* 0x040ff000000810f4 */
[C---:B------:R-:W-:Y:S03]  /*b9d60*/  HMMA.1688.F32.TF32 R176, R236.reuse, R98, R176 ;  /* 0x00000062ecb0723c */ /* 0x040fe600000810b0 */
[----:B------:R-:W-:Y:S04]  /*b9d70*/  STL.64 [R1+0x2ad0], R248 ;  /* 0x002ad0f801007387 */ /* 0x000fe80000100a00 */
[----:B------:R-:W-:Y:S01]  /*b9d80*/  STL.64 [R1+0x2ad8], R250 ;  /* 0x002ad8fa01007387 */ /* 0x000fe20000100a00 */
[C---:B------:R-:W-:Y:S03]  /*b9d90*/  HMMA.1688.F32.TF32 R172, R236.reuse, R94, R172 ;  /* 0x0000005eecac723c */ /* 0x040fe600000810ac */
[----:B------:R1:W-:Y:S04]  /*b9da0*/  STL.64 [R1+0x2ac0], R240 ;  /* 0x002ac0f001007387 */ /* 0x0003e80000100a00 */
[----:B------:R1:W-:Y:S01]  /*b9db0*/  STL.64 [R1+0x2ac8], R242 ;  /* 0x002ac8f201007387 */ /* 0x0003e20000100a00 */
[C---:B------:R-:W-:Y:S03]  /*b9dc0*/  HMMA.1688.F32.TF32 R168, R236.reuse, R90, R168 ;  /* 0x0000005aeca8723c */ /* 0x040fe600000810a8 */
[----:B------:R-:W-:Y:S04]  /*b9dd0*/  STL.64 [R1+0x2ab0], R196 ;  /* 0x002ab0c401007387 */ /* 0x000fe80000100a00 */
[----:B------:R-:W-:Y:S01]  /*b9de0*/  STL.64 [R1+0x2ab8], R198 ;  /* 0x002ab8c601007387 */ /* 0x000fe20000100a00 */
[----:B------:R-:W-:Y:S03]  /*b9df0*/  HMMA.1688.F32.TF32 R164, R236, R86, R164 ;  /* 0x00000056eca4723c */ /* 0x000fe600000810a4 */
[----:B------:R-:W-:Y:S04]  /*b9e00*/  STL.64 [R1+0x2aa0], R192 ;  /* 0x002aa0c001007387 */ /* 0x000fe80000100a00 */
[----:B------:R-:W-:Y:S01]  /*b9e10*/  STL.64 [R1+0x2aa8], R194 ;  /* 0x002aa8c201007387 */ /* 0x000fe20000100a00 */
[----:B-1----:R-:W-:-:S03]  /*b9e20*/  IMAD.MOV.U32 R240, RZ, RZ, R140 ;  /* 0x000000fffff07224 */ /* 0x002fc600078e008c */
[----:B------:R-:W-:Y:S01]  /*b9e30*/  STL.64 [R1+0x2a90], R188 ;  /* 0x002a90bc01007387 */ /* 0x000fe20000100a00 */
[----:B------:R-:W-:Y:S03]  /*b9e40*/  HMMA.1688.F32.TF32 R4, R236, R78, R4 ;  /* 0x0000004eec04723c */ /* 0x000fe60000081004 */
[----:B------:R-:W-:Y:S04]  /*b9e50*/  STL.64 [R1+0x2a98], R190 ;  /* 0x002a98be01007387 */ /* 0x000fe80000100a00 */
[----:B------:R-:W-:Y:S01]  /*b9e60*/  STL.64 [R1+0x2a80], R184 ;  /* 0x002a80b801007387 */ /* 0x000fe20000100a00 */
[----:B------:R-:W-:-:S03]  /*b9e70*/  IMAD.MOV.U32 R241, RZ, RZ, R136 ;  /* 0x000000fffff17224 */ /* 0x000fc600078e0088 */
[----:B------:R-:W-:Y:S01]  /*b9e80*/  STL.64 [R1+0x2a88], R186 ;  /* 0x002a88ba01007387 */ /* 0x000fe20000100a00 */
[----:B------:R-:W-:-:S03]  /*b9e90*/  IMAD.MOV.U32 R242, RZ, RZ, R157 ;  /* 0x000000fffff27224 */ /* 0x000fc600078e009d */
[----:B------:R-:W2:Y:S01]  /*b9ea0*/  LDL.LU R140, [R1+0x5174] ;  /* 0x00517400018c7983 */ /* 0x000ea20000300800 */
[----:B------:R-:W-:-:S03]  /*b9eb0*/  IMAD.MOV.U32 R243, RZ, RZ, R252 ;  /* 0x000000fffff37224 */ /* 0x000fc600078e00fc */
[----:B------:R1:W-:Y:S01]  /*b9ec0*/  STL.64 [R1+0x2a70], R180 ;  /* 0x002a70b401007387 */ /* 0x0003e20000100a00 */
[----:B------:R-:W-:-:S03]  /*b9ed0*/  IMAD.MOV.U32 R248, RZ, RZ, R0 ;  /* 0x000000fffff87224 */ /* 0x000fc600078e0000 */
[----:B------:R1:W-:Y:S01]  /*b9ee0*/  STL.64 [R1+0x2a78], R182 ;  /* 0x002a78b601007387 */ /* 0x0003e20000100a00 */
[----:B------:R-:W-:-:S03]  /*b9ef0*/  IMAD.MOV.U32 R249, RZ, RZ, R3 ;  /* 0x000000fffff97224 */ /* 0x000fc600078e0003 */
[----:B------:R-:W2:Y:S04]  /*b9f00*/  LDL.LU R136, [R1+0x5170] ;  /* 0x0051700001887983 */ /* 0x000ea80000300800 */
[----:B------:R-:W2:Y:S04]  /*b9f10*/  LDL.LU R157, [R1+0x516c] ;  /* 0x00516c00019d7983 */ /* 0x000ea80000300800 */
[----:B------:R-:W2:Y:S04]  /*b9f20*/  LDL.LU R252, [R1+0x5168] ;  /* 0x0051680001fc7983 */ /* 0x000ea80000300800 */
[----:B------:R-:W2:Y:S04]  /*b9f30*/  LDL.LU R0, [R1+0x5164] ;  /* 0x0051640001007983 */ /* 0x000ea80000300800 */
[----:B------:R-:W2:Y:S04]  /*b9f40*/  LDL.LU R3, [R1+0x5160] ;  /* 0x0051600001037983 */ /* 0x000ea80000300800 */
[----:B------:R-:W-:Y:S04]  /*b9f50*/  STL.64 [R1+0x2a60], R176 ;  /* 0x002a60b001007387 */ /* 0x000fe80000100a00 */
[----:B------:R-:W-:Y:S04]  /*b9f60*/  STL.64 [R1+0x2a68], R178 ;  /* 0x002a68b201007387 */ /* 0x000fe80000100a00 */
[----:B------:R1:W-:Y:S04]  /*b9f70*/  STL.64 [R1+0x2a50], R172 ;  /* 0x002a50ac01007387 */ /* 0x0003e80000100a00 */
[----:B------:R1:W-:Y:S04]  /*b9f80*/  STL.64 [R1+0x2a58], R174 ;  /* 0x002a58ae01007387 */ /* 0x0003e80000100a00 */
[----:B------:R1:W-:Y:S04]  /*b9f90*/  STL.64 [R1+0x2a40], R168 ;  /* 0x002a40a801007387 */ /* 0x0003e80000100a00 */
[----:B------:R1:W-:Y:S04]  /*b9fa0*/  STL.64 [R1+0x2a48], R170 ;  /* 0x002a48aa01007387 */ /* 0x0003e80000100a00 */
        /* <DEDUP_REMOVED lines=26> */
[----:B---3--:R-:W3:Y:S04]  /*ba150*/  LDL.LU R164, [R1+0x310] ;  /* 0x0003100001a47983 */ /* 0x008ee80000300800 */
        /* <DEDUP_REMOVED lines=24> */
[C---:B----4-:R-:W-:Y:S11]  /*ba2e0*/  HMMA.1688.F32.TF32 R168, R236.reuse, R70, R168 ;  /* 0x00000046eca8723c */ /* 0x050ff600000810a8 */
[----:B------:R1:W-:Y:S04]  /*ba2f0*/  STL.64 [R1+0x2a00], R172 ;  /* 0x002a00ac01007387 */ /* 0x0003e80000100a00 */
[----:B------:R2:W-:Y:S04]  /*ba300*/  STL.64 [R1+0x2a08], R174 ;  /* 0x002a08ae01007387 */ /* 0x0005e80000100a00 */
[----:B-1----:R-:W4:Y:S04]  /*ba310*/  LDL.LU R172, [R1+0x220] ;  /* 0x0002200001ac7983 */ /* 0x002f280000300800 */
[----:B------:R-:W4:Y:S04]  /*ba320*/  LDL.LU R173, [R1+0x224] ;  /* 0x0002240001ad7983 */ /* 0x000f280000300800 */
[----:B--2---:R-:W4:Y:S04]  /*ba330*/  LDL.LU R174, [R1+0x228] ;  /* 0x0002280001ae7983 */ /* 0x004f280000300800 */
[----:B------:R-:W4:Y:S04]  /*ba340*/  LDL.LU R175, [R1+0x22c] ;  /* 0x00022c0001af7983 */ /* 0x000f280000300800 */
[----:B------:R1:W-:Y:S01]  /*ba350*/  STL.64 [R1+0x29f0], R168 ;  /* 0x0029f0a801007387 */ /* 0x0003e20000100a00 */
[C---:B---3--:R-:W-:Y:S03]  /*ba360*/  HMMA.1688.F32.TF32 R164, R236.reuse, R66, R164 ;  /* 0x00000042eca4723c */ /* 0x048fe600000810a4 */
[----:B------:R2:W-:Y:S04]  /*ba370*/  STL.64 [R1+0x29f8], R170 ;  /* 0x0029f8aa01007387 */ /* 0x0005e80000100a00 */
[----:B-1----:R-:W3:Y:S04]  /*ba380*/  LDL.LU R168, [R1+0x210] ;  /* 0x0002100001a87983 */ /* 0x002ee80000300800 */
[----:B------:R-:W3:Y:S04]  /*ba390*/  LDL.LU R169, [R1+0x214] ;  /* 0x0002140001a97983 */ /* 0x000ee80000300800 */
[----:B--2---:R-:W3:Y:S04]  /*ba3a0*/  LDL.LU R170, [R1+0x218] ;  /* 0x0002180001aa7983 */ /* 0x004ee80000300800 */
[----:B------:R-:W3:Y:S01]  /*ba3b0*/  LDL.LU R171, [R1+0x21c] ;  /* 0x00021c0001ab7983 */ /* 0x000ee20000300800 */
[C---:B------:R-:W-:Y:S03]  /*ba3c0*/  HMMA.1688.F32.TF32 R160, R236.reuse, R62, R160 ;  /* 0x0000003eeca0723c */ /* 0x040fe600000810a0 */
[----:B------:R1:W-:Y:S04]  /*ba3d0*/  STL.64 [R1+0x2ef0], R164 ;  /* 0x002ef0a401007387 */ /* 0x0003e80000100a00 */
[----:B------:R2:W-:Y:S04]  /*ba3e0*/  STL.64 [R1+0x2ef8], R166 ;  /* 0x002ef8a601007387 */ /* 0x0005e80000100a00 */
[----:B-1----:R-:W3:Y:S04]  /*ba3f0*/  LDL.LU R164, [R1+0x200] ;  /* 0x0002000001a47983 */ /* 0x002ee80000300800 */
[----:B------:R-:W3:Y:S04]  /*ba400*/  LDL.LU R165, [R1+0x204] ;  /* 0x0002040001a57983 */ /* 0x000ee80000300800 */
[----:B--2---:R-:W2:Y:S04]  /*ba410*/  LDL.LU R166, [R1+0x208] ;  /* 0x0002080001a67983 */ /* 0x004ea80000300800 */
[----:B------:R-:W2:Y:S04]  /*ba420*/  LDL.LU R167, [R1+0x20c] ;  /* 0x00020c0001a77983 */ /* 0x000ea80000300800 */
[----:B------:R1:W-:Y:S04]  /*ba430*/  STL.64 [R1+0x32a0], R160 ;  /* 0x0032a0a001007387 */ /* 0x0003e80000100a00 */
[----:B------:R1:W-:Y:S04]  /*ba440*/  STL.64 [R1+0x32a8], R162 ;  /* 0x0032a8a201007387 */ /* 0x0003e80000100a00 */
[----:B-1----:R-:W2:Y:S04]  /*ba450*/  LDL.LU R160, [R1+0x1f0] ;  /* 0x0001f00001a07983 */ /* 0x002ea80000300800 */
[----:B------:R-:W2:Y:S04]  /*ba460*/  LDL.LU R161, [R1+0x1f4] ;  /* 0x0001f40001a17983 */ /* 0x000ea80000300800 */
[----:B------:R-:W2:Y:S04]  /*ba470*/  LDL.LU R162, [R1+0x1f8] ;  /* 0x0001f80001a27983 */ /* 0x000ea80000300800 */
[----:B------:R-:W2:Y:S01]  /*ba480*/  LDL.LU R163, [R1+0x1fc] ;  /* 0x0001fc0001a37983 */ /* 0x000ea20000300800 */
[C---:B------:R-:W-:Y:S08]  /*ba490*/  HMMA.1688.F32.TF32 R4, R236.reuse, R58, R4 ;  /* 0x0000003aec04723c */ /* 0x040ff00000081004 */
[C---:B------:R-:W-:Y:S08]  /*ba4a0*/  HMMA.1688.F32.TF32 R196, R236.reuse, R54, R196 ;  /* 0x00000036ecc4723c */ /* 0x040ff000000810c4 */
[C---:B------:R-:W-:Y:S08]  /*ba4b0*/  HMMA.1688.F32.TF32 R192, R236.reuse, R50, R192 ;  /* 0x00000032ecc0723c */ /* 0x040ff000000810c0 */
[C---:B------:R-:W-:Y:S01]  /*ba4c0*/  HMMA.1688.F32.TF32 R188, R236.reuse, R46, R188 ;  /* 0x0000002eecbc723c */ /* 0x040fe200000810bc */
[----:B------:R1:W-:Y:S07]  /*ba4d0*/  STL.64 [R1+0x3290], R4 ;  /* 0x0032900401007387 */ /* 0x0003ee0000100a00 */
[----:B------:R-:W-:Y:S01]  /*ba4e0*/  HMMA.1688.F32.TF32 R184, R236, R42, R184 ;  /* 0x0000002aecb8723c */ /* 0x000fe200000810b8 */
[----:B------:R-:W-:Y:S01]  /*ba4f0*/  STL.64 [R1+0x3298], R6 ;  /* 0x0032980601007387 */ /* 0x000fe20000100a00 */
[----:B-1----:R-:W-:-:S03]  /*ba500*/  IMAD.MOV.U32 R4, RZ, RZ, R3 ;  /* 0x000000ffff047224 */ /* 0x002fc600078e0003 */
[----:B------:R-:W2:Y:S03]  /*ba510*/  LDL.LU R3, [R1+0x515c] ;  /* 0x00515c0001037983 */ /* 0x000ea60000300800 */
[C---:B------:R-:W-:Y:S01]  /*ba520*/  HMMA.1688.F32.TF32 R180, R236.reuse, R38, R180 ;  /* 0x00000026ecb4723c */ /* 0x040fe200000810b4 */
[----:B------:R-:W-:Y:S02]  /*ba530*/  IMAD.MOV.U32 R5, RZ, RZ, R0 ;  /* 0x000000ffff057224 */ /* 0x000fe400078e0000 */
[----:B------:R-:W5:Y:S04]  /*ba540*/  LDL.LU R0, [R1+0x5158] ;  /* 0x0051580001007983 */ /* 0x000f680000300800 */
[----:B------:R-:W-:Y:S01]  /*ba550*/  STL.64 [R1+0x3280], R196 ;  /* 0x003280c401007387 */ /* 0x000fe20000100a00 */
[----:B------:R-:W-:Y:S03]  /*ba560*/  HMMA.1688.F32.TF32 R236, R236, R34, R176 ;  /* 0x00000022ecec723c */ /* 0x000fe600000810b0 */
        /* <DEDUP_REMOVED lines=13> */
[----:B------:R-:W-:-:S03]  /*ba640*/  IMAD.MOV.U32 R7, RZ, RZ, R157 ;  /* 0x000000ffff077224 */ /* 0x000fc600078e009d */
        /* <DEDUP_REMOVED lines=8> */
[----:B------:R1:W-:Y:S02]  /*ba6d0*/  STL.64 [R1+0x3430], R236 ;  /* 0x003430ec01007387 */ /* 0x0003e40000100a00 */
[----:B-1----:R-:W-:-:S02]  /*ba6e0*/  IMAD.MOV.U32 R236, RZ, RZ, R156 ;  /* 0x000000ffffec7224 */ /* 0x002fc400078e009c */
[----:B------:R-:W-:Y:S01]  /*ba6f0*/  STL.64 [R1+0x3438], R238 ;  /* 0x003438ee01007387 */ /* 0x000fe20000100a00 */
[----:B------:R-:W-:Y:S01]  /*ba700*/  IMAD.MOV.U32 R237, RZ, RZ, R153 ;  /* 0x000000ffffed7224 */ /* 0x000fe200078e0099 */
[----:B----4-:R-:W-:Y:S02]  /*ba710*/  HMMA.1688.F32.TF32 R156, R232, R158, R172 ;  /* 0x0000009ee89c723c */ /* 0x010fe400000810ac */
[----:B------:R-:W4:Y:S04]  /*ba720*/  LDL.LU.64 R174, [R1+0x50f0] ;  /* 0x0050f00001ae7983 */ /* 0x000f280000300a00 */
[----:B------:R-:W4:-:S13]  /*ba730*/  LDL.LU.64 R172, [R1+0x50e8] ;  /* 0x0050e80001ac7983 */ /* 0x000f1a0000300a00 */
[----:B------:R1:W-:Y:S02]  /*ba740*/  STL.64 [R1+0x1ff0], R156 ;  /* 0x001ff09c01007387 */ /* 0x0003e40000100a00 */
[----:B-1----:R-:W-:Y:S02]  /*ba750*/  IMAD.MOV.U32 R156, RZ, RZ, R152 ;  /* 0x000000ffff9c7224 */ /* 0x002fe400078e0098 */
[----:B---3--:R-:W-:Y:S01]  /*ba760*/  HMMA.1688.F32.TF32 R152, R232, R154, R168 ;  /* 0x0000009ae898723c */ /* 0x008fe200000810a8 */
[----:B------:R-:W-:Y:S01]  /*ba770*/  STL.64 [R1+0x1ff8], R158 ;  /* 0x001ff89e01007387 */ /* 0x000fe20000100a00 */
[----:B------:R-:W-:-:S03]  /*ba780*/  IMAD.MOV.U32 R157, RZ, RZ, R149 ;  /* 0x000000ffff9d7224 */ /* 0x000fc600078e0095 */
[----:B------:R-:W3:Y:S04]  /*ba790*/  LDL.LU.64 R170, [R1+0x50e0] ;  /* 0x0050e00001aa7983 */ /* 0x000ee80000300a00 */
[----:B------:R-:W3:Y:S10]  /*ba7a0*/  LDL.LU.64 R168, [R1+0x50d8] ;  /* 0x0050d80001a87983 */ /* 0x000ef40000300a00 */
[----:B------:R1:W-:Y:S02]  /*ba7b0*/  STL.64 [R1+0x1fe0], R152 ;  /* 0x001fe09801007387 */ /* 0x0003e40000100a00 */
[----:B-1----:R-:W-:-:S02]  /*ba7c0*/  IMAD.MOV.U32 R152, RZ, RZ, R148 ;  /* 0x000000ffff987224 */ /* 0x002fc400078e0094 */
[----:B--2---:R-:W-:Y:S01]  /*ba7d0*/  HMMA.1688.F32.TF32 R148, R232, R150, R164 ;  /* 0x00000096e894723c */ /* 0x004fe200000810a4 */
[----:B------:R-:W-:Y:S01]  /*ba7e0*/  STL.64 [R1+0x1fe8], R154 ;  /* 0x001fe89a01007387 */ /* 0x000fe20000100a00 */
[----:B------:R-:W-:-:S03]  /*ba7f0*/  IMAD.MOV.U32 R153, RZ, RZ, R145 ;  /* 0x000000ffff997224 */ /* 0x000fc600078e0091 */
[----:B------:R-:W2:Y:S04]  /*ba800*/  LDL.LU.64 R166, [R1+0x50d0] ;  /* 0x0050d00001a67983 */ /* 0x000ea80000300a00 */
[----:B------:R-:W2:Y:S10]  /*ba810*/  LDL.LU.64 R164, [R1+0x50c8] ;  /* 0x0050c80001a47983 */ /* 0x000eb40000300a00 */
[----:B------:R1:W-:Y:S02]  /*ba820*/  STL.64 [R1+0x1fd0], R148 ;  /* 0x001fd09401007387 */ /* 0x0003e40000100a00 */
[----:B-1----:R-:W-:-:S02]  /*ba830*/  IMAD.MOV.U32 R148, RZ, RZ, R144 ;  /* 0x000000ffff947224 */ /* 0x002fc400078e0090 */
[----:B------:R-:W-:Y:S01]  /*ba840*/  HMMA.1688.F32.TF32 R144, R232, R146, R160 ;  /* 0x00000092e890723c */ /* 0x000fe200000810a0 */
[----:B------:R-:W-:Y:S01]  /*ba850*/  IMAD.MOV.U32 R6, RZ, RZ, R252 ;  /* 0x000000ffff067224 */ /* 0x000fe200078e00fc */
[----:B------:R-:W-:Y:S01]  /*ba860*/  STL.64 [R1+0x1fd8], R150 ;  /* 0x001fd89601007387 */ /* 0x000fe20000100a00 */
[----:B------:R-:W-:Y:S01]  /*ba870*/  IMAD.MOV.U32 R149, RZ, RZ, R141 ;  /* 0x000000ffff957224 */ /* 0x000fe200078e008d */
[----:B------:R-:W1:Y:S02]  /*ba880*/  LDC R252, c[0x0][0x3a8] ;  /* 0x0000ea00fffc7b82 */ /* 0x000e640000000800 */
[----:B------:R-:W3:Y:S04]  /*ba890*/  LDL.LU.64 R162, [R1+0x50c0] ;  /* 0x0050c00001a27983 */ /* 0x000ee80000300a00 */
[----:B------:R-:W3:Y:S09]  /*ba8a0*/  LDL.LU.64 R160, [R1+0x50b8] ;  /* 0x0050b80001a07983 */ /* 0x000ef20000300a00 */
[----:B------:R1:W-:Y:S04]  /*ba8b0*/  STL.64 [R1+0x1fc0], R144 ;  /* 0x001fc09001007387 */ /* 0x0003e80000100a00 */
[----:B------:R1:W-:Y:S02]  /*ba8c0*/  STL.64 [R1+0x1fc8], R146 ;  /* 0x001fc89201007387 */ /* 0x0003e40000100a00 */
[----:B-1----:R-:W-:-:S02]  /*ba8d0*/  IMAD.MOV.U32 R144, RZ, RZ, R140 ;  /* 0x000000ffff907224 */ /* 0x002fc400078e008c */
[----:B------:R-:W-:Y:S01]  /*ba8e0*/  HMMA.1688.F32.TF32 R140, R232, R142, R4 ;  /* 0x0000008ee88c723c */ /* 0x000fe20000081004 */
[----:B------:R-:W3:Y:S04]  /*ba8f0*/  LDL.LU.64 R6, [R1+0x50b0] ;  /* 0x0050b00001067983 */ /* 0x000ee80000300a00 */
[----:B------:R-:W4:Y:S01]  /*ba900*/  LDL.LU.64 R4, [R1+0x50a8] ;  /* 0x0050a80001047983 */ /* 0x000f220000300a00 */
[----:B------:R-:W-:Y:S02]  /*ba910*/  IMAD.MOV.U32 R145, RZ, RZ, R137 ;  /* 0x000000ffff917224 */ /* 0x000fe400078e0089 */
[----:B------:R-:W-:Y:S02]  /*ba920*/  IMAD.MOV.U32 R146, RZ, RZ, R133 ;  /* 0x000000ffff927224 */ /* 0x000fe400078e0085 */
[----:B------:R-:W-:-:S02]  /*ba930*/  IMAD.MOV.U32 R147, RZ, RZ, R132 ;  /* 0x000000ffff937224 */ /* 0x000fc400078e0084 */
[----:B------:R-:W-:-:S07]  /*ba940*/  IMAD.MOV.U32 R150, RZ, RZ, R129 ;  /* 0x000000ffff967224 */ /* 0x000fce00078e0081 */
[----:B------:R1:W-:Y:S04]  /*ba950*/  STL.64 [R1+0x1fb0], R140 ;  /* 0x001fb08c01007387 */ /* 0x0003e80000100a00 */
[----:B------:R2:W-:Y:S01]  /*ba960*/  STL.64 [R1+0x1fb8], R142 ;  /* 0x001fb88e01007387 */ /* 0x0005e20000100a00 */
[----:B------:R-:W-:Y:S02]  /*ba970*/  IMAD.MOV.U32 R151, RZ, RZ, R128 ;  /* 0x000000ffff977224 */ /* 0x000fe400078e0080 */
[----:B-1----:R-:W-:Y:S02]  /*ba980*/  IMAD.MOV.U32 R140, RZ, RZ, R136 ;  /* 0x000000ffff8c7224 */ /* 0x002fe400078e0088 */
        /* <DEDUP_REMOVED lines=12> */
[C---:B------:R-:W-:Y:S08]  /*baa50*/  HMMA.1688.F32.TF32 R40, R232.reuse, R42, R220 ;  /* 0x0000002ae828723c */ /* 0x040ff000000810dc */
[----:B--2---:R-:W-:Y:S01]  /*baa60*/  HMMA.1688.F32.TF32 R96, R232, R98, R164 ;  /* 0x00000062e860723c */ /* 0x004fe200000810a4 */
[----:B---3--:R-:W-:-:S02]  /*baa70*/  IMAD.MOV.U32 R141, RZ, RZ, R7 ;  /* 0x000000ffff8d7224 */ /* 0x008fc400078e0007 */
[----:B------:R-:W-:Y:S02]  /*baa80*/  IMAD.MOV.U32 R142, RZ, RZ, R6 ;  /* 0x000000ffff8e7224 */ /* 0x000fe400078e0006 */
[----:B----4-:R-:W-:Y:S02]  /*baa90*/  IMAD.MOV.U32 R143, RZ, RZ, R5 ;  /* 0x000000ffff8f7224 */ /* 0x010fe400078e0005 */
[----:B------:R-:W1:Y:S05]  /*baaa0*/  LDC R5, c[0x0][0x3a0] ;  /* 0x0000e800ff057b82 */ /* 0x000e6a0000000800 */
        /* <DEDUP_REMOVED lines=28> */
[C---:B------:R-:W-:Y:S01]  /*bac70*/  HMMA.1688.F32.TF32 R100, R232.reuse, R94, R168 ;  /* 0x0000005ee864723c */ /* 0x040fe200000810a8 */
[----:B-1----:R-:W-:Y:S01]  /*bac80*/  VIADD R5, R5, 0x3f ;  /* 0x0000003f05057836 */ /* 0x002fe20000000000 */
[----:B------:R-:W-:Y:S01]  /*bac90*/  UIADD3 UR5, UPT, UPT, UR5, 0x1, URZ ;  /* 0x0000000105057890 */ /* 0x000fe2000fffe0ff */
[----:B------:R-:W-:Y:S01]  /*baca0*/  STL.64 [R1+0x1ef0], R104 ;  /* 0x001ef06801007387 */ /* 0x000fe20000100a00 */
[----:B------:R-:W-:Y:S01]  /*bacb0*/  IMAD.SHL.U32 R252, R252, 0x40, RZ ;  /* 0x00000040fcfc7824 */ /* 0x000fe200078e00ff */
[----:B------:R-:W1:Y:S02]  /*bacc0*/  LDC R95, c[0x0][0x3ac] ;  /* 0x0000eb00ff5f7b82 */ /* 0x000e640000000800 */
[----:B------:R-:W-:Y:S04]  /*bacd0*/  STL.64 [R1+0x1ef8], R106 ;  /* 0x001ef86a01007387 */ /* 0x000fe80000100a00 */
[----:B------:R-:W2:Y:S04]  /*bace0*/  LDL.LU R93, [R1+0x3e68] ;  /* 0x003e6800015d7983 */ /* 0x000ea80000300800 */
[----:B------:R-:W-:Y:S04]  /*bacf0*/  STL.64 [R1+0x1ee0], R96 ;  /* 0x001ee06001007387 */ /* 0x000fe80000100a00 */
[----:B------:R3:W-:Y:S02]  /*bad00*/  STL.64 [R1+0x1ee8], R98 ;  /* 0x001ee86201007387 */ /* 0x0007e40000100a00 */
        /* <DEDUP_REMOVED lines=31> */
[----:B------:R-:W-:Y:S04]  /*baf00*/  STL.64 [R1+0x1cc0], R60 ;  /* 0x001cc03c01007387 */ /* 0x000fe80000100a00 */
[----:B------:R-:W-:Y:S04]  /*baf10*/  STL.64 [R1+0x1cc8], R62 ;  /* 0x001cc83e01007387 */ /* 0x000fe80000100a00 */
[----:B------:R-:W-:Y:S04]  /*baf20*/  STL.64 [R1+0x1c70], R56 ;  /* 0x001c703801007387 */ /* 0x000fe80000100a00 */
[----:B------:R-:W-:Y:S04]  /*baf30*/  STL.64 [R1+0x1c78], R58 ;  /* 0x001c783a01007387 */ /* 0x000fe80000100a00 */
[----:B------:R-:W4:Y:S04]  /*baf40*/  LDL.LU R33, [R1+0x4bf8] ;  /* 0x004bf80001217983 */ /* 0x000f280000300800 */
[----:B------:R-:W-:Y:S04]  /*baf50*/  STL.64 [R1+0x1c10], R52 ;  /* 0x001c103401007387 */ /* 0x000fe80000100a00 */
[----:B------:R1:W-:Y:S04]  /*baf60*/  STL.64 [R1+0x1c18], R54 ;  /* 0x001c183601007387 */ /* 0x0003e80000100a00 */
[----:B------:R-:W4:Y:S04]  /*baf70*/  LDL.LU R44, [R1+0x4c04] ;  /* 0x004c0400012c7983 */ /* 0x000f280000300800 */
[----:B------:R-:W-:Y:S01]  /*baf80*/  STL.64 [R1+0x1bd0], R48 ;  /* 0x001bd03001007387 */ /* 0x000fe20000100a00 */
[C---:B-1----:R-:W-:Y:S03]  /*baf90*/  HMMA.1688.F32.TF32 R52, R232.reuse, R38, R224 ;  /* 0x00000026e834723c */ /* 0x042fe600000810e0 */
[----:B------:R1:W-:Y:S04]  /*bafa0*/  STL.64 [R1+0x1bd8], R50 ;  /* 0x001bd83201007387 */ /* 0x0003e80000100a00 */
[----:B------:R-:W4:Y:S01]  /*bafb0*/  LDL.LU R37, [R1+0x4c0c] ;  /* 0x004c0c0001257983 */ /* 0x000f220000300800 */
[----:B-1----:R-:W-:Y:S03]  /*bafc0*/  HMMA.1688.F32.TF32 R48, R232, R34, R228 ;  /* 0x00000022e830723c */ /* 0x002fe600000810e4 */
[----:B------:R-:W-:Y:S04]  /*bafd0*/  STL.64 [R1+0x1b60], R40 ;  /* 0x001b602801007387 */ /* 0x000fe80000100a00 */
[----:B------:R1:W-:Y:S04]  /*bafe0*/  STL.64 [R1+0x1b68], R42 ;  /* 0x001b682a01007387 */ /* 0x0003e80000100a00 */
[----:B-1----:R-:W4:Y:S04]  /*baff0*/  LDL.LU R43, [R1+0x4c00] ;  /* 0x004c0000012b7983 */ /* 0x002f280000300800 */
        /* <DEDUP_REMOVED lines=8> */
[----:B------:R-:W4:Y:S01]  /*bb080*/  LDL.LU R39, [R1+0x4c18] ;  /* 0x004c180001277983 */ /* 0x000f220000300800 */
[----:B------:R-:W-:Y:S01]  /*bb090*/  SHF.R.S32.HI R6, RZ, 0x1f, R5 ;  /* 0x0000001fff067819 */ /* 0x000fe20000011405 */
[----:B------:R-:W1:Y:S03]  /*bb0a0*/  S2R R7, SR_TID.X ;  /* 0x0000000000077919 */ /* 0x000e660000002100 */
[----:B------:R-:W-:-:S02]  /*bb0b0*/  LEA.HI R6, R6, R5, RZ, 0x6 ;  /* 0x0000000506067211 */ /* 0x000fc400078f30ff */
[----:B------:R-:W1:Y:S01]  /*bb0c0*/  LDC R5, c[0x0][0x3a0] ;  /* 0x0000e800ff057b82 */ /* 0x000e620000000800 */
[----:B------:R-:W-:Y:S01]  /*bb0d0*/  IMAD.SHL.U32 R252, R252, 0x4, RZ ;  /* 0x00000004fcfc7824 */ /* 0x000fe200078e00ff */
[----:B------:R-:W-:Y:S01]  /*bb0e0*/  SHF.R.S32.HI R6, RZ, 0x6, R6 ;  /* 0x00000006ff067819 */ /* 0x000fe20000011406 */
[----:B------:R-:W-:Y:S01]  /*bb0f0*/  UISETP.GT.AND UP0, UPT, UR5, 0x1, UPT ;  /* 0x000000010500788c */ /* 0x000fe2000bf04270 */
[----:B------:R-:W4:Y:S03]  /*bb100*/  LDL.LU R38, [R1+0x4c20] ;  /* 0x004c200001267983 */ /* 0x000f260000300800 */
[----:B------:R-:W-:Y:S01]  /*bb110*/  VIADD R6, R6, 0xfffffffe ;  /* 0xfffffffe06067836 */ /* 0x000fe20000000000 */
[----:B------:R-:W4:Y:S01]  /*bb120*/  LDL.LU R35, [R1+0x4c24] ;  /* 0x004c240001237983 */ /* 0x000f220000300800 */
[----:B-1----:R-:W-:-:S03]  /*bb130*/  VIADD R5, R5, 0xffffff80 ;  /* 0xffffff8005057836 */ /* 0x002fc60000000000 */
[----:B------:R-:W4:Y:S01]  /*bb140*/  LDL.LU R34, [R1+0x4c28] ;  /* 0x004c280001227983 */ /* 0x000f220000300800 */
[----:B------:R-:W-:Y:S01]  /*bb150*/  USEL UR5, UR5, URZ, !UP0 ;  /* 0x000000ff05057287 */ /* 0x000fe2000c000000 */
[----:B------:R-:W-:Y:S02]  /*bb160*/  LOP3.LUT R157, R7, 0x3f, RZ, 0xc0, !PT ;  /* 0x0000003f079d7812 */ /* 0x000fe400078ec0ff */
[----:B------:R-:W4:Y:S01]  /*bb170*/  LDL.LU R7, [R1+0x4c2c] ;  /* 0x004c2c0001077983 */ /* 0x000f220000300800 */
[C---:B--2---:R-:W-:Y:S01]  /*bb180*/  IMAD R5, R93.reuse, -0x40, R5 ;  /* 0xffffffc05d057824 */ /* 0x044fe200078e0205 */
[----:B------:R-:W-:-:S04]  /*bb190*/  ISETP.GE.AND P0, PT, R93, R6, PT ;  /* 0x000000065d00720c */ /* 0x000fc80003f06270 */
[----:B------:R-:W-:-:S04]  /*bb1a0*/  ISETP.GT.AND P1, PT, R5, RZ, PT ;  /* 0x000000ff0500720c */ /* 0x000fc80003f24270 */
[----:B------:R-:W-:-:S04]  /*bb1b0*/  SEL R6, RZ, 0x4, !P1 ;  /* 0x00000004ff067807 */ /* 0x000fc80004800000 */
[----:B------:R-:W-:Y:S01]  /*bb1c0*/  SEL R6, R6, RZ, !P0 ;  /* 0x000000ff06067207 */ /* 0x000fe20004000000 */
[----:B------:R-:W-:-:S03]  /*bb1d0*/  ULEA UR7, UR5, UR4, 0x11 ;  /* 0x0000000405077291 */ /* 0x000fc6000f8e88ff */
[----:B------:R-:W-:Y:S01]  /*bb1e0*/  ISETP.NE.U32.AND P1, PT, R6, RZ, PT ;  /* 0x000000ff0600720c */ /* 0x000fe20003f25070 */
[----:B------:R-:W-:-:S04]  /*bb1f0*/  IMAD.SHL.U32 R94, R157, 0x4, RZ ;  /* 0x000000049d5e7824 */ /* 0x000fc800078e00ff */
[----:B------:R-:W-:Y:S01]  /*bb200*/  VIADD R6, R94, UR7 ;  /* 0x000000075e067c36 */ /* 0x000fe20008000000 */
[----:B------:R-:W-:Y:S01]  /*bb210*/  BAR.SYNC.DEFER_BLOCKING 0x0 ;  /* 0x0000000000007b1d */ /* 0x000fe20000010000 */
[----:B---3--:R-:W-:-:S05]  /*bb220*/  IADD3 R32, P2, PT, R32, R252, RZ ;  /* 0x000000fc20207210 */ /* 0x008fca0007f5e0ff */
[----:B------:R1:W-:Y:S01]  /*bb230*/  STL [R1+0x4bfc], R32 ;  /* 0x004bfc2001007387 */ /* 0x0003e20000100800 */
[----:B----4-:R-:W-:Y:S01]  /*bb240*/  IMAD.X R33, R33, 0x1, R3, P2 ;  /* 0x0000000121217824 */ /* 0x010fe200010e0603 */
[----:B------:R-:W-:-:S04]  /*bb250*/  IADD3 R44, P2, PT, R44, R252, RZ ;  /* 0x000000fc2c2c7210 */ /* 0x000fc80007f5e0ff */
[----:B------:R2:W-:Y:S04]  /*bb260*/  STL [R1+0x4bf8], R33 ;  /* 0x004bf82101007387 */ /* 0x0005e80000100800 */
[----:B------:R-:W-:Y:S01]  /*bb270*/  @!PT LDS RZ, [RZ] ;  /* 0x00000000fffff984 */ /* 0x000fe20000000800 */
[----:B------:R-:W-:Y:S01]  /*bb280*/  @!PT LDS RZ, [RZ] ;  /* 0x00000000fffff984 */ /* 0x000fe20000000800 */
[----:B------:R-:W-:Y:S01]  /*bb290*/  @!PT LDS RZ, [RZ] ;  /* 0x00000000fffff984 */ /* 0x000fe20000000800 */
[----:B------:R1:W-:Y:S01]  /*bb2a0*/  LDGSTS.E [R6], desc[UR40][R32.64], P1 ;  /* 0x0000000020067fae */ /* 0x0003e200089a1028 */
[----:B------:R-:W-:-:S03]  /*bb2b0*/  IADD3 R37, P3, PT, R37, R252, RZ ;  /* 0x000000fc25257210 */ /* 0x000fc60007f7e0ff */
[----:B------:R-:W-:Y:S01]  /*bb2c0*/  STL [R1+0x4c04], R44 ;  /* 0x004c042c01007387 */ /* 0x000fe20000100800 */
[----:B-1----:R-:W-:Y:S02]  /*bb2d0*/  IMAD.MOV.U32 R32, RZ, RZ, R44 ;  /* 0x000000ffff207224 */ /* 0x002fe400078e002c */
[----:B------:R-:W-:-:S04]  /*bb2e0*/  IMAD.X R43, R43, 0x1, R3, P2 ;  /* 0x000000012b2b7824 */ /* 0x000fc800010e0603 */
[----:B--2---:R-:W-:Y:S01]  /*bb2f0*/  IMAD.MOV.U32 R33, RZ, RZ, R43 ;  /* 0x000000ffff217224 */ /* 0x004fe200078e002b */
[----:B------:R-:W-:Y:S04]  /*bb300*/  STL [R1+0x4c00], R43 ;  /* 0x004c002b01007387 */ /* 0x000fe80000100800 */
[----:B------:R1:W-:Y:S04]  /*bb310*/  STL [R1+0x4c0c], R37 ;  /* 0x004c0c2501007387 */ /* 0x0003e80000100800 */
[----:B------:R2:W-:Y:S01]  /*bb320*/  LDGSTS.E [R6+0x100], desc[UR40][R32.64], P1 ;  /* 0x0010000020067fae */ /* 0x0005e200089a1028 */
[----:B------:R-:W-:-:S05]  /*bb330*/  IMAD.X R42, R42, 0x1, R3, P3 ;  /* 0x000000012a2a7824 */ /* 0x000fca00018e0603 */
[----:B------:R3:W-:Y:S01]  /*bb340*/  STL [R1+0x4c08], R42 ;  /* 0x004c082a01007387 */ /* 0x0007e20000100800 */
[----:B--2---:R-:W-:-:S03]  /*bb350*/  IMAD.MOV.U32 R32, RZ, RZ, R37 ;  /* 0x000000ffff207224 */ /* 0x004fc600078e0025 */
[----:B------:R-:W2:Y:S01]  /*bb360*/  LDL.LU R47, [R1+0x4c30] ;  /* 0x004c3000012f7983 */ /* 0x000ea20000300800 */
[----:B------:R-:W-:-:S03]  /*bb370*/  IADD3 R40, P2, PT, R40, R252, RZ ;  /* 0x000000fc28287210 */ /* 0x000fc60007f5e0ff */
[----:B-1----:R-:W4:Y:S01]  /*bb380*/  LDL.LU R37, [R1+0x4c34] ;  /* 0x004c340001257983 */ /* 0x002f220000300800 */
[----:B------:R-:W-:-:S03]  /*bb390*/  IADD3 R36, P3, PT, R36, R252, RZ ;  /* 0x000000fc24247210 */ /* 0x000fc60007f7e0ff */
[----:B------:R-:W2:Y:S04]  /*bb3a0*/  LDL.LU R46, [R1+0x4abc] ;  /* 0x004abc00012e7983 */ /* 0x000ea80000300800 */
[----:B------:R-:W2:Y:S01]  /*bb3b0*/  LDL.LU R45, [R1+0x4ac0] ;  /* 0x004ac000012d7983 */ /* 0x000ea20000300800 */
[----:B------:R-:W-:Y:S02]  /*bb3c0*/  IMAD.MOV.U32 R33, RZ, RZ, R42 ;  /* 0x000000ffff217224 */ /* 0x000fe400078e002a */
[--C-:B------:R-:W-:Y:S02]  /*bb3d0*/  IMAD.X R41, R41, 0x1, R3.reuse, P2 ;  /* 0x0000000129297824 */ /* 0x100fe400010e0603 */
[----:B------:R-:W-:Y:S01]  /*bb3e0*/  IMAD.X R39, R39, 0x1, R3, P3 ;  /* 0x0000000127277824 */ /* 0x000fe200018e0603 */
[----:B------:R-:W-:Y:S04]  /*bb3f0*/  STL [R1+0x4c14], R40 ;  /* 0x004c142801007387 */ /* 0x000fe80000100800 */
[----:B------:R1:W-:Y:S04]  /*bb400*/  LDGSTS.E [R6+0x200], desc[UR40][R32.64], P1 ;  /* 0x0020000020067fae */ /* 0x0003e800089a1028 */
[----:B------:R-:W-:Y:S04]  /*bb410*/  STL [R1+0x4c10], R41 ;  /* 0x004c102901007387 */ /* 0x000fe80000100800 */
[----:B------:R3:W-:Y:S01]  /*bb420*/  STL [R1+0x4c1c], R36 ;  /* 0x004c1c2401007387 */ /* 0x0007e20000100800 */
[----:B-1----:R-:W-:-:S03]  /*bb430*/  IMAD.MOV.U32 R32, RZ, RZ, R40 ;  /* 0x000000ffff207224 */ /* 0x002fc600078e0028 */
[----:B------:R1:W-:Y:S01]  /*bb440*/  STL [R1+0x4c18], R39 ;  /* 0x004c182701007387 */ /* 0x0003e20000100800 */
[----:B------:R-:W-:-:S03]  /*bb450*/  IMAD.MOV.U32 R33, RZ, RZ, R41 ;  /* 0x000000ffff217224 */ /* 0x000fc600078e0029 */
[----:B------:R-:W2:Y:S04]  /*bb460*/  LDL.LU R44, [R1+0x4ac4] ;  /* 0x004ac400012c7983 */ /* 0x000ea80000300800 */
[----:B------:R-:W2:Y:S04]  /*bb470*/  LDL.LU R43, [R1+0x4ac8] ;  /* 0x004ac800012b7983 */ /* 0x000ea80000300800 */
[----:B------:R1:W-:Y:S04]  /*bb480*/  LDGSTS.E [R6+0x300], desc[UR40][R32.64], P1 ;  /* 0x0030000020067fae */ /* 0x0003e800089a1028 */
[----:B---3--:R-:W3:Y:S01]  /*bb490*/  LDL.LU R42, [R1+0x4acc] ;  /* 0x004acc00012a7983 */ /* 0x008ee20000300800 */
[----:B-1----:R-:W-:-:S03]  /*bb4a0*/  IMAD.MOV.U32 R32, RZ, RZ, R36 ;  /* 0x000000ffff207224 */ /* 0x002fc600078e0024 */
[----:B------:R-:W3:Y:S01]  /*bb4b0*/  LDL.LU R36, [R1+0x4ad0] ;  /* 0x004ad00001247983 */ /* 0x000ee20000300800 */
[-C--:B------:R-:W-:Y:S02]  /*bb4c0*/  IADD3 R35, P2, PT, R35, R252.reuse, RZ ;  /* 0x000000fc23237210 */ /* 0x080fe40007f5e0ff */
[----:B------:R-:W-:-:S03]  /*bb4d0*/  IADD3 R7, P3, PT, R7, R252, RZ ;  /* 0x000000fc07077210 */ /* 0x000fc60007f7e0ff */
[--C-:B------:R-:W-:Y:S02]  /*bb4e0*/  IMAD.X R38, R38, 0x1, R3.reuse, P2 ;  /* 0x0000000126267824 */ /* 0x100fe400010e0603 */
[----:B------:R-:W-:Y:S01]  /*bb4f0*/  IMAD.X R34, R34, 0x1, R3, P3 ;  /* 0x0000000122227824 */ /* 0x000fe200018e0603 */
[----:B------:R-:W-:Y:S01]  /*bb500*/  STL [R1+0x4c24], R35 ;  /* 0x004c242301007387 */ /* 0x000fe20000100800 */
[----:B------:R-:W-:-:S03]  /*bb510*/  IMAD.MOV.U32 R33, RZ, RZ, R39 ;  /* 0x000000ffff217224 */ /* 0x000fc600078e0027 */
[----:B------:R1:W-:Y:S04]  /*bb520*/  STL [R1+0x4c20], R38 ;  /* 0x004c202601007387 */ /* 0x0003e80000100800 */
[----:B------:R1:W-:Y:S04]  /*bb530*/  STL [R1+0x4c2c], R7 ;  /* 0x004c2c0701007387 */ /* 0x0003e80000100800 */
[----:B------:R1:W-:Y:S04]  /*bb540*/  STL [R1+0x4c28], R34 ;  /* 0x004c282201007387 */ /* 0x0003e80000100800 */
[----:B------:R-:W3:Y:S04]  /*bb550*/  LDL.LU R41, [R1+0x4ad4] ;  /* 0x004ad40001297983 */ /* 0x000ee80000300800 */
[----:B------:R1:W-:Y:S04]  /*bb560*/  LDGSTS.E [R6+0x400], desc[UR40][R32.64], P1 ;  /* 0x0040000020067fae */ /* 0x0003e800089a1028 */
[----:B------:R-:W3:Y:S04]  /*bb570*/  LDL.LU R40, [R1+0x4ad8] ;  /* 0x004ad80001287983 */ /* 0x000ee80000300800 */
[----:B------:R-:W3:Y:S01]  /*bb580*/  LDL.LU R39, [R1+0x4adc] ;  /* 0x004adc0001277983 */ /* 0x000ee20000300800 */
[----:B-1----:R-:W-:-:S03]  /*bb590*/  IMAD.MOV.U32 R33, RZ, RZ, R38 ;  /* 0x000000ffff217224 */ /* 0x002fc600078e0026 */
[----:B------:R-:W3:Y:S01]  /*bb5a0*/  LDL.LU R38, [R1+0x4ae0] ;  /* 0x004ae00001267983 */ /* 0x000ee20000300800 */
[----:B------:R-:W-:Y:S01]  /*bb5b0*/  IMAD.MOV.U32 R32, RZ, RZ, R35 ;  /* 0x000000ffff207224 */ /* 0x000fe200078e0023 */
[----:B------:R-:W-:Y:S02]  /*bb5c0*/  ISETP.GT.AND P2, PT, R5, 0x4, PT ;  /* 0x000000040500780c */ /* 0x000fe40003f44270 */
[----:B------:R-:W3:Y:S04]  /*bb5d0*/  LDL.LU R35, [R1+0x4ae8] ;  /* 0x004ae80001237983 */ /* 0x000ee80000300800 */
[----:B------:R1:W-:Y:S02]  /*bb5e0*/  LDGSTS.E [R6+0x500], desc[UR40][R32.64], P1 ;  /* 0x0050000020067fae */ /* 0x0003e400089a1028 */
[----:B-1----:R-:W-:Y:S01]  /*bb5f0*/  IMAD.MOV.U32 R32, RZ, RZ, R7 ;  /* 0x000000ffff207224 */ /* 0x002fe200078e0007 */
[----:B------:R-:W-:Y:S01]  /*bb600*/  SEL R7, RZ, 0x4, !P2 ;  /* 0x00000004ff077807 */ /* 0x000fe20005000000 */
[----:B------:R-:W-:-:S02]  /*bb610*/  IMAD.MOV.U32 R33, RZ, RZ, R34 ;  /* 0x000000ffff217224 */ /* 0x000fc400078e0022 */
[----:B------:R-:W3:Y:S01]  /*bb620*/  LDL.LU R34, [R1+0x4af0] ;  /* 0x004af00001227983 */ /* 0x000ee20000300800 */
[----:B------:R-:W-:-:S03]  /*bb630*/  SEL R7, R7, RZ, !P0 ;  /* 0x000000ff07077207 */ /* 0x000fc60004000000 */
[----:B------:R1:W-:Y:S01]  /*bb640*/  LDGSTS.E [R6+0x600], desc[UR40][R32.64], P1 ;  /* 0x0060000020067fae */ /* 0x0003e200089a1028 */
[----:B------:R-:W-:Y:S02]  /*bb650*/  ISETP.NE.U32.AND P2, PT, R7, RZ, PT ;  /* 0x000000ff0700720c */ /* 0x000fe40003f45070 */
[----:B----4-:R-:W-:-:S05]  /*bb660*/  IADD3 R37, P3, PT, R37, R252, RZ ;  /* 0x000000fc25257210 */ /* 0x010fca0007f7e0ff */
[----:B--2---:R-:W-:Y:S01]  /*bb670*/  IMAD.X R47, R47, 0x1, R3, P3 ;  /* 0x000000012f2f7824 */ /* 0x004fe200018e0603 */
[----:B------:R-:W-:Y:S01]  /*bb680*/  IADD3 R45, P4, PT, R45, R252, RZ ;  /* 0x000000fc2d2d7210 */ /* 0x000fe20007f9e0ff */
[----:B------:R2:W-:Y:S01]  /*bb690*/  STL [R1+0x4c34], R37 ;  /* 0x004c342501007387 */ /* 0x0005e20000100800 */
[----:B-1----:R-:W-:-:S03]  /*bb6a0*/  IMAD.MOV.U32 R32, RZ, RZ, R37 ;  /* 0x000000ffff207224 */ /* 0x002fc600078e0025 */
[----:B------:R-:W-:Y:S01]  /*bb6b0*/  IMAD.X R46, R46, 0x1, R3, P4 ;  /* 0x000000012e2e7824 */ /* 0x000fe200020e0603 */
[----:B------:R1:W-:Y:S01]  /*bb6c0*/  STL [R1+0x4c30], R47 ;  /* 0x004c302f01007387 */ /* 0x0003e20000100800 */
[----:B------:R-:W-:-:S03]  /*bb6d0*/  IMAD.MOV.U32 R33, RZ, RZ, R47 ;  /* 0x000000ffff217224 */ /* 0x000fc600078e002f */
[----:B------:R-:W-:Y:S04]  /*bb6e0*/  STL [R1+0x4ac0], R45 ;  /* 0x004ac02d01007387 */ /* 0x000fe80000100800 */
[----:B--2---:R-:W2:Y:S04]  /*bb6f0*/  LDL.LU R37, [R1+0x4ae4] ;  /* 0x004ae40001257983 */ /* 0x004ea80000300800 */
[----:B------:R-:W-:Y:S04]  /*bb700*/  STL [R1+0x4abc], R46 ;  /* 0x004abc2e01007387 */ /* 0x000fe80000100800 */
[----:B------:R-:W4:Y:S04]  /*bb710*/  LDL.LU R7, [R1+0x4aec] ;  /* 0x004aec0001077983 */ /* 0x000f280000300800 */
[----:B------:R1:W-:Y:S01]  /*bb720*/  LDGSTS.E [R6+0x700], desc[UR40][R32.64], P1 ;  /* 0x0070000020067fae */ /* 0x0003e200089a1028 */
[----:B------:R-:W-:-:S05]  /*bb730*/  IADD3 R43, P1, PT, R43, R252, RZ ;  /* 0x000000fc2b2b7210 */ /* 0x000fca0007f3e0ff */
[----:B------:R-:W-:Y:S02]  /*bb740*/  IMAD.X R44, R44, 0x1, R3, P1 ;  /* 0x000000012c2c7824 */ /* 0x000fe400008e0603 */
[----:B-1----:R-:W-:Y:S02]  /*bb750*/  IMAD.MOV.U32 R32, RZ, RZ, R45 ;  /* 0x000000ffff207224 */ /* 0x002fe400078e002d */
[----:B------:R-:W-:Y:S01]  /*bb760*/  IMAD.MOV.U32 R33, RZ, RZ, R46 ;  /* 0x000000ffff217224 */ /* 0x000fe200078e002e */
[----:B------:R-:W-:Y:S04]  /*bb770*/  STL [R1+0x4ac8], R43 ;  /* 0x004ac82b01007387 */ /* 0x000fe80000100800 */
[----:B------:R1:W-:Y:S01]  /*bb780*/  LDGSTS.E [R6+0x2000], desc[UR40][R32.64], P2 ;  /* 0x0200000020067fae */ /* 0x0003e200091a1028 */
[----:B---3--:R-:W-:-:S03]  /*bb790*/  IADD3 R36, P3, PT, R36, R252, RZ ;  /* 0x000000fc24247210 */ /* 0x008fc60007f7e0ff */
[----:B------:R-:W-:Y:S02]  /*bb7a0*/  STL [R1+0x4ac4], R44 ;  /* 0x004ac42c01007387 */ /* 0x000fe40000100800 */
[----:B------:R-:W-:Y:S02]  /*bb7b0*/  IMAD.X R42, R42, 0x1, R3, P3 ;  /* 0x000000012a2a7824 */ /* 0x000fe400018e0603 */
[----:B-1----:R-:W-:Y:S02]  /*bb7c0*/  IMAD.MOV.U32 R32, RZ, RZ, R43 ;  /* 0x000000ffff207224 */ /* 0x002fe400078e002b */
[----:B------:R-:W-:Y:S01]  /*bb7d0*/  IMAD.MOV.U32 R33, RZ, RZ, R44 ;  /* 0x000000ffff217224 */ /* 0x000fe200078e002c */
[----:B------:R1:W-:Y:S04]  /*bb7e0*/  STL [R1+0x4ad0], R36 ;  /* 0x004ad02401007387 */ /* 0x0003e80000100800 */
[----:B------:R3:W-:Y:S04]  /*bb7f0*/  LDGSTS.E [R6+0x2100], desc[UR40][R32.64], P2 ;  /* 0x0210000020067fae */ /* 0x0007e800091a1028 */
[----:B------:R1:W-:Y:S04]  /*bb800*/  STL [R1+0x4acc], R42 ;  /* 0x004acc2a01007387 */ /* 0x0003e80000100800 */
[----:B------:R-:W4:Y:S01]  /*bb810*/  LDL.LU R47, [R1+0x4af4] ;  /* 0x004af400012f7983 */ /* 0x000f220000300800 */
[----:B---3--:R-:W-:-:S03]  /*bb820*/  IMAD.MOV.U32 R32, RZ, RZ, R36 ;  /* 0x000000ffff207224 */ /* 0x008fc600078e0024 */
[----:B-1----:R-:W3:Y:S04]  /*bb830*/  LDL.LU R36, [R1+0x4af8] ;  /* 0x004af80001247983 */ /* 0x002ee80000300800 */
[----:B------:R-:W3:Y:S04]  /*bb840*/  LDL.LU R46, [R1+0x49bc] ;  /* 0x0049bc00012e7983 */ /* 0x000ee80000300800 */
[----:B------:R-:W3:Y:S01]  /*bb850*/  LDL.LU R45, [R1+0x49c0] ;  /* 0x0049c000012d7983 */ /* 0x000ee20000300800 */
[-C--:B------:R-:W-:Y:S01]  /*bb860*/  IADD3 R40, P1, PT, R40, R252.reuse, RZ ;  /* 0x000000fc28287210 */ /* 0x080fe20007f3e0ff */
[----:B------:R-:W-:Y:S01]  /*bb870*/  IMAD.MOV.U32 R33, RZ, RZ, R42 ;  /* 0x000000ffff217224 */ /* 0x000fe200078e002a */
[----:B------:R-:W-:-:S03]  /*bb880*/  IADD3 R38, P3, PT, R38, R252, RZ ;  /* 0x000000fc26267210 */ /* 0x000fc60007f7e0ff */
[--C-:B------:R-:W-:Y:S01]  /*bb890*/  IMAD.X R41, R41, 0x1, R3.reuse, P1 ;  /* 0x0000000129297824 */ /* 0x100fe200008e0603 */
[----:B------:R-:W-:Y:S01]  /*bb8a0*/  STL [R1+0x4ad8], R40 ;  /* 0x004ad82801007387 */ /* 0x000fe20000100800 */
[----:B------:R-:W-:-:S03]  /*bb8b0*/  IMAD.X R39, R39, 0x1, R3, P3 ;  /* 0x0000000127277824 */ /* 0x000fc600018e0603 */
[----:B------:R1:W-:Y:S04]  /*bb8c0*/  LDGSTS.E [R6+0x2200], desc[UR40][R32.64], P2 ;  /* 0x0220000020067fae */ /* 0x0003e800091a1028 */
[----:B------:R-:W-:Y:S04]  /*bb8d0*/  STL [R1+0x4ad4], R41 ;  /* 0x004ad42901007387 */ /* 0x000fe80000100800 */
[----:B------:R1:W-:Y:S02]  /*bb8e0*/  STL [R1+0x4ae0], R38 ;  /* 0x004ae02601007387 */ /* 0x0003e40000100800 */
[----:B-1----:R-:W-:-:S02]  /*bb8f0*/  IMAD.MOV.U32 R32, RZ, RZ, R40 ;  /* 0x000000ffff207224 */ /* 0x002fc400078e0028 */
[----:B------:R1:W-:Y:S01]  /*bb900*/  STL [R1+0x4adc], R39 ;  /* 0x004adc2701007387 */ /* 0x0003e20000100800 */
[----:B------:R-:W-:-:S03]  /*bb910*/  IMAD.MOV.U32 R33, RZ, RZ, R41 ;  /* 0x000000ffff217224 */ /* 0x000fc600078e0029 */
[----:B------:R-:W3:Y:S01]  /*bb920*/  LDL.LU R44, [R1+0x49c4] ;  /* 0x0049c400012c7983 */ /* 0x000ee20000300800 */
[----:B------:R-:W-:-:S03]  /*bb930*/  IADD3 R35, P1, PT, R35, R252, RZ ;  /* 0x000000fc23237210 */ /* 0x000fc60007f3e0ff */
[----:B------:R-:W3:Y:S01]  /*bb940*/  LDL.LU R43, [R1+0x49c8] ;  /* 0x0049c800012b7983 */ /* 0x000ee20000300800 */
[----:B------:R-:W-:-:S03]  /*bb950*/  IADD3 R34, P3, PT, R34, R252, RZ ;  /* 0x000000fc22227210 */ /* 0x000fc60007f7e0ff */
[----:B------:R1:W-:Y:S04]  /*bb960*/  LDGSTS.E [R6+0x2300], desc[UR40][R32.64], P2 ;  /* 0x0230000020067fae */ /* 0x0003e800091a1028 */
[----:B------:R-:W3:Y:S01]  /*bb970*/  LDL.LU R42, [R1+0x49cc] ;  /* 0x0049cc00012a7983 */ /* 0x000ee20000300800 */
[----:B-1----:R-:W-:-:S03]  /*bb980*/  IMAD.MOV.U32 R32, RZ, RZ, R38 ;  /* 0x000000ffff207224 */ /* 0x002fc600078e0026 */
[----:B------:R-:W3:Y:S01]  /*bb990*/  LDL.LU R38, [R1+0x49d0] ;  /* 0x0049d00001267983 */ /* 0x000ee20000300800 */
[----:B------:R-:W-:-:S03]  /*bb9a0*/  IMAD.MOV.U32 R33, RZ, RZ, R39 ;  /* 0x000000ffff217224 */ /* 0x000fc600078e0027 */
[----:B------:R-:W-:Y:S04]  /*bb9b0*/  STL [R1+0x4ae8], R35 ;  /* 0x004ae82301007387 */ /* 0x000fe80000100800 */
[----:B------:R1:W-:Y:S02]  /*bb9c0*/  LDGSTS.E [R6+0x2400], desc[UR40][R32.64], P2 ;  /* 0x0240000020067fae */ /* 0x0003e400091a1028 */
[----:B-1----:R-:W-:Y:S02]  /*bb9d0*/  IMAD.MOV.U32 R32, RZ, RZ, R35 ;  /* 0x000000ffff207224 */ /* 0x002fe400078e0023 */
[----:B--2---:R-:W-:-:S05]  /*bb9e0*/  IMAD.X R37, R37, 0x1, R3, P1 ;  /* 0x0000000125257824 */ /* 0x004fca00008e0603 */
[----:B------:R1:W-:Y:S01]  /*bb9f0*/  STL [R1+0x4ae4], R37 ;  /* 0x004ae42501007387 */ /* 0x0003e20000100800 */
[----:B----4-:R-:W-:-:S03]  /*bba00*/  IMAD.X R7, R7, 0x1, R3, P3 ;  /* 0x0000000107077824 */ /* 0x010fc600018e0603 */
[----:B------:R-:W-:Y:S01]  /*bba10*/  STL [R1+0x4af0], R34 ;  /* 0x004af02201007387 */ /* 0x000fe20000100800 */
[----:B------:R-:W-:-:S03]  /*bba20*/  IMAD.MOV.U32 R33, RZ, RZ, R37 ;  /* 0x000000ffff217224 */ /* 0x000fc600078e0025 */
[----:B------:R2:W-:Y:S04]  /*bba30*/  STL [R1+0x4aec], R7 ;  /* 0x004aec0701007387 */ /* 0x0005e80000100800 */
[----:B------:R-:W4:Y:S04]  /*bba40*/  LDL.LU R41, [R1+0x49d4] ;  /* 0x0049d40001297983 */ /* 0x000f280000300800 */
[----:B------:R-:W4:Y:S04]  /*bba50*/  LDL.LU R40, [R1+0x49d8] ;  /* 0x0049d80001287983 */ /* 0x000f280000300800 */
[----:B------:R-:W4:Y:S04]  /*bba60*/  LDL.LU R39, [R1+0x49dc] ;  /* 0x0049dc0001277983 */ /* 0x000f280000300800 */
[----:B-1----:R-:W4:Y:S01]  /*bba70*/  LDL.LU R37, [R1+0x49e0] ;  /* 0x0049e00001257983 */ /* 0x002f220000300800 */
[----:B------:R-:W-:-:S03]  /*bba80*/  ISETP.GT.AND P1, PT, R5, 0x8, PT ;  /* 0x000000080500780c */ /* 0x000fc60003f24270 */
[----:B------:R1:W-:Y:S04]  /*bba90*/  LDGSTS.E [R6+0x2500], desc[UR40][R32.64], P2 ;  /* 0x0250000020067fae */ /* 0x0003e800091a1028 */
[----:B------:R-:W4:Y:S01]  /*bbaa0*/  LDL.LU R35, [R1+0x49e8] ;  /* 0x0049e80001237983 */ /* 0x000f220000300800 */
[----:B-1----:R-:W-:Y:S01]  /*bbab0*/  IMAD.MOV.U32 R33, RZ, RZ, R7 ;  /* 0x000000ffff217224 */ /* 0x002fe200078e0007 */
[----:B--2---:R-:W-:Y:S01]  /*bbac0*/  SEL R7, RZ, 0x4, !P1 ;  /* 0x00000004ff077807 */ /* 0x004fe20004800000 */
[----:B------:R-:W-:Y:S02]  /*bbad0*/  IMAD.MOV.U32 R32, RZ, RZ, R34 ;  /* 0x000000ffff207224 */ /* 0x000fe400078e0022 */
[----:B------:R-:W2:Y:S01]  /*bbae0*/  LDL.LU R34, [R1+0x49f0] ;  /* 0x0049f00001227983 */ /* 0x000ea20000300800 */
[----:B------:R-:W-:-:S03]  /*bbaf0*/  SEL R7, R7, RZ, !P0 ;  /* 0x000000ff07077207 */ /* 0x000fc60004000000 */
[----:B------:R1:W-:Y:S01]  /*bbb00*/  LDGSTS.E [R6+0x2600], desc[UR40][R32.64], P2 ;  /* 0x0260000020067fae */ /* 0x0003e200091a1028 */
[----:B---3--:R-:W-:-:S05]  /*bbb10*/  IADD3 R36, P3, PT, R36, R252, RZ ;  /* 0x000000fc24247210 */ /* 0x008fca0007f7e0ff */
[----:B------:R-:W-:Y:S01]  /*bbb20*/  IMAD.X R47, R47, 0x1, R3, P3 ;  /* 0x000000012f2f7824 */ /* 0x000fe200018e0603 */
[----:B------:R-:W-:Y:S01]  /*bbb30*/  IADD3 R45, P4, PT, R45, R252, RZ ;  /* 0x000000fc2d2d7210 */ /* 0x000fe20007f9e0ff */
[----:B------:R3:W-:Y:S01]  /*bbb40*/  STL [R1+0x4af8], R36 ;  /* 0x004af82401007387 */ /* 0x0007e20000100800 */
[----:B-1----:R-:W-:-:S03]  /*bbb50*/  IMAD.MOV.U32 R32, RZ, RZ, R36 ;  /* 0x000000ffff207224 */ /* 0x002fc600078e0024 */
[----:B------:R-:W-:Y:S01]  /*bbb60*/  IMAD.X R46, R46, 0x1, R3, P4 ;  /* 0x000000012e2e7824 */ /* 0x000fe200020e0603 */
[----:B------:R1:W-:Y:S01]  /*bbb70*/  STL [R1+0x4af4], R47 ;  /* 0x004af42f01007387 */ /* 0x0003e20000100800 */
[----:B------:R-:W-:-:S03]  /*bbb80*/  ISETP.NE.U32.AND P1, PT, R7, RZ, PT ;  /* 0x000000ff0700720c */ /* 0x000fc60003f25070 */
[----:B------:R-:W-:Y:S04]  /*bbb90*/  STL [R1+0x49c0], R45 ;  /* 0x0049c02d01007387 */ /* 0x000fe80000100800 */
[----:B---3--:R-:W3:Y:S04]  /*bbba0*/  LDL.LU R36, [R1+0x49e4] ;  /* 0x0049e40001247983 */ /* 0x008ee80000300800 */
[----:B------:R-:W-:Y:S04]  /*bbbb0*/  STL [R1+0x49bc], R46 ;  /* 0x0049bc2e01007387 */ /* 0x000fe80000100800 */
[----:B------:R-:W3:Y:S01]  /*bbbc0*/  LDL.LU R7, [R1+0x49ec] ;  /* 0x0049ec0001077983 */ /* 0x000ee20000300800 */
[----:B------:R-:W-:-:S05]  /*bbbd0*/  IMAD.MOV.U32 R33, RZ, RZ, R47 ;  /* 0x000000ffff217224 */ /* 0x000fca00078e002f */
[----:B------:R1:W-:Y:S01]  /*bbbe0*/  LDGSTS.E [R6+0x2700], desc[UR40][R32.64], P2 ;  /* 0x0270000020067fae */ /* 0x0003e200091a1028 */
[----:B------:R-:W-:-:S05]  /*bbbf0*/  IADD3 R43, P2, PT, R43, R252, RZ ;  /* 0x000000fc2b2b7210 */ /* 0x000fca0007f5e0ff */
[----:B------:R-:W-:Y:S02]  /*bbc00*/  IMAD.X R44, R44, 0x1, R3, P2 ;  /* 0x000000012c2c7824 */ /* 0x000fe400010e0603 */
[----:B-1----:R-:W-:Y:S02]  /*bbc10*/  IMAD.MOV.U32 R32, RZ, RZ, R45 ;  /* 0x000000ffff207224 */ /* 0x002fe400078e002d */
[----:B------:R-:W-:Y:S01]  /*bbc20*/  IMAD.MOV.U32 R33, RZ, RZ, R46 ;  /* 0x000000ffff217224 */ /* 0x000fe200078e002e */
[----:B------:R-:W-:Y:S04]  /*bbc30*/  STL [R1+0x49c8], R43 ;  /* 0x0049c82b01007387 */ /* 0x000fe80000100800 */
[----:B------:R1:W-:Y:S01]  /*bbc40*/  LDGSTS.E [R6+0x4000], desc[UR40][R32.64], P1 ;  /* 0x0400000020067fae */ /* 0x0003e200089a1028 */
[----:B------:R-:W-:-:S03]  /*bbc50*/  IADD3 R38, P3, PT, R38, R252, RZ ;  /* 0x000000fc26267210 */ /* 0x000fc60007f7e0ff */
[----:B------:R-:W-:Y:S02]  /*bbc60*/  STL [R1+0x49c4], R44 ;  /* 0x0049c42c01007387 */ /* 0x000fe40000100800 */
[----:B------:R-:W-:Y:S02]  /*bbc70*/  IMAD.X R42, R42, 0x1, R3, P3 ;  /* 0x000000012a2a7824 */ /* 0x000fe400018e0603 */
[----:B-1----:R-:W-:Y:S02]  /*bbc80*/  IMAD.MOV.U32 R32, RZ, RZ, R43 ;  /* 0x000000ffff207224 */ /* 0x002fe400078e002b */
[----:B------:R-:W-:Y:S01]  /*bbc90*/  IMAD.MOV.U32 R33, RZ, RZ, R44 ;  /* 0x000000ffff217224 */ /* 0x000fe200078e002c */
[----:B------:R1:W-:Y:S04]  /*bbca0*/  STL [R1+0x49d0], R38 ;  /* 0x0049d02601007387 */ /* 0x0003e80000100800 */
[----:B------:R1:W-:Y:S04]  /*bbcb0*/  LDGSTS.E [R6+0x4100], desc[UR40][R32.64], P1 ;  /* 0x0410000020067fae */ /* 0x0003e800089a1028 */
[----:B------:R2:W-:Y:S04]  /*bbcc0*/  STL [R1+0x49cc], R42 ;  /* 0x0049cc2a01007387 */ /* 0x0005e80000100800 */
[----:B------:R-:W3:Y:S01]  /*bbcd0*/  LDL.LU R47, [R1+0x49f4] ;  /* 0x0049f400012f7983 */ /* 0x000ee20000300800 */
[----:B-1----:R-:W-:-:S03]  /*bbce0*/  IMAD.MOV.U32 R32, RZ, RZ, R38 ;  /* 0x000000ffff207224 */ /* 0x002fc600078e0026 */
[----:B------:R-:W3:Y:S04]  /*bbcf0*/  LDL.LU R38, [R1+0x49f8] ;  /* 0x0049f80001267983 */ /* 0x000ee80000300800 */
[----:B------:R-:W3:Y:S01]  /*bbd00*/  LDL.LU R46, [R1+0x3e78] ;  /* 0x003e7800012e7983 */ /* 0x000ee20000300800 */
[----:B------:R-:W-:-:S03]  /*bbd10*/  IMAD.MOV.U32 R33, RZ, RZ, R42 ;  /* 0x000000ffff217224 */ /* 0x000fc600078e002a */
[----:B------:R-:W3:Y:S04]  /*bbd20*/  LDL.LU R45, [R1+0x3e7c] ;  /* 0x003e7c00012d7983 */ /* 0x000ee80000300800 */
[----:B------:R1:W-:Y:S01]  /*bbd30*/  LDGSTS.E [R6+0x4200], desc[UR40][R32.64], P1 ;  /* 0x0420000020067fae */ /* 0x0003e200089a1028 */
[----:B----4-:R-:W-:-:S05]  /*bbd40*/  IADD3 R40, P2, PT, R40, R252, RZ ;  /* 0x000000fc28287210 */ /* 0x010fca0007f5e0ff */
[--C-:B------:R-:W-:Y:S01]  /*bbd50*/  IMAD.X R41, R41, 0x1, R3.reuse, P2 ;  /* 0x0000000129297824 */ /* 0x100fe200010e0603 */
[-C--:B------:R-:W-:Y:S01]  /*bbd60*/  IADD3 R37, P3, PT, R37, R252.reuse, RZ ;  /* 0x000000fc25257210 */ /* 0x080fe20007f7e0ff */
[----:B------:R-:W-:Y:S04]  /*bbd70*/  STL [R1+0x49d8], R40 ;  /* 0x0049d82801007387 */ /* 0x000fe80000100800 */
[----:B------:R-:W-:Y:S01]  /*bbd80*/  IMAD.X R39, R39, 0x1, R3, P3 ;  /* 0x0000000127277824 */ /* 0x000fe200018e0603 */
[----:B------:R-:W-:Y:S01]  /*bbd90*/  STL [R1+0x49d4], R41 ;  /* 0x0049d42901007387 */ /* 0x000fe20000100800 */
[----:B-1----:R-:W-:Y:S02]  /*bbda0*/  IMAD.MOV.U32 R32, RZ, RZ, R40 ;  /* 0x000000ffff207224 */ /* 0x002fe400078e0028 */
[----:B------:R-:W-:Y:S01]  /*bbdb0*/  IMAD.MOV.U32 R33, RZ, RZ, R41 ;  /* 0x000000ffff217224 */ /* 0x000fe200078e0029 */
[----:B------:R1:W-:Y:S04]  /*bbdc0*/  STL [R1+0x49e0], R37 ;  /* 0x0049e02501007387 */ /* 0x0003e80000100800 */
[----:B------:R4:W-:Y:S04]  /*bbdd0*/  STL [R1+0x49dc], R39 ;  /* 0x0049dc2701007387 */ /* 0x0009e80000100800 */
[----:B------:R-:W3:Y:S04]  /*bbde0*/  LDL.LU R44, [R1+0x3e80] ;  /* 0x003e8000012c7983 */ /* 0x000ee80000300800 */
[----:B------:R-:W3:Y:S01]  /*bbdf0*/  LDL.LU R43, [R1+0x3e84] ;  /* 0x003e8400012b7983 */ /* 0x000ee20000300800 */
[----:B------:R-:W-:-:S03]  /*bbe00*/  IADD3 R35, P2, PT, R35, R252, RZ ;  /* 0x000000fc23237210 */ /* 0x000fc60007f5e0ff */
[----:B------:R1:W-:Y:S01]  /*bbe10*/  LDGSTS.E [R6+0x4300], desc[UR40][R32.64], P1 ;  /* 0x0430000020067fae */ /* 0x0003e200089a1028 */
[----:B--2---:R-:W-:-:S03]  /*bbe20*/  IADD3 R34, P3, PT, R34, R252, RZ ;  /* 0x000000fc22227210 */ /* 0x004fc60007f7e0ff */
[----:B------:R-:W2:Y:S01]  /*bbe30*/  LDL.LU R42, [R1+0x3e88] ;  /* 0x003e8800012a7983 */ /* 0x000ea20000300800 */
[----:B-1----:R-:W-:-:S03]  /*bbe40*/  IMAD.MOV.U32 R32, RZ, RZ, R37 ;  /* 0x000000ffff207224 */ /* 0x002fc600078e0025 */
[----:B------:R-:W2:Y:S01]  /*bbe50*/  LDL.LU R37, [R1+0x3e8c] ;  /* 0x003e8c0001257983 */ /* 0x000ea20000300800 */
[----:B------:R-:W-:-:S03]  /*bbe60*/  IMAD.MOV.U32 R33, RZ, RZ, R39 ;  /* 0x000000ffff217224 */ /* 0x000fc600078e0027 */
[----:B------:R-:W-:Y:S04]  /*bbe70*/  STL [R1+0x49e8], R35 ;  /* 0x0049e82301007387 */ /* 0x000fe80000100800 */
[----:B------:R1:W-:Y:S01]  /*bbe80*/  LDGSTS.E [R6+0x4400], desc[UR40][R32.64], P1 ;  /* 0x0440000020067fae */ /* 0x0003e200089a1028 */
[----:B---3--:R-:W-:-:S05]  /*bbe90*/  IMAD.X R36, R36, 0x1, R3, P2 ;  /* 0x0000000124247824 */ /* 0x008fca00010e0603 */
[----:B------:R3:W-:Y:S01]  /*bbea0*/  STL [R1+0x49e4], R36 ;  /* 0x0049e42401007387 */ /* 0x0007e20000100800 */
[----:B------:R-:W-:-:S03]  /*bbeb0*/  IMAD.X R7, R7, 0x1, R3, P3 ;  /* 0x0000000107077824 */ /* 0x000fc600018e0603 */
[----:B------:R-:W-:Y:S01]  /*bbec0*/  STL [R1+0x49f0], R34 ;  /* 0x0049f02201007387 */ /* 0x000fe20000100800 */
[----:B-1----:R-:W-:-:S03]  /*bbed0*/  IMAD.MOV.U32 R33, RZ, RZ, R36 ;  /* 0x000000ffff217224 */ /* 0x002fc600078e0024 */
[----:B------:R1:W-:Y:S04]  /*bbee0*/  STL [R1+0x49ec], R7 ;  /* 0x0049ec0701007387 */ /* 0x0003e80000100800 */
[----:B------:R-:W2:Y:S04]  /*bbef0*/  LDL.LU R41, [R1+0x3e90] ;  /* 0x003e900001297983 */ /* 0x000ea80000300800 */
[----:B------:R-:W2:Y:S04]  /*bbf00*/  LDL.LU R40, [R1+0x3e94] ;  /* 0x003e940001287983 */ /* 0x000ea80000300800 */
[----:B----4-:R-:W4:Y:S04]  /*bbf10*/  LDL.LU R39, [R1+0x3e98] ;  /* 0x003e980001277983 */ /* 0x010f280000300800 */
[----:B---3--:R-:W3:Y:S01]  /*bbf20*/  LDL.LU R36, [R1+0x3e9c] ;  /* 0x003e9c0001247983 */ /* 0x008ee20000300800 */
[----:B------:R-:W-:Y:S01]  /*bbf30*/  IMAD.MOV.U32 R32, RZ, RZ, R35 ;  /* 0x000000ffff207224 */ /* 0x000fe200078e0023 */
[----:B------:R-:W-:-:S02]  /*bbf40*/  ISETP.GT.AND P2, PT, R5, 0xc, PT ;  /* 0x0000000c0500780c */ /* 0x000fc40003f44270 */
[----:B------:R-:W4:Y:S04]  /*bbf50*/  LDL.LU R35, [R1+0x3ea4] ;  /* 0x003ea40001237983 */ /* 0x000f280000300800 */
[----:B------:R1:W-:Y:S02]  /*bbf60*/  LDGSTS.E [R6+0x4500], desc[UR40][R32.64], P1 ;  /* 0x0450000020067fae */ /* 0x0003e400089a1028 */
[----:B-1----:R-:W-:Y:S01]  /*bbf70*/  IMAD.MOV.U32 R33, RZ, RZ, R7 ;  /* 0x000000ffff217224 */ /* 0x002fe200078e0007 */
[----:B------:R-:W-:Y:S01]  /*bbf80*/  SEL R7, RZ, 0x4, !P2 ;  /* 0x00000004ff077807 */ /* 0x000fe20005000000 */
[----:B------:R-:W-:Y:S02]  /*bbf90*/  IMAD.MOV.U32 R32, RZ, RZ, R34 ;  /* 0x000000ffff207224 */ /* 0x000fe400078e0022 */
[----:B------:R-:W4:Y:S01]  /*bbfa0*/  LDL.LU R34, [R1+0x3eac] ;  /* 0x003eac0001227983 */ /* 0x000f220000300800 */
[----:B------:R-:W-:-:S03]  /*bbfb0*/  SEL R7, R7, RZ, !P0 ;  /* 0x000000ff07077207 */ /* 0x000fc60004000000 */
[----:B------:R1:W-:Y:S01]  /*bbfc0*/  LDGSTS.E [R6+0x4600], desc[UR40][R32.64], P1 ;  /* 0x0460000020067fae */ /* 0x0003e200089a1028 */
[----:B------:R-:W-:-:S05]  /*bbfd0*/  IADD3 R38, P3, PT, R38, R252, RZ ;  /* 0x000000fc26267210 */ /* 0x000fca0007f7e0ff */
[----:B------:R-:W-:Y:S01]  /*bbfe0*/  IMAD.X R47, R47, 0x1, R3, P3 ;  /* 0x000000012f2f7824 */ /* 0x000fe200018e0603 */
[----:B------:R-:W-:Y:S01]  /*bbff0*/  IADD3 R45, P4, PT, R45, R252, RZ ;  /* 0x000000fc2d2d7210 */ /* 0x000fe20007f9e0ff */
[----:B------:R1:W-:Y:S02]  /*bc000*/  STL [R1+0x49f8], R38 ;  /* 0x0049f82601007387 */ /* 0x0003e40000100800 */
[----:B-1----:R-:W-:Y:S01]  /*bc010*/  IMAD.MOV.U32 R32, RZ, RZ, R38 ;  /* 0x000000ffff207224 */ /* 0x002fe200078e0026 */
[----:B------:R-:W-:Y:S01]  /*bc020*/  ISETP.NE.U32.AND P2, PT, R7, RZ, PT ;  /* 0x000000ff0700720c */ /* 0x000fe20003f45070 */
[----:B------:R-:W-:Y:S02]  /*bc030*/  IMAD.MOV.U32 R33, RZ, RZ, R47 ;  /* 0x000000ffff217224 */ /* 0x000fe400078e002f */
[----:B------:R-:W-:Y:S01]  /*bc040*/  IMAD.X R46, R46, 0x1, R3, P4 ;  /* 0x000000012e2e7824 */ /* 0x000fe200020e0603 */
[----:B------:R1:W-:Y:S04]  /*bc050*/  STL [R1+0x49f4], R47 ;  /* 0x0049f42f01007387 */ /* 0x0003e80000100800 */
[----:B------:R-:W-:Y:S04]  /*bc060*/  STL [R1+0x3e7c], R45 ;  /* 0x003e7c2d01007387 */ /* 0x000fe80000100800 */
[----:B------:R-:W4:Y:S04]  /*bc070*/  LDL.LU R38, [R1+0x3ea0] ;  /* 0x003ea00001267983 */ /* 0x000f280000300800 */
[----:B------:R-:W-:Y:S04]  /*bc080*/  STL [R1+0x3e78], R46 ;  /* 0x003e782e01007387 */ /* 0x000fe80000100800 */
[----:B------:R-:W4:Y:S04]  /*bc090*/  LDL.LU R7, [R1+0x3ea8] ;  /* 0x003ea80001077983 */ /* 0x000f280000300800 */
[----:B------:R1:W-:Y:S02]  /*bc0a0*/  LDGSTS.E [R6+0x4700], desc[UR40][R32.64], P1 ;  /* 0x0470000020067fae */ /* 0x0003e400089a1028 */
[----:B-1----:R-:W-:-:S02]  /*bc0b0*/  IMAD.MOV.U32 R32, RZ, RZ, R45 ;  /* 0x000000ffff207224 */ /* 0x002fc400078e002d */
[----:B------:R-:W-:-:S05]  /*bc0c0*/  IMAD.MOV.U32 R33, RZ, RZ, R46 ;  /* 0x000000ffff217224 */ /* 0x000fca00078e002e */
[----:B------:R1:W-:Y:S01]  /*bc0d0*/  LDGSTS.E [R6+0x6000], desc[UR40][R32.64], P2 ;  /* 0x0600000020067fae */ /* 0x0003e200091a1028 */
[----:B------:R-:W-:-:S05]  /*bc0e0*/  IADD3 R43, P1, PT, R43, R252, RZ ;  /* 0x000000fc2b2b7210 */ /* 0x000fca0007f3e0ff */
[----:B------:R-:W-:Y:S02]  /*bc0f0*/  IMAD.X R44, R44, 0x1, R3, P1 ;  /* 0x000000012c2c7824 */ /* 0x000fe400008e0603 */
[----:B-1----:R-:W-:Y:S02]  /*bc100*/  IMAD.MOV.U32 R32, RZ, RZ, R43 ;  /* 0x000000ffff207224 */ /* 0x002fe400078e002b */
[----:B------:R-:W-:Y:S01]  /*bc110*/  IMAD.MOV.U32 R33, RZ, RZ, R44 ;  /* 0x000000ffff217224 */ /* 0x000fe200078e002c */
[----:B------:R-:W-:Y:S01]  /*bc120*/  STL [R1+0x3e84], R43 ;  /* 0x003e842b01007387 */ /* 0x000fe20000100800 */
[----:B--2---:R-:W-:-:S03]  /*bc130*/  IADD3 R37, P3, PT, R37, R252, RZ ;  /* 0x000000fc25257210 */ /* 0x004fc60007f7e0ff */
[----:B------:R-:W-:Y:S02]  /*bc140*/  STL [R1+0x3e80], R44 ;  /* 0x003e802c01007387 */ /* 0x000fe40000100800 */
[----:B------:R-:W-:Y:S02]  /*bc150*/  IMAD.X R42, R42, 0x1, R3, P3 ;  /* 0x000000012a2a7824 */ /* 0x000fe400018e0603 */
[----:B------:R1:W-:Y:S04]  /*bc160*/  STL [R1+0x3e8c], R37 ;  /* 0x003e8c2501007387 */ /* 0x0003e80000100800 */
[----:B------:R2:W-:Y:S04]  /*bc170*/  LDGSTS.E [R6+0x6100], desc[UR40][R32.64], P2 ;  /* 0x0610000020067fae */ /* 0x0005e800091a1028 */
[----:B------:R1:W-:Y:S04]  /*bc180*/  STL [R1+0x3e88], R42 ;  /* 0x003e882a01007387 */ /* 0x0003e80000100800 */
[----:B------:R-:W4:Y:S01]  /*bc190*/  LDL.LU R47, [R1+0x3eb0] ;  /* 0x003eb000012f7983 */ /* 0x000f220000300800 */
[----:B--2---:R-:W-:-:S03]  /*bc1a0*/  IMAD.MOV.U32 R32, RZ, RZ, R37 ;  /* 0x000000ffff207224 */ /* 0x004fc600078e0025 */
[----:B-1----:R-:W2:Y:S04]  /*bc1b0*/  LDL.LU R37, [R1+0x3eb4] ;  /* 0x003eb40001257983 */ /* 0x002ea80000300800 */
[----:B------:R-:W2:Y:S04]  /*bc1c0*/  LDL.LU R46, [R1+0x3f78] ;  /* 0x003f7800012e7983 */ /* 0x000ea80000300800 */
[----:B------:R-:W2:Y:S01]  /*bc1d0*/  LDL.LU R45, [R1+0x3f7c] ;  /* 0x003f7c00012d7983 */ /* 0x000ea20000300800 */
[----:B------:R-:W-:Y:S01]  /*bc1e0*/  IMAD.MOV.U32 R33, RZ, RZ, R42 ;  /* 0x000000ffff217224 */ /* 0x000fe200078e002a */
[----:B------:R-:W-:-:S04]  /*bc1f0*/  IADD3 R40, P1, PT, R40, R252, RZ ;  /* 0x000000fc28287210 */ /* 0x000fc80007f3e0ff */
[----:B------:R1:W-:Y:S01]  /*bc200*/  LDGSTS.E [R6+0x6200], desc[UR40][R32.64], P2 ;  /* 0x0620000020067fae */ /* 0x0003e200091a1028 */
[--C-:B------:R-:W-:Y:S01]  /*bc210*/  IMAD.X R41, R41, 0x1, R3.reuse, P1 ;  /* 0x0000000129297824 */ /* 0x100fe200008e0603 */
[----:B---3--:R-:W-:Y:S02]  /*bc220*/  IADD3 R36, P3, PT, R36, R252, RZ ;  /* 0x000000fc24247210 */ /* 0x008fe40007f7e0ff */
[----:B------:R-:W-:Y:S03]  /*bc230*/  STL [R1+0x3e94], R40 ;  /* 0x003e942801007387 */ /* 0x000fe60000100800 */
[----:B----4-:R-:W-:Y:S01]  /*bc240*/  IMAD.X R39, R39, 0x1, R3, P3 ;  /* 0x0000000127277824 */ /* 0x010fe200018e0603 */
[----:B------:R-:W-:Y:S01]  /*bc250*/  STL [R1+0x3e90], R41 ;  /* 0x003e902901007387 */ /* 0x000fe20000100800 */
[----:B-1----:R-:W-:Y:S02]  /*bc260*/  IMAD.MOV.U32 R32, RZ, RZ, R40 ;  /* 0x000000ffff207224 */ /* 0x002fe400078e0028 */
[----:B------:R-:W-:Y:S01]  /*bc270*/  IMAD.MOV.U32 R33, RZ, RZ, R41 ;  /* 0x000000ffff217224 */ /* 0x000fe200078e0029 */
[----:B------:R1:W-:Y:S04]  /*bc280*/  STL [R1+0x3e9c], R36 ;  /* 0x003e9c2401007387 */ /* 0x0003e80000100800 */
[----:B------:R3:W-:Y:S04]  /*bc290*/  STL [R1+0x3e98], R39 ;  /* 0x003e982701007387 */ /* 0x0007e80000100800 */
[----:B------:R-:W4:Y:S04]  /*bc2a0*/  LDL.LU R44, [R1+0x3f80] ;  /* 0x003f8000012c7983 */ /* 0x000f280000300800 */
[----:B------:R-:W4:Y:S04]  /*bc2b0*/  LDL.LU R43, [R1+0x3f84] ;  /* 0x003f8400012b7983 */ /* 0x000f280000300800 */
[----:B------:R1:W-:Y:S04]  /*bc2c0*/  LDGSTS.E [R6+0x6300], desc[UR40][R32.64], P2 ;  /* 0x0630000020067fae */ /* 0x0003e800091a1028 */
[----:B------:R-:W4:Y:S01]  /*bc2d0*/  LDL.LU R42, [R1+0x3f88] ;  /* 0x003f8800012a7983 */ /* 0x000f220000300800 */
[----:B-1----:R-:W-:-:S03]  /*bc2e0*/  IMAD.MOV.U32 R32, RZ, RZ, R36 ;  /* 0x000000ffff207224 */ /* 0x002fc600078e0024 */
[----:B------:R-:W4:Y:S01]  /*bc2f0*/  LDL.LU R36, [R1+0x3f8c] ;  /* 0x003f8c0001247983 */ /* 0x000f220000300800 */
[-C--:B------:R-:W-:Y:S02]  /*bc300*/  IADD3 R35, P1, PT, R35, R252.reuse, RZ ;  /* 0x000000fc23237210 */ /* 0x080fe40007f3e0ff */
[----:B------:R-:W-:Y:S01]  /*bc310*/  IADD3 R34, P3, PT, R34, R252, RZ ;  /* 0x000000fc22227210 */ /* 0x000fe20007f7e0ff */
[----:B------:R-:W-:Y:S02]  /*bc320*/  IMAD.MOV.U32 R33, RZ, RZ, R39 ;  /* 0x000000ffff217224 */ /* 0x000fe400078e0027 */
[----:B------:R-:W-:Y:S04]  /*bc330*/  STL [R1+0x3ea4], R35 ;  /* 0x003ea42301007387 */ /* 0x000fe80000100800 */
[----:B------:R1:W-:Y:S01]  /*bc340*/  LDGSTS.E [R6+0x6400], desc[UR40][R32.64], P2 ;  /* 0x0640000020067fae */ /* 0x0003e200091a1028 */
[----:B------:R-:W-:-:S05]  /*bc350*/  IMAD.X R38, R38, 0x1, R3, P1 ;  /* 0x0000000126267824 */ /* 0x000fca00008e0603 */
[----:B------:R3:W-:Y:S01]  /*bc360*/  STL [R1+0x3ea0], R38 ;  /* 0x003ea02601007387 */ /* 0x0007e20000100800 */
[----:B------:R-:W-:-:S03]  /*bc370*/  IMAD.X R7, R7, 0x1, R3, P3 ;  /* 0x0000000107077824 */ /* 0x000fc600018e0603 */
[----:B------:R-:W-:Y:S01]  /*bc380*/  STL [R1+0x3eac], R34 ;  /* 0x003eac2201007387 */ /* 0x000fe20000100800 */
[----:B-1----:R-:W-:-:S03]  /*bc390*/  IMAD.MOV.U32 R33, RZ, RZ, R38 ;  /* 0x000000ffff217224 */ /* 0x002fc600078e0026 */
[----:B------:R1:W-:Y:S04]  /*bc3a0*/  STL [R1+0x3ea8], R7 ;  /* 0x003ea80701007387 */ /* 0x0003e80000100800 */
[----:B------:R-:W4:Y:S04]  /*bc3b0*/  LDL.LU R41, [R1+0x3f90] ;  /* 0x003f900001297983 */ /* 0x000f280000300800 */
[----:B------:R-:W4:Y:S04]  /*bc3c0*/  LDL.LU R40, [R1+0x3f94] ;  /* 0x003f940001287983 */ /* 0x000f280000300800 */
[----:B---3--:R-:W3:Y:S04]  /*bc3d0*/  LDL.LU R39, [R1+0x3f98] ;  /* 0x003f980001277983 */ /* 0x008ee80000300800 */
[----:B------:R-:W3:Y:S01]  /*bc3e0*/  LDL.LU R38, [R1+0x3f9c] ;  /* 0x003f9c0001267983 */ /* 0x000ee20000300800 */
[----:B------:R-:W-:Y:S01]  /*bc3f0*/  IMAD.MOV.U32 R32, RZ, RZ, R35 ;  /* 0x000000ffff207224 */ /* 0x000fe200078e0023 */
[----:B------:R-:W-:-:S02]  /*bc400*/  ISETP.GT.AND P1, PT, R5, 0x10, PT ;  /* 0x000000100500780c */ /* 0x000fc40003f24270 */
[----:B------:R-:W3:Y:S04]  /*bc410*/  LDL.LU R35, [R1+0x3fa4] ;  /* 0x003fa40001237983 */ /* 0x000ee80000300800 */
[----:B------:R1:W-:Y:S02]  /*bc420*/  LDGSTS.E [R6+0x6500], desc[UR40][R32.64], P2 ;  /* 0x0650000020067fae */ /* 0x0003e400091a1028 */
[----:B-1----:R-:W-:Y:S01]  /*bc430*/  IMAD.MOV.U32 R33, RZ, RZ, R7 ;  /* 0x000000ffff217224 */ /* 0x002fe200078e0007 */
[----:B------:R-:W-:Y:S01]  /*bc440*/  SEL R7, RZ, 0x4, !P1 ;  /* 0x00000004ff077807 */ /* 0x000fe20004800000 */
[----:B------:R-:W-:Y:S02]  /*bc450*/  IMAD.MOV.U32 R32, RZ, RZ, R34 ;  /* 0x000000ffff207224 */ /* 0x000fe400078e0022 */
[----:B------:R-:W3:Y:S01]  /*bc460*/  LDL.LU R34, [R1+0x3fac] ;  /* 0x003fac0001227983 */ /* 0x000ee20000300800 */
[----:B------:R-:W-:-:S03]  /*bc470*/  SEL R7, R7, RZ, !P0 ;  /* 0x000000ff07077207 */ /* 0x000fc60004000000 */
[----:B------:R1:W-:Y:S01]  /*bc480*/  LDGSTS.E [R6+0x6600], desc[UR40][R32.64], P2 ;  /* 0x0660000020067fae */ /* 0x0003e200091a1028 */
[----:B------:R-:W-:Y:S02]  /*bc490*/  ISETP.NE.U32.AND P1, PT, R7, RZ, PT ;  /* 0x000000ff0700720c */ /* 0x000fe40003f25070 */
[----:B--2---:R-:W-:-:S05]  /*bc4a0*/  IADD3 R37, P3, PT, R37, R252, RZ ;  /* 0x000000fc25257210 */ /* 0x004fca0007f7e0ff */
[----:B------:R-:W-:Y:S01]  /*bc4b0*/  IMAD.X R47, R47, 0x1, R3, P3 ;  /* 0x000000012f2f7824 */ /* 0x000fe200018e0603 */
        /* <DEDUP_REMOVED lines=9> */
[----:B------:R-:W2:Y:S04]  /*bc550*/  LDL.LU R7, [R1+0x3fa8] ;  /* 0x003fa80001077983 */ /* 0x000ea80000300800 */
[----:B------:R1:W-:Y:S01]  /*bc560*/  LDGSTS.E [R6+0x6700], desc[UR40][R32.64], P2 ;  /* 0x0670000020067fae */ /* 0x0003e200091a1028 */
[----:B----4-:R-:W-:Y:S01]  /*bc570*/  IADD3 R43, P2, PT, R43, R252, RZ ;  /* 0x000000fc2b2b7210 */ /* 0x010fe20007f5e0ff */
[----:B-1----:R-:W-:-:S02]  /*bc580*/  IMAD.MOV.U32 R32, RZ, RZ, R45 ;  /* 0x000000ffff207224 */ /* 0x002fc400078e002d */
[----:B------:R-:W-:Y:S02]  /*bc590*/  IMAD.MOV.U32 R33, RZ, RZ, R46 ;  /* 0x000000ffff217224 */ /* 0x000fe400078e002e */
[----:B------:R-:W-:-:S03]  /*bc5a0*/  IMAD.X R44, R44, 0x1, R3, P2 ;  /* 0x000000012c2c7824 */ /* 0x000fc600010e0603 */
[----:B------:R1:W-:Y:S01]  /*bc5b0*/  LDGSTS.E [R6+0x8000], desc[UR40][R32.64], P1 ;  /* 0x0800000020067fae */ /* 0x0003e200089a1028 */
[----:B------:R-:W-:-:S03]  /*bc5c0*/  IADD3 R36, P3, PT, R36, R252, RZ ;  /* 0x000000fc24247210 */ /* 0x000fc60007f7e0ff */
[----:B------:R-:W-:Y:S01]  /*bc5d0*/  STL [R1+0x3f84], R43 ;  /* 0x003f842b01007387 */ /* 0x000fe20000100800 */
[----:B-1----:R-:W-:Y:S02]  /*bc5e0*/  IMAD.MOV.U32 R32, RZ, RZ, R43 ;  /* 0x000000ffff207224 */ /* 0x002fe400078e002b */
[----:B------:R-:W-:Y:S02]  /*bc5f0*/  IMAD.X R42, R42, 0x1, R3, P3 ;  /* 0x000000012a2a7824 */ /* 0x000fe400018e0603 */
[----:B------:R-:W-:Y:S01]  /*bc600*/  IMAD.MOV.U32 R33, RZ, RZ, R44 ;  /* 0x000000ffff217224 */ /* 0x000fe200078e002c */
[----:B------:R-:W-:Y:S04]  /*bc610*/  STL [R1+0x3f80], R44 ;  /* 0x003f802c01007387 */ /* 0x000fe80000100800 */
[----:B------:R1:W-:Y:S04]  /*bc620*/  STL [R1+0x3f8c], R36 ;  /* 0x003f8c2401007387 */ /* 0x0003e80000100800 */
[----:B------:R4:W-:Y:S04]  /*bc630*/  LDGSTS.E [R6+0x8100], desc[UR40][R32.64], P1 ;  /* 0x0810000020067fae */ /* 0x0009e800089a1028 */
[----:B------:R1:W-:Y:S04]  /*bc640*/  STL [R1+0x3f88], R42 ;  /* 0x003f882a01007387 */ /* 0x0003e80000100800 */
[----:B------:R-:W2:Y:S01]  /*bc650*/  LDL.LU R47, [R1+0x3fb0] ;  /* 0x003fb000012f7983 */ /* 0x000ea20000300800 */
[----:B----4-:R-:W-:-:S03]  /*bc660*/  IMAD.MOV.U32 R32, RZ, RZ, R36 ;  /* 0x000000ffff207224 */ /* 0x010fc600078e0024 */
[----:B-1----:R-:W4:Y:S04]  /*bc670*/  LDL.LU R36, [R1+0x3fb4] ;  /* 0x003fb40001247983 */ /* 0x002f280000300800 */
[----:B------:R-:W4:Y:S04]  /*bc680*/  LDL.LU R46, [R1+0x4078] ;  /* 0x00407800012e7983 */ /* 0x000f280000300800 */
[----:B------:R-:W4:Y:S01]  /*bc690*/  LDL.LU R45, [R1+0x407c] ;  /* 0x00407c00012d7983 */ /* 0x000f220000300800 */
[----:B------:R-:W-:Y:S01]  /*bc6a0*/  IADD3 R40, P2, PT, R40, R252, RZ ;  /* 0x000000fc28287210 */ /* 0x000fe20007f5e0ff */
[----:B------:R-:W-:-:S04]  /*bc6b0*/  IMAD.MOV.U32 R33, RZ, RZ, R42 ;  /* 0x000000ffff217224 */ /* 0x000fc800078e002a */
[--C-:B------:R-:W-:Y:S01]  /*bc6c0*/  IMAD.X R41, R41, 0x1, R3.reuse, P2 ;  /* 0x0000000129297824 */ /* 0x100fe200010e0603 */
[----:B---3--:R-:W-:Y:S01]  /*bc6d0*/  IADD3 R38, P3, PT, R38, R252, RZ ;  /* 0x000000fc26267210 */ /* 0x008fe20007f7e0ff */
[----:B------:R-:W-:Y:S04]  /*bc6e0*/  STL [R1+0x3f94], R40 ;  /* 0x003f942801007387 */ /* 0x000fe80000100800 */
[----:B------:R-:W-:Y:S01]  /*bc6f0*/  IMAD.X R39, R39, 0x1, R3, P3 ;  /* 0x0000000127277824 */ /* 0x000fe200018e0603 */
[----:B------:R1:W-:Y:S04]  /*bc700*/  LDGSTS.E [R6+0x8200], desc[UR40][R32.64], P1 ;  /* 0x0820000020067fae */ /* 0x0003e800089a1028 */
[----:B------:R-:W-:Y:S04]  /*bc710*/  STL [R1+0x3f90], R41 ;  /* 0x003f902901007387 */ /* 0x000fe80000100800 */
[----:B------:R3:W-:Y:S01]  /*bc720*/  STL [R1+0x3f9c], R38 ;  /* 0x003f9c2601007387 */ /* 0x0007e20000100800 */
[----:B-1----:R-:W-:-:S03]  /*bc730*/  IMAD.MOV.U32 R32, RZ, RZ, R40 ;  /* 0x000000ffff207224 */ /* 0x002fc600078e0028 */
[----:B------:R1:W-:Y:S01]  /*bc740*/  STL [R1+0x3f98], R39 ;  /* 0x003f982701007387 */ /* 0x0003e20000100800 */
[----:B------:R-:W-:-:S03]  /*bc750*/  IMAD.MOV.U32 R33, RZ, RZ, R41 ;  /* 0x000000ffff217224 */ /* 0x000fc600078e0029 */
[----:B------:R-:W4:Y:S01]  /*bc760*/  LDL.LU R44, [R1+0x4080] ;  /* 0x00408000012c7983 */ /* 0x000f220000300800 */
[----:B------:R-:W-:-:S03]  /*bc770*/  IADD3 R35, P2, PT, R35, R252, RZ ;  /* 0x000000fc23237210 */ /* 0x000fc60007f5e0ff */
[----:B------:R-:W4:Y:S01]  /*bc780*/  LDL.LU R43, [R1+0x4084] ;  /* 0x00408400012b7983 */ /* 0x000f220000300800 */
[----:B------:R-:W-:-:S03]  /*bc790*/  IADD3 R34, P3, PT, R34, R252, RZ ;  /* 0x000000fc22227210 */ /* 0x000fc60007f7e0ff */
[----:B------:R1:W-:Y:S04]  /*bc7a0*/  LDGSTS.E [R6+0x8300], desc[UR40][R32.64], P1 ;  /* 0x0830000020067fae */ /* 0x0003e800089a1028 */
[----:B------:R-:W4:Y:S01]  /*bc7b0*/  LDL.LU R42, [R1+0x4088] ;  /* 0x00408800012a7983 */ /* 0x000f220000300800 */
[----:B-1----:R-:W-:-:S03]  /*bc7c0*/  IMAD.MOV.U32 R32, RZ, RZ, R38 ;  /* 0x000000ffff207224 */ /* 0x002fc600078e0026 */
[----:B---3--:R-:W3:Y:S01]  /*bc7d0*/  LDL.LU R38, [R1+0x408c] ;  /* 0x00408c0001267983 */ /* 0x008ee20000300800 */
[----:B------:R-:W-:-:S03]  /*bc7e0*/  IMAD.MOV.U32 R33, RZ, RZ, R39 ;  /* 0x000000ffff217224 */ /* 0x000fc600078e0027 */
[----:B------:R-:W-:Y:S04]  /*bc7f0*/  STL [R1+0x3fa4], R35 ;  /* 0x003fa42301007387 */ /* 0x000fe80000100800 */
[----:B------:R1:W-:Y:S02]  /*bc800*/  LDGSTS.E [R6+0x8400], desc[UR40][R32.64], P1 ;  /* 0x0840000020067fae */ /* 0x0003e400089a1028 */
[----:B-1----:R-:W-:Y:S02]  /*bc810*/  IMAD.MOV.U32 R32, RZ, RZ, R35 ;  /* 0x000000ffff207224 */ /* 0x002fe400078e0023 */
[----:B--2---:R-:W-:-:S05]  /*bc820*/  IMAD.X R37, R37, 0x1, R3, P2 ;  /* 0x0000000125257824 */ /* 0x004fca00010e0603 */
[----:B------:R1:W-:Y:S01]  /*bc830*/  STL [R1+0x3fa0], R37 ;  /* 0x003fa02501007387 */ /* 0x0003e20000100800 */
[----:B------:R-:W-:-:S03]  /*bc840*/  IMAD.X R7, R7, 0x1, R3, P3 ;  /* 0x0000000107077824 */ /* 0x000fc600018e0603 */
[----:B------:R-:W-:Y:S01]  /*bc850*/  STL [R1+0x3fac], R34 ;  /* 0x003fac2201007387 */ /* 0x000fe20000100800 */
[----:B------:R-:W-:-:S03]  /*bc860*/  IMAD.MOV.U32 R33, RZ, RZ, R37 ;  /* 0x000000ffff217224 */ /* 0x000fc600078e0025 */
[----:B------:R2:W-:Y:S04]  /*bc870*/  STL [R1+0x3fa8], R7 ;  /* 0x003fa80701007387 */ /* 0x0005e80000100800 */
[----:B------:R-:W3:Y:S04]  /*bc880*/  LDL.LU R41, [R1+0x4090] ;  /* 0x0040900001297983 */ /* 0x000ee80000300800 */
[----:B------:R-:W3:Y:S04]  /*bc890*/  LDL.LU R40, [R1+0x4094] ;  /* 0x0040940001287983 */ /* 0x000ee80000300800 */
[----:B------:R-:W3:Y:S04]  /*bc8a0*/  LDL.LU R39, [R1+0x4098] ;  /* 0x0040980001277983 */ /* 0x000ee80000300800 */
[----:B-1----:R-:W3:Y:S01]  /*bc8b0*/  LDL.LU R37, [R1+0x409c] ;  /* 0x00409c0001257983 */ /* 0x002ee20000300800 */
[----:B------:R-:W-:-:S03]  /*bc8c0*/  ISETP.GT.AND P2, PT, R5, 0x14, PT ;  /* 0x000000140500780c */ /* 0x000fc60003f44270 */
[----:B------:R1:W-:Y:S04]  /*bc8d0*/  LDGSTS.E [R6+0x8500], desc[UR40][R32.64], P1 ;  /* 0x0850000020067fae */ /* 0x0003e800089a1028 */
[----:B------:R-:W3:Y:S01]  /*bc8e0*/  LDL.LU R35, [R1+0x40a4] ;  /* 0x0040a40001237983 */ /* 0x000ee20000300800 */
[----:B-1----:R-:W-:Y:S01]  /*bc8f0*/  IMAD.MOV.U32 R33, RZ, RZ, R7 ;  /* 0x000000ffff217224 */ /* 0x002fe200078e0007 */
[----:B--2---:R-:W-:Y:S01]  /*bc900*/  SEL R7, RZ, 0x4, !P2 ;  /* 0x00000004ff077807 */ /* 0x004fe20005000000 */
[----:B------:R-:W-:Y:S02]  /*bc910*/  IMAD.MOV.U32 R32, RZ, RZ, R34 ;  /* 0x000000ffff207224 */ /* 0x000fe400078e0022 */
[----:B------:R-:W2:Y:S01]  /*bc920*/  LDL.LU R34, [R1+0x40ac] ;  /* 0x0040ac0001227983 */ /* 0x000ea20000300800 */
[----:B------:R-:W-:-:S03]  /*bc930*/  SEL R7, R7, RZ, !P0 ;  /* 0x000000ff07077207 */ /* 0x000fc60004000000 */
[----:B------:R1:W-:Y:S01]  /*bc940*/  LDGSTS.E [R6+0x8600], desc[UR40][R32.64], P1 ;  /* 0x0860000020067fae */ /* 0x0003e200089a1028 */
[----:B------:R-:W-:Y:S02]  /*bc950*/  ISETP.NE.U32.AND P2, PT, R7, RZ, PT ;  /* 0x000000ff0700720c */ /* 0x000fe40003f45070 */
[----:B----4-:R-:W-:-:S05]  /*bc960*/  IADD3 R36, P3, PT, R36, R252, RZ ;  /* 0x000000fc24247210 */ /* 0x010fca0007f7e0ff */
[----:B------:R-:W-:Y:S01]  /*bc970*/  IMAD.X R47, R47, 0x1, R3, P3 ;  /* 0x000000012f2f7824 */ /* 0x000fe200018e0603 */
[----:B------:R-:W-:Y:S01]  /*bc980*/  IADD3 R45, P4, PT, R45, R252, RZ ;  /* 0x000000fc2d2d7210 */ /* 0x000fe20007f9e0ff */
[----:B------:R4:W-:Y:S01]  /*bc990*/  STL [R1+0x3fb4], R36 ;  /* 0x003fb42401007387 */ /* 0x0009e20000100800 */
[----:B-1----:R-:W-:-:S03]  /*bc9a0*/  IMAD.MOV.U32 R32, RZ, RZ, R36 ;  /* 0x000000ffff207224 */ /* 0x002fc600078e0024 */
[----:B------:R-:W-:Y:S01]  /*bc9b0*/  IMAD.X R46, R46, 0x1, R3, P4 ;  /* 0x000000012e2e7824 */ /* 0x000fe200020e0603 */
[----:B------:R1:W-:Y:S04]  /*bc9c0*/  STL [R1+0x3fb0], R47 ;  /* 0x003fb02f01007387 */ /* 0x0003e80000100800 */
[----:B------:R-:W-:Y:S04]  /*bc9d0*/  STL [R1+0x407c], R45 ;  /* 0x00407c2d01007387 */ /* 0x000fe80000100800 */
[----:B----4-:R-:W4:Y:S04]  /*bc9e0*/  LDL.LU R36, [R1+0x40a0] ;  /* 0x0040a00001247983 */ /* 0x010f280000300800 */
[----:B------:R-:W-:Y:S04]  /*bc9f0*/  STL [R1+0x4078], R46 ;  /* 0x0040782e01007387 */ /* 0x000fe80000100800 */
[----:B------:R-:W4:Y:S01]  /*bca00*/  LDL.LU R7, [R1+0x40a8] ;  /* 0x0040a80001077983 */ /* 0x000f220000300800 */
[----:B------:R-:W-:-:S05]  /*bca10*/  IMAD.MOV.U32 R33, RZ, RZ, R47 ;  /* 0x000000ffff217224 */ /* 0x000fca00078e002f */
[----:B------:R1:W-:Y:S01]  /*bca20*/  LDGSTS.E [R6+0x8700], desc[UR40][R32.64], P1 ;  /* 0x0870000020067fae */ /* 0x0003e200089a1028 */
[----:B------:R-:W-:Y:S01]  /*bca30*/  IADD3 R43, P1, PT, R43, R252, RZ ;  /* 0x000000fc2b2b7210 */ /* 0x000fe20007f3e0ff */
[----:B-1----:R-:W-:Y:S02]  /*bca40*/  IMAD.MOV.U32 R32, RZ, RZ, R45 ;  /* 0x000000ffff207224 */ /* 0x002fe400078e002d */
[----:B------:R-:W-:Y:S02]  /*bca50*/  IMAD.MOV.U32 R33, RZ, RZ, R46 ;  /* 0x000000ffff217224 */ /* 0x000fe400078e002e */
[----:B------:R-:W-:-:S03]  /*bca60*/  IMAD.X R44, R44, 0x1, R3, P1 ;  /* 0x000000012c2c7824 */ /* 0x000fc600008e0603 */
[----:B------:R1:W-:Y:S01]  /*bca70*/  LDGSTS.E [R6+0xa000], desc[UR40][R32.64], P2 ;  /* 0x0a00000020067fae */ /* 0x0003e200091a1028 */
[----:B---3--:R-:W-:-:S03]  /*bca80*/  IADD3 R38, P3, PT, R38, R252, RZ ;  /* 0x000000fc26267210 */ /* 0x008fc60007f7e0ff */
        /* <DEDUP_REMOVED lines=8> */
[----:B------:R-:W4:Y:S01]  /*bcb10*/  LDL.LU R47, [R1+0x40b0] ;  /* 0x0040b000012f7983 */ /* 0x000f220000300800 */
[----:B---3--:R-:W-:-:S03]  /*bcb20*/  IMAD.MOV.U32 R32, RZ, RZ, R38 ;  /* 0x000000ffff207224 */ /* 0x008fc600078e0026 */
[----:B-1----:R-:W3:Y:S04]  /*bcb30*/  LDL.LU R38, [R1+0x40b4] ;  /* 0x0040b40001267983 */ /* 0x002ee80000300800 */
[----:B------:R-:W3:Y:S01]  /*bcb40*/  LDL.LU R46, [R1+0x4178] ;  /* 0x00417800012e7983 */ /* 0x000ee20000300800 */
[----:B------:R-:W-:-:S03]  /*bcb50*/  IMAD.MOV.U32 R33, RZ, RZ, R42 ;  /* 0x000000ffff217224 */ /* 0x000fc600078e002a */
[----:B------:R-:W3:Y:S04]  /*bcb60*/  LDL.LU R45, [R1+0x417c] ;  /* 0x00417c00012d7983 */ /* 0x000ee80000300800 */
[----:B------:R1:W-:Y:S01]  /*bcb70*/  LDGSTS.E [R6+0xa200], desc[UR40][R32.64], P2 ;  /* 0x0a20000020067fae */ /* 0x0003e200091a1028 */
[----:B------:R-:W-:-:S05]  /*bcb80*/  IADD3 R40, P1, PT, R40, R252, RZ ;  /* 0x000000fc28287210 */ /* 0x000fca0007f3e0ff */
        /* <DEDUP_REMOVED lines=20> */
[----:B----4-:R-:W-:-:S05]  /*bccd0*/  IMAD.X R36, R36, 0x1, R3, P1 ;  /* 0x0000000124247824 */ /* 0x010fca00008e0603 */
[----:B------:R4:W-:Y:S01]  /*bcce0*/  STL [R1+0x40a0], R36 ;  /* 0x0040a02401007387 */ /* 0x0009e20000100800 */
[----:B------:R-:W-:-:S03]  /*bccf0*/  IMAD.X R7, R7, 0x1, R3, P3 ;  /* 0x0000000107077824 */ /* 0x000fc600018e0603 */
[----:B------:R-:W-:Y:S01]  /*bcd00*/  STL [R1+0x40ac], R34 ;  /* 0x0040ac2201007387 */ /* 0x000fe20000100800 */
[----:B-1----:R-:W-:-:S03]  /*bcd10*/  IMAD.MOV.U32 R33, RZ, RZ, R36 ;  /* 0x000000ffff217224 */ /* 0x002fc600078e0024 */
[----:B------:R1:W-:Y:S04]  /*bcd20*/  STL [R1+0x40a8], R7 ;  /* 0x0040a80701007387 */ /* 0x0003e80000100800 */
[----:B------:R-:W2:Y:S04]  /*bcd30*/  LDL.LU R41, [R1+0x4190] ;  /* 0x0041900001297983 */ /* 0x000ea80000300800 */
[----:B------:R-:W2:Y:S04]  /*bcd40*/  LDL.LU R40, [R1+0x4194] ;  /* 0x0041940001287983 */ /* 0x000ea80000300800 */
[----:B------:R-:W2:Y:S04]  /*bcd50*/  LDL.LU R39, [R1+0x4198] ;  /* 0x0041980001277983 */ /* 0x000ea80000300800 */
[----:B----4-:R-:W4:Y:S01]  /*bcd60*/  LDL.LU R36, [R1+0x419c] ;  /* 0x00419c0001247983 */ /* 0x010f220000300800 */
        /* <DEDUP_REMOVED lines=10> */
[----:B------:R-:W-:Y:S02]  /*bce10*/  ISETP.NE.U32.AND P1, PT, R7, RZ, PT ;  /* 0x000000ff0700720c */ /* 0x000fe40003f25070 */
[----:B---3--:R-:W-:-:S05]  /*bce20*/  IADD3 R38, P3, PT, R38, R252, RZ ;  /* 0x000000fc26267210 */ /* 0x008fca0007f7e0ff */
[----:B------:R-:W-:Y:S01]  /*bce30*/  IMAD.X R47, R47, 0x1, R3, P3 ;  /* 0x000000012f2f7824 */ /* 0x000fe200018e0603 */
[----:B------:R-:W-:Y:S01]  /*bce40*/  IADD3 R45, P4, PT, R45, R252, RZ ;  /* 0x000000fc2d2d7210 */ /* 0x000fe20007f9e0ff */
[----:B------:R3:W-:Y:S01]  /*bce50*/  STL [R1+0x40b4], R38 ;  /* 0x0040b42601007387 */ /* 0x0007e20000100800 */
[----:B-1----:R-:W-:Y:S02]  /*bce60*/  IMAD.MOV.U32 R32, RZ, RZ, R38 ;  /* 0x000000ffff207224 */ /* 0x002fe400078e0026 */
[----:B------:R-:W-:Y:S02]  /*bce70*/  IMAD.MOV.U32 R33, RZ, RZ, R47 ;  /* 0x000000ffff217224 */ /* 0x000fe400078e002f */
[----:B------:R-:W-:Y:S01]  /*bce80*/  IMAD.X R46, R46, 0x1, R3, P4 ;  /* 0x000000012e2e7824 */ /* 0x000fe200020e0603 */
[----:B------:R1:W-:Y:S04]  /*bce90*/  STL [R1+0x40b0], R47 ;  /* 0x0040b02f01007387 */ /* 0x0003e80000100800 */
[----:B------:R-:W-:Y:S04]  /*bcea0*/  STL [R1+0x417c], R45 ;  /* 0x00417c2d01007387 */ /* 0x000fe80000100800 */
[----:B---3--:R-:W3:Y:S04]  /*bceb0*/  LDL.LU R38, [R1+0x41a0] ;  /* 0x0041a00001267983 */ /* 0x008ee80000300800 */
[----:B------:R-:W-:Y:S04]  /*bcec0*/  STL [R1+0x4178], R46 ;  /* 0x0041782e01007387 */ /* 0x000fe80000100800 */
[----:B------:R-:W3:Y:S04]  /*bced0*/  LDL.LU R7, [R1+0x41a8] ;  /* 0x0041a80001077983 */ /* 0x000ee80000300800 */
        /* <DEDUP_REMOVED lines=15> */
[----:B------:R-:W3:Y:S01]  /*bcfd0*/  LDL.LU R47, [R1+0x41b0] ;  /* 0x0041b000012f7983 */ /* 0x000ee20000300800 */
[----:B--2---:R-:W-:-:S03]  /*bcfe0*/  IMAD.MOV.U32 R32, RZ, RZ, R37 ;  /* 0x000000ffff207224 */ /* 0x004fc600078e0025 */
[----:B-1----:R-:W2:Y:S04]  /*bcff0*/  LDL.LU R37, [R1+0x41b4] ;  /* 0x0041b40001257983 */ /* 0x002ea80000300800 */
[----:B------:R-:W2:Y:S04]  /*bd000*/  LDL.LU R46, [R1+0x4278] ;  /* 0x00427800012e7983 */ /* 0x000ea80000300800 */
[----:B------:R-:W2:Y:S01]  /*bd010*/  LDL.LU R45, [R1+0x427c] ;  /* 0x00427c00012d7983 */ /* 0x000ea20000300800 */
[----:B------:R-:W-:-:S05]  /*bd020*/  IMAD.MOV.U32 R33, RZ, RZ, R42 ;  /* 0x000000ffff217224 */ /* 0x000fca00078e002a */
[----:B------:R1:W-:Y:S01]  /*bd030*/  LDGSTS.E [R6+0xc200], desc[UR40][R32.64], P1 ;  /* 0x0c20000020067fae */ /* 0x0003e200089a1028 */
[----:B------:R-:W-:-:S05]  /*bd040*/  IADD3 R40, P2, PT, R40, R252, RZ ;  /* 0x000000fc28287210 */ /* 0x000fca0007f5e0ff */
[--C-:B------:R-:W-:Y:S01]  /*bd050*/  IMAD.X R41, R41, 0x1, R3.reuse, P2 ;  /* 0x0000000129297824 */ /* 0x100fe200010e0603 */
[----:B----4-:R-:W-:Y:S01]  /*bd060*/  IADD3 R36, P3, PT, R36, R252, RZ ;  /* 0x000000fc24247210 */ /* 0x010fe20007f7e0ff */
[----:B------:R-:W-:Y:S04]  /*bd070*/  STL [R1+0x4194], R40 ;  /* 0x0041942801007387 */ /* 0x000fe80000100800 */
[----:B------:R-:W-:Y:S01]  /*bd080*/  IMAD.X R39, R39, 0x1, R3, P3 ;  /* 0x0000000127277824 */ /* 0x000fe200018e0603 */
[----:B------:R-:W-:Y:S01]  /*bd090*/  STL [R1+0x4190], R41 ;  /* 0x0041902901007387 */ /* 0x000fe20000100800 */
[----:B-1----:R-:W-:Y:S02]  /*bd0a0*/  IMAD.MOV.U32 R32, RZ, RZ, R40 ;  /* 0x000000ffff207224 */ /* 0x002fe400078e0028 */
[----:B------:R-:W-:Y:S01]  /*bd0b0*/  IMAD.MOV.U32 R33, RZ, RZ, R41 ;  /* 0x000000ffff217224 */ /* 0x000fe200078e0029 */
[----:B------:R1:W-:Y:S04]  /*bd0c0*/  STL [R1+0x419c], R36 ;  /* 0x00419c2401007387 */ /* 0x0003e80000100800 */
[----:B------:R4:W-:Y:S04]  /*bd0d0*/  STL [R1+0x4198], R39 ;  /* 0x0041982701007387 */ /* 0x0009e80000100800 */
[----:B------:R-:W2:Y:S04]  /*bd0e0*/  LDL.LU R44, [R1+0x4280] ;  /* 0x00428000012c7983 */ /* 0x000ea80000300800 */
[----:B------:R-:W2:Y:S04]  /*bd0f0*/  LDL.LU R43, [R1+0x4284] ;  /* 0x00428400012b7983 */ /* 0x000ea80000300800 */
[----:B------:R1:W-:Y:S04]  /*bd100*/  LDGSTS.E [R6+0xc300], desc[UR40][R32.64], P1 ;  /* 0x0c30000020067fae */ /* 0x0003e800089a1028 */
[----:B------:R-:W2:Y:S01]  /*bd110*/  LDL.LU R42, [R1+0x4288] ;  /* 0x00428800012a7983 */ /* 0x000ea20000300800 */
[----:B-1----:R-:W-:-:S03]  /*bd120*/  IMAD.MOV.U32 R32, RZ, RZ, R36 ;  /* 0x000000ffff207224 */ /* 0x002fc600078e0024 */
[----:B------:R-:W2:Y:S01]  /*bd130*/  LDL.LU R36, [R1+0x428c] ;  /* 0x00428c0001247983 */ /* 0x000ea20000300800 */
[-C--:B------:R-:W-:Y:S02]  /*bd140*/  IADD3 R35, P2, PT, R35, R252.reuse, RZ ;  /* 0x000000fc23237210 */ /* 0x080fe40007f5e0ff */
[----:B------:R-:W-:Y:S01]  /*bd150*/  IADD3 R34, P3, PT, R34, R252, RZ ;  /* 0x000000fc22227210 */ /* 0x000fe20007f7e0ff */
[----:B------:R-:W-:Y:S02]  /*bd160*/  IMAD.MOV.U32 R33, RZ, RZ, R39 ;  /* 0x000000ffff217224 */ /* 0x000fe400078e0027 */
        /* <DEDUP_REMOVED lines=35> */
[----:B------:R1:W-:Y:S02]  /*bd3a0*/  LDGSTS.E [R6+0xc700], desc[UR40][R32.64], P1 ;  /* 0x0c70000020067fae */ /* 0x0003e400089a1028 */
[----:B-1----:R-:W-:Y:S01]  /*bd3b0*/  IMAD.MOV.U32 R32, RZ, RZ, R45 ;  /* 0x000000ffff207224 */ /* 0x002fe200078e002d */
[----:B------:R-:W-:Y:S01]  /*bd3c0*/  IADD3 R43, P1, PT, R43, R252, RZ ;  /* 0x000000fc2b2b7210 */ /* 0x000fe20007f3e0ff */
[----:B------:R-:W-:-:S04]  /*bd3d0*/  IMAD.MOV.U32 R33, RZ, RZ, R46 ;  /* 0x000000ffff217224 */ /* 0x000fc800078e002e */
[----:B------:R-:W-:Y:S01]  /*bd3e0*/  IMAD.X R44, R44, 0x1, R3, P1 ;  /* 0x000000012c2c7824 */ /* 0x000fe200008e0603 */
[----:B------:R1:W-:Y:S04]  /*bd3f0*/  LDGSTS.E [R6+0xe000], desc[UR40][R32.64], P2 ;  /* 0x0e00000020067fae */ /* 0x0003e800091a1028 */
[----:B------:R-:W-:Y:S01]  /*bd400*/  STL [R1+0x4284], R43 ;  /* 0x0042842b01007387 */ /* 0x000fe20000100800 */
[----:B------:R-:W-:Y:S01]  /*bd410*/  IADD3 R36, P3, PT, R36, R252, RZ ;  /* 0x000000fc24247210 */ /* 0x000fe20007f7e0ff */
[----:B-1----:R-:W-:Y:S02]  /*bd420*/  IMAD.MOV.U32 R32, RZ, RZ, R43 ;  /* 0x000000ffff207224 */ /* 0x002fe400078e002b */
[----:B------:R-:W-:Y:S02]  /*bd430*/  IMAD.MOV.U32 R33, RZ, RZ, R44 ;  /* 0x000000ffff217224 */ /* 0x000fe400078e002c */
[----:B------:R-:W-:Y:S01]  /*bd440*/  IMAD.X R42, R42, 0x1, R3, P3 ;  /* 0x000000012a2a7824 */ /* 0x000fe200018e0603 */
[----:B------:R-:W-:Y:S04]  /*bd450*/  STL [R1+0x4280], R44 ;  /* 0x0042802c01007387 */ /* 0x000fe80000100800 */
[----:B------:R1:W-:Y:S04]  /*bd460*/  STL [R1+0x428c], R36 ;  /* 0x00428c2401007387 */ /* 0x0003e80000100800 */
[----:B------:R1:W-:Y:S04]  /*bd470*/  LDGSTS.E [R6+0xe100], desc[UR40][R32.64], P2 ;  /* 0x0e10000020067fae */ /* 0x0003e800091a1028 */
[----:B------:R3:W-:Y:S04]  /*bd480*/  STL [R1+0x4288], R42 ;  /* 0x0042882a01007387 */ /* 0x0007e80000100800 */
[----:B------:R-:W2:Y:S01]  /*bd490*/  LDL.LU R47, [R1+0x42b0] ;  /* 0x0042b000012f7983 */ /* 0x000ea20000300800 */
[----:B-1----:R-:W-:-:S03]  /*bd4a0*/  IMAD.MOV.U32 R32, RZ, RZ, R36 ;  /* 0x000000ffff207224 */ /* 0x002fc600078e0024 */
[----:B------:R-:W2:Y:S04]  /*bd4b0*/  LDL.LU R36, [R1+0x42b4] ;  /* 0x0042b40001247983 */ /* 0x000ea80000300800 */
[----:B------:R-:W2:Y:S04]  /*bd4c0*/  LDL.LU R46, [R1+0x4378] ;  /* 0x00437800012e7983 */ /* 0x000ea80000300800 */
[----:B------:R-:W2:Y:S01]  /*bd4d0*/  LDL.LU R45, [R1+0x437c] ;  /* 0x00437c00012d7983 */ /* 0x000ea20000300800 */
[----:B------:R-:W-:-:S05]  /*bd4e0*/  IMAD.MOV.U32 R33, RZ, RZ, R42 ;  /* 0x000000ffff217224 */ /* 0x000fca00078e002a */
[----:B------:R1:W-:Y:S01]  /*bd4f0*/  LDGSTS.E [R6+0xe200], desc[UR40][R32.64], P2 ;  /* 0x0e20000020067fae */ /* 0x0003e200091a1028 */
[----:B------:R-:W-:-:S05]  /*bd500*/  IADD3 R40, P1, PT, R40, R252, RZ ;  /* 0x000000fc28287210 */ /* 0x000fca0007f3e0ff */
[--C-:B------:R-:W-:Y:S01]  /*bd510*/  IMAD.X R41, R41, 0x1, R3.reuse, P1 ;  /* 0x0000000129297824 */ /* 0x100fe200008e0603 */
[-C--:B---3--:R-:W-:Y:S01]  /*bd520*/  IADD3 R38, P3, PT, R38, R252.reuse, RZ ;  /* 0x000000fc26267210 */ /* 0x088fe20007f7e0ff */
[----:B------:R-:W-:Y:S04]  /*bd530*/  STL [R1+0x4294], R40 ;  /* 0x0042942801007387 */ /* 0x000fe80000100800 */
[----:B----4-:R-:W-:Y:S01]  /*bd540*/  IMAD.X R39, R39, 0x1, R3, P3 ;  /* 0x0000000127277824 */ /* 0x010fe200018e0603 */
[----:B------:R-:W-:Y:S01]  /*bd550*/  STL [R1+0x4290], R41 ;  /* 0x0042902901007387 */ /* 0x000fe20000100800 */
[----:B-1----:R-:W-:Y:S02]  /*bd560*/  IMAD.MOV.U32 R32, RZ, RZ, R40 ;  /* 0x000000ffff207224 */ /* 0x002fe400078e0028 */
[----:B------:R-:W-:Y:S01]  /*bd570*/  IMAD.MOV.U32 R33, RZ, RZ, R41 ;  /* 0x000000ffff217224 */ /* 0x000fe200078e0029 */
[----:B------:R1:W-:Y:S04]  /*bd580*/  STL [R1+0x429c], R38 ;  /* 0x00429c2601007387 */ /* 0x0003e80000100800 */
[----:B------:R3:W-:Y:S04]  /*bd590*/  STL [R1+0x4298], R39 ;  /* 0x0042982701007387 */ /* 0x0007e80000100800 */
[----:B------:R-:W4:Y:S01]  /*bd5a0*/  LDL.LU R44, [R1+0x4380] ;  /* 0x00438000012c7983 */ /* 0x000f220000300800 */
[----:B------:R-:W-:-:S03]  /*bd5b0*/  IADD3 R35, P1, PT, R35, R252, RZ ;  /* 0x000000fc23237210 */ /* 0x000fc60007f3e0ff */
[----:B------:R-:W4:Y:S04]  /*bd5c0*/  LDL.LU R43, [R1+0x4384] ;  /* 0x00438400012b7983 */ /* 0x000f280000300800 */
[----:B------:R1:W-:Y:S01]  /*bd5d0*/  LDGSTS.E [R6+0xe300], desc[UR40][R32.64], P2 ;  /* 0x0e30000020067fae */ /* 0x0003e200091a1028 */
[----:B------:R-:W-:-:S03]  /*bd5e0*/  IADD3 R34, P3, PT, R34, R252, RZ ;  /* 0x000000fc22227210 */ /* 0x000fc60007f7e0ff */
[----:B------:R-:W4:Y:S01]  /*bd5f0*/  LDL.LU R42, [R1+0x4388] ;  /* 0x00438800012a7983 */ /* 0x000f220000300800 */
[----:B-1----:R-:W-:-:S03]  /*bd600*/  IMAD.MOV.U32 R32, RZ, RZ, R38 ;  /* 0x000000ffff207224 */ /* 0x002fc600078e0026 */
[----:B------:R-:W4:Y:S01]  /*bd610*/  LDL.LU R38, [R1+0x438c] ;  /* 0x00438c0001267983 */ /* 0x000f220000300800 */
        /* <DEDUP_REMOVED lines=10> */
[----:B------:R-:W4:Y:S04]  /*bd6c0*/  LDL.LU R41, [R1+0x4390] ;  /* 0x0043900001297983 */ /* 0x000f280000300800 */
[----:B------:R-:W4:Y:S04]  /*bd6d0*/  LDL.LU R40, [R1+0x4394] ;  /* 0x0043940001287983 */ /* 0x000f280000300800 */
[----:B---3--:R-:W3:Y:S04]  /*bd6e0*/  LDL.LU R39, [R1+0x4398] ;  /* 0x0043980001277983 */ /* 0x008ee80000300800 */
        /* <DEDUP_REMOVED lines=11> */
[----:B------:R-:W-:-:S05]  /*bd7a0*/  IADD3 R36, P3, PT, R36, R252, RZ ;  /* 0x000000fc24247210 */ /* 0x000fca0007f7e0ff */
[--C-:B------:R-:W-:Y:S01]  /*bd7b0*/  IMAD.X R47, R47, 0x1, R3.reuse, P3 ;  /* 0x000000012f2f7824 */ /* 0x100fe200018e0603 */
[----:B------:R-:W-:Y:S01]  /*bd7c0*/  IADD3 R45, P4, PT, R45, R252, RZ ;  /* 0x000000fc2d2d7210 */ /* 0x000fe20007f9e0ff */
[----:B------:R1:W-:Y:S02]  /*bd7d0*/  STL [R1+0x42b4], R36 ;  /* 0x0042b42401007387 */ /* 0x0003e40000100800 */
[----:B-1----:R-:W-:Y:S02]  /*bd7e0*/  IMAD.MOV.U32 R32, RZ, RZ, R36 ;  /* 0x000000ffff207224 */ /* 0x002fe400078e0024 */
[----:B------:R-:W-:Y:S01]  /*bd7f0*/  IMAD.X R46, R46, 0x1, R3, P4 ;  /* 0x000000012e2e7824 */ /* 0x000fe200020e0603 */
[----:B------:R1:W-:Y:S04]  /*bd800*/  STL [R1+0x42b0], R47 ;  /* 0x0042b02f01007387 */ /* 0x0003e80000100800 */
[----:B------:R-:W-:Y:S04]  /*bd810*/  STL [R1+0x437c], R45 ;  /* 0x00437c2d01007387 */ /* 0x000fe80000100800 */
[----:B------:R-:W2:Y:S04]  /*bd820*/  LDL.LU R36, [R1+0x43a0] ;  /* 0x0043a00001247983 */ /* 0x000ea80000300800 */
[----:B------:R-:W-:Y:S04]  /*bd830*/  STL [R1+0x4378], R46 ;  /* 0x0043782e01007387 */ /* 0x000fe80000100800 */
[----:B------:R-:W2:Y:S01]  /*bd840*/  LDL.LU R7, [R1+0x43a8] ;  /* 0x0043a80001077983 */ /* 0x000ea20000300800 */
[----:B------:R-:W-:-:S05]  /*bd850*/  IMAD.MOV.U32 R33, RZ, RZ, R47 ;  /* 0x000000ffff217224 */ /* 0x000fca00078e002f */
[----:B------:R1:W-:Y:S01]  /*bd860*/  LDGSTS.E [R6+0xe700], desc[UR40][R32.64], P2 ;  /* 0x0e70000020067fae */ /* 0x0003e200091a1028 */
[----:B----4-:R-:W-:Y:S01]  /*bd870*/  IADD3 R43, P2, PT, R43, R252, RZ ;  /* 0x000000fc2b2b7210 */ /* 0x010fe20007f5e0ff */
[----:B-1----:R-:W-:Y:S02]  /*bd880*/  IMAD.MOV.U32 R32, RZ, RZ, R45 ;  /* 0x000000ffff207224 */ /* 0x002fe400078e002d */
[----:B------:R-:W-:Y:S02]  /*bd890*/  IMAD.MOV.U32 R33, RZ, RZ, R46 ;  /* 0x000000ffff217224 */ /* 0x000fe400078e002e */
[----:B------:R-:W-:-:S03]  /*bd8a0*/  IMAD.X R44, R44, 0x1, R3, P2 ;  /* 0x000000012c2c7824 */ /* 0x000fc600010e0603 */
[----:B------:R1:W-:Y:S01]  /*bd8b0*/  LDGSTS.E [R6+0x10000], desc[UR40][R32.64], P1 ;  /* 0x1000000020067fae */ /* 0x0003e200089a1028 */
[----:B------:R-:W-:Y:S01]  /*bd8c0*/  IADD3 R38, P3, PT, R38, R252, RZ ;  /* 0x000000fc26267210 */ /* 0x000fe20007f7e0ff */
[----:B-1----:R-:W-:Y:S02]  /*bd8d0*/  IMAD.MOV.U32 R32, RZ, RZ, R43 ;  /* 0x000000ffff207224 */ /* 0x002fe400078e002b */
[----:B------:R-:W-:Y:S02]  /*bd8e0*/  IMAD.MOV.U32 R33, RZ, RZ, R44 ;  /* 0x000000ffff217224 */ /* 0x000fe400078e002c */
[----:B------:R-:W-:Y:S01]  /*bd8f0*/  IMAD.X R42, R42, 0x1, R3, P3 ;  /* 0x000000012a2a7824 */ /* 0x000fe200018e0603 */
[----:B------:R-:W-:Y:S04]  /*bd900*/  STL [R1+0x4384], R43 ;  /* 0x0043842b01007387 */ /* 0x000fe80000100800 */
[----:B------:R-:W-:Y:S04]  /*bd910*/  STL [R1+0x4380], R44 ;  /* 0x0043802c01007387 */ /* 0x000fe80000100800 */
[----:B------:R1:W-:Y:S04]  /*bd920*/  STL [R1+0x438c], R38 ;  /* 0x00438c2601007387 */ /* 0x0003e80000100800 */
[----:B------:R4:W-:Y:S04]  /*bd930*/  LDGSTS.E [R6+0x10100], desc[UR40][R32.64], P1 ;  /* 0x1010000020067fae */ /* 0x0009e800089a1028 */
[----:B------:R1:W-:Y:S04]  /*bd940*/  STL [R1+0x4388], R42 ;  /* 0x0043882a01007387 */ /* 0x0003e80000100800 */
[----:B------:R-:W2:Y:S01]  /*bd950*/  LDL.LU R47, [R1+0x43b0] ;  /* 0x0043b000012f7983 */ /* 0x000ea20000300800 */
[----:B----4-:R-:W-:-:S03]  /*bd960*/  IMAD.MOV.U32 R32, RZ, RZ, R38 ;  /* 0x000000ffff207224 */ /* 0x010fc600078e0026 */
[----:B-1----:R-:W4:Y:S01]  /*bd970*/  LDL.LU R38, [R1+0x43b4] ;  /* 0x0043b40001267983 */ /* 0x002f220000300800 */
[----:B------:R-:W-:-:S03]  /*bd980*/  IMAD.MOV.U32 R33, RZ, RZ, R42 ;  /* 0x000000ffff217224 */ /* 0x000fc600078e002a */
[----:B------:R-:W4:Y:S04]  /*bd990*/  LDL.LU R46, [R1+0x4478] ;  /* 0x00447800012e7983 */ /* 0x000f280000300800 */
[----:B------:R-:W4:Y:S04]  /*bd9a0*/  LDL.LU R45, [R1+0x447c] ;  /* 0x00447c00012d7983 */ /* 0x000f280000300800 */
[----:B------:R1:W-:Y:S01]  /*bd9b0*/  LDGSTS.E [R6+0x10200], desc[UR40][R32.64], P1 ;  /* 0x1020000020067fae */ /* 0x0003e200089a1028 */
[----:B------:R-:W-:-:S05]  /*bd9c0*/  IADD3 R40, P2, PT, R40, R252, RZ ;  /* 0x000000fc28287210 */ /* 0x000fca0007f5e0ff */
[--C-:B------:R-:W-:Y:S01]  /*bd9d0*/  IMAD.X R41, R41, 0x1, R3.reuse, P2 ;  /* 0x0000000129297824 */ /* 0x100fe200010e0603 */
[-C--:B---3--:R-:W-:Y:S01]  /*bd9e0*/  IADD3 R37, P3, PT, R37, R252.reuse, RZ ;  /* 0x000000fc25257210 */ /* 0x088fe20007f7e0ff */
[----:B------:R-:W-:Y:S04]  /*bd9f0*/  STL [R1+0x4394], R40 ;  /* 0x0043942801007387 */ /* 0x000fe80000100800 */
[----:B------:R-:W-:Y:S01]  /*bda00*/  IMAD.X R39, R39, 0x1, R3, P3 ;  /* 0x0000000127277824 */ /* 0x000fe200018e0603 */
[----:B------:R-:W-:Y:S01]  /*bda10*/  STL [R1+0x4390], R41 ;  /* 0x0043902901007387 */ /* 0x000fe20000100800 */
[----:B-1----:R-:W-:Y:S02]  /*bda20*/  IMAD.MOV.U32 R32, RZ, RZ, R40 ;  /* 0x000000ffff207224 */ /* 0x002fe400078e0028 */
[----:B------:R-:W-:Y:S01]  /*bda30*/  IMAD.MOV.U32 R33, RZ, RZ, R41 ;  /* 0x000000ffff217224 */ /* 0x000fe200078e0029 */
[----:B------:R1:W-:Y:S04]  /*bda40*/  STL [R1+0x439c], R37 ;  /* 0x00439c2501007387 */ /* 0x0003e80000100800 */
[----:B------:R3:W-:Y:S04]  /*bda50*/  STL [R1+0x4398], R39 ;  /* 0x0043982701007387 */ /* 0x0007e80000100800 */
[----:B------:R-:W4:Y:S04]  /*bda60*/  LDL.LU R44, [R1+0x4480] ;  /* 0x00448000012c7983 */ /* 0x000f280000300800 */
[----:B------:R-:W4:Y:S01]  /*bda70*/  LDL.LU R43, [R1+0x4484] ;  /* 0x00448400012b7983 */ /* 0x000f220000300800 */
        /* <DEDUP_REMOVED lines=15> */
[----:B------:R-:W2:Y:S04]  /*bdb70*/  LDL.LU R41, [R1+0x4490] ;  /* 0x0044900001297983 */ /* 0x000ea80000300800 */
[----:B------:R-:W2:Y:S04]  /*bdb80*/  LDL.LU R40, [R1+0x4494] ;  /* 0x0044940001287983 */ /* 0x000ea80000300800 */
        /* <DEDUP_REMOVED lines=13> */
[----:B----4-:R-:W-:-:S05]  /*bdc60*/  IADD3 R38, P3, PT, R38, R252, RZ ;  /* 0x000000fc26267210 */ /* 0x010fca0007f7e0ff */
[----:B------:R-:W-:Y:S02]  /*bdc70*/  IMAD.X R47, R47, 0x1, R3, P3 ;  /* 0x000000012f2f7824 */ /* 0x000fe400018e0603 */
[----:B-1----:R-:W-:Y:S01]  /*bdc80*/  IMAD.MOV.U32 R32, RZ, RZ, R38 ;  /* 0x000000ffff207224 */ /* 0x002fe200078e0026 */
[----:B------:R-:W-:Y:S01]  /*bdc90*/  IADD3 R45, P4, PT, R45, R252, RZ ;  /* 0x000000fc2d2d7210 */ /* 0x000fe20007f9e0ff */
[----:B------:R-:W-:-:S04]  /*bdca0*/  IMAD.MOV.U32 R33, RZ, RZ, R47 ;  /* 0x000000ffff217224 */ /* 0x000fc800078e002f */
[----:B------:R-:W-:Y:S01]  /*bdcb0*/  IMAD.X R46, R46, 0x1, R3, P4 ;  /* 0x000000012e2e7824 */ /* 0x000fe200020e0603 */
[----:B------:R1:W-:Y:S04]  /*bdcc0*/  LDGSTS.E [R6+0x10700], desc[UR40][R32.64], P1 ;  /* 0x1070000020067fae */ /* 0x0003e800089a1028 */
[----:B------:R4:W-:Y:S04]  /*bdcd0*/  STL [R1+0x43b4], R38 ;  /* 0x0043b42601007387 */ /* 0x0009e80000100800 */
[----:B------:R2:W-:Y:S01]  /*bdce0*/  STL [R1+0x43b0], R47 ;  /* 0x0043b02f01007387 */ /* 0x0005e20000100800 */
[----:B-1----:R-:W-:-:S02]  /*bdcf0*/  IMAD.MOV.U32 R32, RZ, RZ, R45 ;  /* 0x000000ffff207224 */ /* 0x002fc400078e002d */
[----:B------:R-:W-:Y:S01]  /*bdd00*/  IMAD.MOV.U32 R33, RZ, RZ, R46 ;  /* 0x000000ffff217224 */ /* 0x000fe200078e002e */
[----:B------:R-:W-:Y:S04]  /*bdd10*/  STL [R1+0x447c], R45 ;  /* 0x00447c2d01007387 */ /* 0x000fe80000100800 */
[----:B----4-:R-:W4:Y:S04]  /*bdd20*/  LDL.LU R38, [R1+0x44a0] ;  /* 0x0044a00001267983 */ /* 0x010f280000300800 */
[----:B------:R-:W-:Y:S04]  /*bdd30*/  STL [R1+0x4478], R46 ;  /* 0x0044782e01007387 */ /* 0x000fe80000100800 */
[----:B------:R-:W4:Y:S04]  /*bdd40*/  LDL.LU R7, [R1+0x44a8] ;  /* 0x0044a80001077983 */ /* 0x000f280000300800 */
        /* <DEDUP_REMOVED lines=14> */
[----:B-1----:R-:W2:Y:S01]  /*bde30*/  LDL.LU R37, [R1+0x44b4] ;  /* 0x0044b40001257983 */ /* 0x002ea20000300800 */
[----:B------:R-:W-:-:S03]  /*bde40*/  IMAD.MOV.U32 R33, RZ, RZ, R42 ;  /* 0x000000ffff217224 */ /* 0x000fc600078e002a */
[----:B------:R-:W2:Y:S04]  /*bde50*/  LDL.LU R46, [R1+0x4578] ;  /* 0x00457800012e7983 */ /* 0x000ea80000300800 */
[----:B------:R-:W2:Y:S04]  /*bde60*/  LDL.LU R45, [R1+0x457c] ;  /* 0x00457c00012d7983 */ /* 0x000ea80000300800 */
[----:B------:R1:W-:Y:S01]  /*bde70*/  LDGSTS.E [R6+0x12200], desc[UR40][R32.64], P2 ;  /* 0x1220000020067fae */ /* 0x0003e200091a1028 */
[----:B------:R-:W-:-:S05]  /*bde80*/  IADD3 R40, P1, PT, R40, R252, RZ ;  /* 0x000000fc28287210 */ /* 0x000fca0007f3e0ff */
[--C-:B------:R-:W-:Y:S01]  /*bde90*/  IMAD.X R41, R41, 0x1, R3.reuse, P1 ;  /* 0x0000000129297824 */ /* 0x100fe200008e0603 */
[----:B---3--:R-:W-:Y:S01]  /*bdea0*/  IADD3 R36, P3, PT, R36, R252, RZ ;  /* 0x000000fc24247210 */ /* 0x008fe20007f7e0ff */
        /* <DEDUP_REMOVED lines=17> */
[----:B------:R1:W-:Y:S02]  /*bdfc0*/  LDGSTS.E [R6+0x12400], desc[UR40][R32.64], P2 ;  /* 0x1240000020067fae */ /* 0x0003e400091a1028 */
[----:B-1----:R-:W-:-:S02]  /*bdfd0*/  IMAD.MOV.U32 R32, RZ, RZ, R35 ;  /* 0x000000ffff207224 */ /* 0x002fc400078e0023 */
[----:B----4-:R-:W-:Y:S01]  /*bdfe0*/  IMAD.X R38, R38, 0x1, R3, P1 ;  /* 0x0000000126267824 */ /* 0x010fe200008e0603 */
[----:B------:R-:W-:-:S03]  /*bdff0*/  ISETP.GT.AND P1, PT, R5, 0x28, PT ;  /* 0x000000280500780c */ /* 0x000fc60003f24270 */
[----:B------:R-:W-:Y:S01]  /*be000*/  IMAD.MOV.U32 R33, RZ, RZ, R38 ;  /* 0x000000ffff217224 */ /* 0x000fe200078e0026 */
[----:B------:R1:W-:Y:S01]  /*be010*/  STL [R1+0x44a0], R38 ;  /* 0x0044a02601007387 */ /* 0x0003e20000100800 */
[----:B------:R-:W-:-:S03]  /*be020*/  IMAD.X R7, R7, 0x1, R3, P3 ;  /* 0x0000000107077824 */ /* 0x000fc600018e0603 */
[----:B------:R-:W-:Y:S04]  /*be030*/  STL [R1+0x44ac], R34 ;  /* 0x0044ac2201007387 */ /* 0x000fe80000100800 */
[----:B------:R4:W-:Y:S04]  /*be040*/  STL [R1+0x44a8], R7 ;  /* 0x0044a80701007387 */ /* 0x0009e80000100800 */
[----:B------:R-:W2:Y:S04]  /*be050*/  LDL.LU R41, [R1+0x4590] ;  /* 0x0045900001297983 */ /* 0x000ea80000300800 */
[----:B------:R-:W2:Y:S04]  /*be060*/  LDL.LU R40, [R1+0x4594] ;  /* 0x0045940001287983 */ /* 0x000ea80000300800 */
[----:B---3--:R-:W3:Y:S04]  /*be070*/  LDL.LU R39, [R1+0x4598] ;  /* 0x0045980001277983 */ /* 0x008ee80000300800 */
[----:B------:R4:W-:Y:S04]  /*be080*/  LDGSTS.E [R6+0x12500], desc[UR40][R32.64], P2 ;  /* 0x1250000020067fae */ /* 0x0009e800091a1028 */
[----:B-1----:R-:W3:Y:S04]  /*be090*/  LDL.LU R38, [R1+0x459c] ;  /* 0x00459c0001267983 */ /* 0x002ee80000300800 */
[----:B------:R-:W3:Y:S01]  /*be0a0*/  LDL.LU R35, [R1+0x45a4] ;  /* 0x0045a40001237983 */ /* 0x000ee20000300800 */
[----:B----4-:R-:W-:Y:S01]  /*be0b0*/  IMAD.MOV.U32 R33, RZ, RZ, R7 ;  /* 0x000000ffff217224 */ /* 0x010fe200078e0007 */
[----:B------:R-:W-:Y:S01]  /*be0c0*/  SEL R7, RZ, 0x4, !P1 ;  /* 0x00000004ff077807 */ /* 0x000fe20004800000 */
[----:B------:R-:W-:-:S02]  /*be0d0*/  IMAD.MOV.U32 R32, RZ, RZ, R34 ;  /* 0x000000ffff207224 */ /* 0x000fc400078e0022 */
        /* <DEDUP_REMOVED lines=8> */
[----:B-1----:R-:W-:Y:S02]  /*be160*/  IMAD.MOV.U32 R32, RZ, RZ, R37 ;  /* 0x000000ffff207224 */ /* 0x002fe400078e0025 */
[----:B------:R-:W-:Y:S01]  /*be170*/  IMAD.MOV.U32 R33, RZ, RZ, R47 ;  /* 0x000000ffff217224 */ /* 0x000fe200078e002f */
[----:B------:R1:W-:Y:S01]  /*be180*/  STL [R1+0x44b0], R47 ;  /* 0x0044b02f01007387 */ /* 0x0003e20000100800 */
[----:B------:R-:W-:-:S03]  /*be190*/  IMAD.X R46, R46, 0x1, R3, P4 ;  /* 0x000000012e2e7824 */ /* 0x000fc600020e0603 */
[----:B------:R-:W-:Y:S04]  /*be1a0*/  STL [R1+0x457c], R45 ;  /* 0x00457c2d01007387 */ /* 0x000fe80000100800 */
[----:B--2---:R-:W2:Y:S04]  /*be1b0*/  LDL.LU R37, [R1+0x45a0] ;  /* 0x0045a00001257983 */ /* 0x004ea80000300800 */
[----:B------:R1:W-:Y:S04]  /*be1c0*/  LDGSTS.E [R6+0x12700], desc[UR40][R32.64], P2 ;  /* 0x1270000020067fae */ /* 0x0003e800091a1028 */
[----:B------:R-:W-:Y:S04]  /*be1d0*/  STL [R1+0x4578], R46 ;  /* 0x0045782e01007387 */ /* 0x000fe80000100800 */
[----:B------:R-:W2:Y:S01]  /*be1e0*/  LDL.LU R7, [R1+0x45a8] ;  /* 0x0045a80001077983 */ /* 0x000ea20000300800 */
        /* <DEDUP_REMOVED lines=8> */
[----:B------:R-:W-:-:S03]  /*be270*/  IADD3 R36, P3, PT, R36, R252, RZ ;  /* 0x000000fc24247210 */ /* 0x000fc60007f7e0ff */
[----:B------:R-:W-:Y:S02]  /*be280*/  STL [R1+0x4580], R44 ;  /* 0x0045802c01007387 */ /* 0x000fe40000100800 */
[----:B------:R-:W-:Y:S02]  /*be290*/  IMAD.X R42, R42, 0x1, R3, P3 ;  /* 0x000000012a2a7824 */ /* 0x000fe400018e0603 */
        /* <DEDUP_REMOVED lines=11> */
[----:B------:R-:W-:Y:S01]  /*be350*/  IMAD.X R41, R41, 0x1, R3, P2 ;  /* 0x0000000129297824 */ /* 0x000fe200010e0603 */
[-C--:B---3--:R-:W-:Y:S01]  /*be360*/  IADD3 R38, P3, PT, R38, R252.reuse, RZ ;  /* 0x000000fc26267210 */ /* 0x088fe20007f7e0ff */
[----:B------:R-:W-:Y:S01]  /*be370*/  STL [R1+0x4594], R40 ;  /* 0x0045942801007387 */ /* 0x000fe20000100800 */
[----:B------:R-:W-:-:S03]  /*be380*/  IADD3 R35, P2, PT, R35, R252, RZ ;  /* 0x000000fc23237210 */ /* 0x000fc60007f5e0ff */
[----:B------:R-:W-:Y:S01]  /*be390*/  IMAD.X R39, R39, 0x1, R3, P3 ;  /* 0x0000000127277824 */ /* 0x000fe200018e0603 */
[----:B------:R3:W-:Y:S01]  /*be3a0*/  STL [R1+0x4590], R41 ;  /* 0x0045902901007387 */ /* 0x0007e20000100800 */
[----:B-1----:R-:W-:Y:S02]  /*be3b0*/  IMAD.MOV.U32 R32, RZ, RZ, R40 ;  /* 0x000000ffff207224 */ /* 0x002fe400078e0028 */
[----:B------:R-:W-:Y:S01]  /*be3c0*/  IMAD.MOV.U32 R33, RZ, RZ, R41 ;  /* 0x000000ffff217224 */ /* 0x000fe200078e0029 */
[----:B------:R-:W-:Y:S01]  /*be3d0*/  STL [R1+0x459c], R38 ;  /* 0x00459c2601007387 */ /* 0x000fe20000100800 */
[----:B----4-:R-:W-:-:S03]  /*be3e0*/  IADD3 R34, P3, PT, R34, R252, RZ ;  /* 0x000000fc22227210 */ /* 0x010fc60007f7e0ff */
[----:B------:R1:W-:Y:S04]  /*be3f0*/  STL [R1+0x4598], R39 ;  /* 0x0045982701007387 */ /* 0x0003e80000100800 */
[----:B------:R-:W4:Y:S04]  /*be400*/  LDL.LU R44, [R1+0x4680] ;  /* 0x00468000012c7983 */ /* 0x000f280000300800 */
[----:B------:R-:W4:Y:S04]  /*be410*/  LDL.LU R43, [R1+0x4684] ;  /* 0x00468400012b7983 */ /* 0x000f280000300800 */
[----:B------:R-:W4:Y:S04]  /*be420*/  LDL.LU R42, [R1+0x4688] ;  /* 0x00468800012a7983 */ /* 0x000f280000300800 */
[----:B------:R1:W-:Y:S04]  /*be430*/  LDGSTS.E [R6+0x14300], desc[UR40][R32.64], P1 ;  /* 0x1430000020067fae */ /* 0x0003e800089a1028 */
[----:B---3--:R-:W3:Y:S04]  /*be440*/  LDL.LU R41, [R1+0x468c] ;  /* 0x00468c0001297983 */ /* 0x008ee80000300800 */
[----:B------:R-:W-:Y:S01]  /*be450*/  STL [R1+0x45a4], R35 ;  /* 0x0045a42301007387 */ /* 0x000fe20000100800 */
[----:B-1----:R-:W-:-:S02]  /*be460*/  IMAD.MOV.U32 R32, RZ, RZ, R38 ;  /* 0x000000ffff207224 */ /* 0x002fc400078e0026 */
[----:B------:R-:W-:-:S05]  /*be470*/  IMAD.MOV.U32 R33, RZ, RZ, R39 ;  /* 0x000000ffff217224 */ /* 0x000fca00078e0027 */
[----:B------:R1:W-:Y:S02]  /*be480*/  LDGSTS.E [R6+0x14400], desc[UR40][R32.64], P1 ;  /* 0x1440000020067fae */ /* 0x0003e400089a1028 */
[----:B-1----:R-:W-:Y:S02]  /*be490*/  IMAD.MOV.U32 R32, RZ, RZ, R35 ;  /* 0x000000ffff207224 */ /* 0x002fe400078e0023 */
[----:B--2---:R-:W-:-:S05]  /*be4a0*/  IMAD.X R37, R37, 0x1, R3, P2 ;  /* 0x0000000125257824 */ /* 0x004fca00010e0603 */
[----:B------:R1:W-:Y:S04]  /*be4b0*/  STL [R1+0x45a0], R37 ;  /* 0x0045a02501007387 */ /* 0x0003e80000100800 */
[----:B------:R-:W-:Y:S01]  /*be4c0*/  STL [R1+0x45ac], R34 ;  /* 0x0045ac2201007387 */ /* 0x000fe20000100800 */
[----:B------:R-:W-:-:S03]  /*be4d0*/  IMAD.X R7, R7, 0x1, R3, P3 ;  /* 0x0000000107077824 */ /* 0x000fc600018e0603 */
[----:B------:R-:W2:Y:S01]  /*be4e0*/  LDL.LU R39, [R1+0x4694] ;  /* 0x0046940001277983 */ /* 0x000ea20000300800 */
[----:B------:R-:W-:-:S03]  /*be4f0*/  IMAD.MOV.U32 R33, RZ, RZ, R37 ;  /* 0x000000ffff217224 */ /* 0x000fc600078e0025 */
[----:B------:R1:W-:Y:S04]  /*be500*/  STL [R1+0x45a8], R7 ;  /* 0x0045a80701007387 */ /* 0x0003e80000100800 */
[----:B-1----:R-:W2:Y:S04]  /*be510*/  LDL.LU R37, [R1+0x469c] ;  /* 0x00469c0001257983 */ /* 0x002ea80000300800 */
[----:B------:R-:W2:Y:S01]  /*be520*/  LDL.LU R40, [R1+0x4690] ;  /* 0x0046900001287983 */ /* 0x000ea20000300800 */
[----:B------:R-:W-:-:S03]  /*be530*/  ISETP.GT.AND P2, PT, R5, 0x2c, PT ;  /* 0x0000002c0500780c */ /* 0x000fc60003f44270 */
[----:B------:R-:W2:Y:S04]  /*be540*/  LDL.LU R38, [R1+0x4698] ;  /* 0x0046980001267983 */ /* 0x000ea80000300800 */
[----:B------:R1:W-:Y:S04]  /*be550*/  LDGSTS.E [R6+0x14500], desc[UR40][R32.64], P1 ;  /* 0x1450000020067fae */ /* 0x0003e800089a1028 */
[----:B------:R-:W2:Y:S01]  /*be560*/  LDL.LU R35, [R1+0x46a4] ;  /* 0x0046a40001237983 */ /* 0x000ea20000300800 */
[----:B-1----:R-:W-:Y:S02]  /*be570*/  IMAD.MOV.U32 R32, RZ, RZ, R34 ;  /* 0x000000ffff207224 */ /* 0x002fe400078e0022 */
[----:B------:R-:W-:Y:S01]  /*be580*/  IMAD.MOV.U32 R33, RZ, RZ, R7 ;  /* 0x000000ffff217224 */ /* 0x000fe200078e0007 */
[----:B------:R-:W-:Y:S01]  /*be590*/  SEL R7, RZ, 0x4, !P2 ;  /* 0x00000004ff077807 */ /* 0x000fe20005000000 */
[----:B------:R-:W2:Y:S03]  /*be5a0*/  LDL.LU R34, [R1+0x46ac] ;  /* 0x0046ac0001227983 */ /* 0x000ea60000300800 */
[----:B------:R-:W-:Y:S01]  /*be5b0*/  SEL R7, R7, RZ, !P0 ;  /* 0x000000ff07077207 */ /* 0x000fe20004000000 */
[----:B------:R1:W-:Y:S03]  /*be5c0*/  LDGSTS.E [R6+0x14600], desc[UR40][R32.64], P1 ;  /* 0x1460000020067fae */ /* 0x0003e600089a1028 */
[----:B------:R-:W-:-:S02]  /*be5d0*/  ISETP.NE.U32.AND P2, PT, R7, RZ, PT ;  /* 0x000000ff0700720c */ /* 0x000fc40003f45070 */
[----:B------:R-:W-:-:S05]  /*be5e0*/  IADD3 R36, P3, PT, R36, R252, RZ ;  /* 0x000000fc24247210 */ /* 0x000fca0007f7e0ff */
[--C-:B------:R-:W-:Y:S01]  /*be5f0*/  IMAD.X R47, R47, 0x1, R3.reuse, P3 ;  /* 0x000000012f2f7824 */ /* 0x100fe200018e0603 */
[----:B------:R-:W-:Y:S01]  /*be600*/  IADD3 R45, P4, PT, R45, R252, RZ ;  /* 0x000000fc2d2d7210 */ /* 0x000fe20007f9e0ff */
[----:B------:R1:W-:Y:S02]  /*be610*/  STL [R1+0x45b4], R36 ;  /* 0x0045b42401007387 */ /* 0x0003e40000100800 */
[----:B-1----:R-:W-:Y:S02]  /*be620*/  IMAD.MOV.U32 R32, RZ, RZ, R36 ;  /* 0x000000ffff207224 */ /* 0x002fe400078e0024 */
[----:B------:R-:W-:Y:S01]  /*be630*/  STL [R1+0x45b0], R47 ;  /* 0x0045b02f01007387 */ /* 0x000fe20000100800 */
[----:B------:R-:W-:-:S03]  /*be640*/  IMAD.X R46, R46, 0x1, R3, P4 ;  /* 0x000000012e2e7824 */ /* 0x000fc600020e0603 */
[----:B------:R-:W-:Y:S04]  /*be650*/  STL [R1+0x467c], R45 ;  /* 0x00467c2d01007387 */ /* 0x000fe80000100800 */
[----:B------:R-:W2:Y:S04]  /*be660*/  LDL.LU R36, [R1+0x46a0] ;  /* 0x0046a00001247983 */ /* 0x000ea80000300800 */
[----:B------:R1:W-:Y:S04]  /*be670*/  STL [R1+0x4678], R46 ;  /* 0x0046782e01007387 */ /* 0x0003e80000100800 */
[----:B------:R-:W2:Y:S01]  /*be680*/  LDL.LU R7, [R1+0x46a8] ;  /* 0x0046a80001077983 */ /* 0x000ea20000300800 */
[----:B------:R-:W-:-:S05]  /*be690*/  IMAD.MOV.U32 R33, RZ, RZ, R47 ;  /* 0x000000ffff217224 */ /* 0x000fca00078e002f */
[----:B------:R1:W-:Y:S02]  /*be6a0*/  LDGSTS.E [R6+0x14700], desc[UR40][R32.64], P1 ;  /* 0x1470000020067fae */ /* 0x0003e400089a1028 */
[----:B-1----:R-:W-:Y:S02]  /*be6b0*/  IMAD.MOV.U32 R32, RZ, RZ, R45 ;  /* 0x000000ffff207224 */ /* 0x002fe400078e002d */
[----:B------:R-:W-:-:S05]  /*be6c0*/  IMAD.MOV.U32 R33, RZ, RZ, R46 ;  /* 0x000000ffff217224 */ /* 0x000fca00078e002e */
[----:B------:R1:W-:Y:S01]  /*be6d0*/  LDGSTS.E [R6+0x16000], desc[UR40][R32.64], P2 ;  /* 0x1600000020067fae */ /* 0x0003e200091a1028 */
[----:B----4-:R-:W-:-:S05]  /*be6e0*/  IADD3 R43, P1, PT, R43, R252, RZ ;  /* 0x000000fc2b2b7210 */ /* 0x010fca0007f3e0ff */
[--C-:B------:R-:W-:Y:S01]  /*be6f0*/  IMAD.X R44, R44, 0x1, R3.reuse, P1 ;  /* 0x000000012c2c7824 */ /* 0x100fe200008e0603 */
[----:B---3--:R-:W-:Y:S01]  /*be700*/  IADD3 R41, P3, PT, R41, R252, RZ ;  /* 0x000000fc29297210 */ /* 0x008fe20007f7e0ff */
[----:B------:R-:W-:Y:S04]  /*be710*/  STL [R1+0x4684], R43 ;  /* 0x0046842b01007387 */ /* 0x000fe80000100800 */
[----:B------:R-:W-:Y:S01]  /*be720*/  IMAD.X R42, R42, 0x1, R3, P3 ;  /* 0x000000012a2a7824 */ /* 0x000fe200018e0603 */
[----:B------:R3:W-:Y:S04]  /*be730*/  STL [R1+0x4680], R44 ;  /* 0x0046802c01007387 */ /* 0x0007e80000100800 */
[----:B------:R-:W-:Y:S01]  /*be740*/  STL [R1+0x468c], R41 ;  /* 0x00468c2901007387 */ /* 0x000fe20000100800 */
[----:B-1----:R-:W-:-:S03]  /*be750*/  IMAD.MOV.U32 R32, RZ, RZ, R43 ;  /* 0x000000ffff207224 */ /* 0x002fc600078e002b */
[----:B------:R1:W-:Y:S01]  /*be760*/  STL [R1+0x4688], R42 ;  /* 0x0046882a01007387 */ /* 0x0003e20000100800 */
[----:B------:R-:W-:-:S03]  /*be770*/  IMAD.MOV.U32 R33, RZ, RZ, R44 ;  /* 0x000000ffff217224 */ /* 0x000fc600078e002c */
[----:B------:R-:W4:Y:S04]  /*be780*/  LDL.LU R48, [R1+0x46b4] ;  /* 0x0046b40001307983 */ /* 0x000f280000300800 */
[----:B------:R-:W4:Y:S04]  /*be790*/  LDL.LU R46, [R1+0x477c] ;  /* 0x00477c00012e7983 */ /* 0x000f280000300800 */
[----:B------:R1:W-:Y:S02]  /*be7a0*/  LDGSTS.E [R6+0x16100], desc[UR40][R32.64], P2 ;  /* 0x1610000020067fae */ /* 0x0003e400091a1028 */
[----:B-1----:R-:W-:-:S02]  /*be7b0*/  IMAD.MOV.U32 R32, RZ, RZ, R41 ;  /* 0x000000ffff207224 */ /* 0x002fc400078e0029 */
[----:B------:R-:W-:-:S05]  /*be7c0*/  IMAD.MOV.U32 R33, RZ, RZ, R42 ;  /* 0x000000ffff217224 */ /* 0x000fca00078e002a */
[----:B------:R1:W-:Y:S01]  /*be7d0*/  LDGSTS.E [R6+0x16200], desc[UR40][R32.64], P2 ;  /* 0x1620000020067fae */ /* 0x0003e200091a1028 */
[----:B--2---:R-:W-:-:S05]  /*be7e0*/  IADD3 R39, P1, PT, R39, R252, RZ ;  /* 0x000000fc27277210 */ /* 0x004fca0007f3e0ff */
[----:B------:R-:W-:Y:S01]  /*be7f0*/  STL [R1+0x4694], R39 ;  /* 0x0046942701007387 */ /* 0x000fe20000100800 */
[----:B------:R-:W-:Y:S01]  /*be800*/  IADD3 R37, P3, PT, R37, R252, RZ ;  /* 0x000000fc25257210 */ /* 0x000fe20007f7e0ff */
[----:B------:R-:W-:-:S05]  /*be810*/  IMAD.X R40, R40, 0x1, R3, P1 ;  /* 0x0000000128287824 */ /* 0x000fca00008e0603 */
[----:B------:R-:W-:Y:S01]  /*be820*/  STL [R1+0x4690], R40 ;  /* 0x0046902801007387 */ /* 0x000fe20000100800 */
[----:B------:R-:W-:-:S03]  /*be830*/  IMAD.X R38, R38, 0x1, R3, P3 ;  /* 0x0000000126267824 */ /* 0x000fc600018e0603 */
[----:B------:R-:W-:Y:S04]  /*be840*/  STL [R1+0x469c], R37 ;  /* 0x00469c2501007387 */ /* 0x000fe80000100800 */
[----:B------:R-:W2:Y:S01]  /*be850*/  LDL.LU R49, [R1+0x46b0] ;  /* 0x0046b00001317983 */ /* 0x000ea20000300800 */
[----:B------:R-:W-:Y:S01]  /*be860*/  IADD3 R35, P1, PT, R35, R252, RZ ;  /* 0x000000fc23237210 */ /* 0x000fe20007f3e0ff */
[----:B-1----:R-:W-:Y:S02]  /*be870*/  IMAD.MOV.U32 R32, RZ, RZ, R39 ;  /* 0x000000ffff207224 */ /* 0x002fe400078e0027 */
[----:B------:R1:W-:Y:S01]  /*be880*/  STL [R1+0x4698], R38 ;  /* 0x0046982601007387 */ /* 0x0003e20000100800 */
[----:B------:R-:W-:-:S03]  /*be890*/  IMAD.MOV.U32 R33, RZ, RZ, R40 ;  /* 0x000000ffff217224 */ /* 0x000fc600078e0028 */
[----:B------:R-:W2:Y:S04]  /*be8a0*/  LDL.LU R47, [R1+0x4778] ;  /* 0x00477800012f7983 */ /* 0x000ea80000300800 */
[----:B------:R-:W2:Y:S01]  /*be8b0*/  LDL.LU R45, [R1+0x4780] ;  /* 0x00478000012d7983 */ /* 0x000ea20000300800 */
[----:B------:R-:W-:-:S03]  /*be8c0*/  IADD3 R34, P3, PT, R34, R252, RZ ;  /* 0x000000fc22227210 */ /* 0x000fc60007f7e0ff */
[----:B---3--:R-:W3:Y:S04]  /*be8d0*/  LDL.LU R44, [R1+0x4784] ;  /* 0x00478400012c7983 */ /* 0x008ee80000300800 */
[----:B------:R1:W-:Y:S04]  /*be8e0*/  LDGSTS.E [R6+0x16300], desc[UR40][R32.64], P2 ;  /* 0x1630000020067fae */ /* 0x0003e800091a1028 */
[----:B------:R-:W3:Y:S01]  /*be8f0*/  LDL.LU R42, [R1+0x4788] ;  /* 0x00478800012a7983 */ /* 0x000ee20000300800 */
[----:B-1----:R-:W-:-:S03]  /*be900*/  IMAD.MOV.U32 R33, RZ, RZ, R38 ;  /* 0x000000ffff217224 */ /* 0x002fc600078e0026 */
[----:B------:R-:W3:Y:S04]  /*be910*/  LDL.LU R38, [R1+0x478c] ;  /* 0x00478c0001267983 */ /* 0x000ee80000300800 */
[----:B------:R-:W-:Y:S01]  /*be920*/  STL [R1+0x46a4], R35 ;  /* 0x0046a42301007387 */ /* 0x000fe20000100800 */
[----:B------:R-:W-:-:S05]  /*be930*/  IMAD.X R36, R36, 0x1, R3, P1 ;  /* 0x0000000124247824 */ /* 0x000fca00008e0603 */
[----:B------:R1:W-:Y:S01]  /*be940*/  STL [R1+0x46a0], R36 ;  /* 0x0046a02401007387 */ /* 0x0003e20000100800 */
[----:B------:R-:W-:-:S03]  /*be950*/  IMAD.X R7, R7, 0x1, R3, P3 ;  /* 0x0000000107077824 */ /* 0x000fc600018e0603 */
[----:B------:R-:W-:Y:S04]  /*be960*/  STL [R1+0x46ac], R34 ;  /* 0x0046ac2201007387 */ /* 0x000fe80000100800 */
[----:B------:R-:W3:Y:S04]  /*be970*/  LDL.LU R39, [R1+0x4794] ;  /* 0x0047940001277983 */ /* 0x000ee80000300800 */
[----:B------:R1:W-:Y:S04]  /*be980*/  STL [R1+0x46a8], R7 ;  /* 0x0046a80701007387 */ /* 0x0003e80000100800 */
[----:B------:R-:W3:Y:S04]  /*be990*/  LDL.LU R40, [R1+0x479c] ;  /* 0x00479c0001287983 */ /* 0x000ee80000300800 */
[----:B------:R-:W3:Y:S04]  /*be9a0*/  LDL.LU R43, [R1+0x4790] ;  /* 0x00479000012b7983 */ /* 0x000ee80000300800 */
[----:B------:R-:W3:Y:S01]  /*be9b0*/  LDL.LU R41, [R1+0x4798] ;  /* 0x0047980001297983 */ /* 0x000ee20000300800 */
[----:B------:R-:W-:Y:S01]  /*be9c0*/  IMAD.MOV.U32 R32, RZ, RZ, R37 ;  /* 0x000000ffff207224 */ /* 0x000fe200078e0025 */
[----:B------:R-:W-:-:S02]  /*be9d0*/  ISETP.GT.AND P1, PT, R5, 0x30, PT ;  /* 0x000000300500780c */ /* 0x000fc40003f24270 */
[----:B------:R-:W3:Y:S04]  /*be9e0*/  LDL.LU R37, [R1+0x47a0] ;  /* 0x0047a00001257983 */ /* 0x000ee80000300800 */
[----:B------:R1:W-:Y:S02]  /*be9f0*/  LDGSTS.E [R6+0x16400], desc[UR40][R32.64], P2 ;  /* 0x1640000020067fae */ /* 0x0003e400091a1028 */
[----:B-1----:R-:W-:Y:S02]  /*bea00*/  IMAD.MOV.U32 R32, RZ, RZ, R35 ;  /* 0x000000ffff207224 */ /* 0x002fe400078e0023 */
[----:B------:R-:W-:Y:S02]  /*bea10*/  IMAD.MOV.U32 R33, RZ, RZ, R36 ;  /* 0x000000ffff217224 */ /* 0x000fe400078e0024 */
[----:B------:R-:W3:Y:S04]  /*bea20*/  LDL.LU R36, [R1+0x47a4] ;  /* 0x0047a40001247983 */ /* 0x000ee80000300800 */
[----:B------:R1:W-:Y:S04]  /*bea30*/  LDGSTS.E [R6+0x16500], desc[UR40][R32.64], P2 ;  /* 0x1650000020067fae */ /* 0x0003e800091a1028 */
[----:B------:R-:W3:Y:S01]  /*bea40*/  LDL.LU R35, [R1+0x47a8] ;  /* 0x0047a80001237983 */ /* 0x000ee20000300800 */
[----:B-1----:R-:W-:Y:S01]  /*bea50*/  IMAD.MOV.U32 R33, RZ, RZ, R7 ;  /* 0x000000ffff217224 */ /* 0x002fe200078e0007 */
[----:B------:R-:W-:Y:S01]  /*bea60*/  SEL R7, RZ, 0x4, !P1 ;  /* 0x00000004ff077807 */ /* 0x000fe20004800000 */
[----:B------:R-:W-:-:S02]  /*bea70*/  IMAD.MOV.U32 R32, RZ, RZ, R34 ;  /* 0x000000ffff207224 */ /* 0x000fc400078e0022 */
[----:B------:R-:W3:Y:S01]  /*bea80*/  LDL.LU R34, [R1+0x47ac] ;  /* 0x0047ac0001227983 */ /* 0x000ee20000300800 */
[----:B------:R-:W-:-:S03]  /*bea90*/  SEL R7, R7, RZ, !P0 ;  /* 0x000000ff07077207 */ /* 0x000fc60004000000 */
[----:B------:R1:W-:Y:S01]  /*beaa0*/  LDGSTS.E [R6+0x16600], desc[UR40][R32.64], P2 ;  /* 0x1660000020067fae */ /* 0x0003e200091a1028 */
[-C--:B----4-:R-:W-:Y:S02]  /*beab0*/  IADD3 R48, P3, PT, R48, R252.reuse, RZ ;  /* 0x000000fc30307210 */ /* 0x090fe40007f7e0ff */
[----:B------:R-:W-:Y:S02]  /*beac0*/  ISETP.NE.U32.AND P1, PT, R7, RZ, PT ;  /* 0x000000ff0700720c */ /* 0x000fe40003f25070 */
[----:B------:R-:W-:Y:S01]  /*bead0*/  IADD3 R46, P4, PT, R46, R252, RZ ;  /* 0x000000fc2e2e7210 */ /* 0x000fe20007f9e0ff */
[----:B-1----:R-:W-:Y:S01]  /*beae0*/  IMAD.MOV.U32 R32, RZ, RZ, R48 ;  /* 0x000000ffff207224 */ /* 0x002fe200078e0030 */
[----:B------:R-:W-:Y:S01]  /*beaf0*/  STL [R1+0x46b4], R48 ;  /* 0x0046b43001007387 */ /* 0x000fe20000100800 */
[----:B--2---:R-:W-:-:S04]  /*beb00*/  IMAD.X R49, R49, 0x1, R3, P3 ;  /* 0x0000000131317824 */ /* 0x004fc800018e0603 */
[----:B------:R-:W-:Y:S02]  /*beb10*/  IMAD.MOV.U32 R33, RZ, RZ, R49 ;  /* 0x000000ffff217224 */ /* 0x000fe400078e0031 */
[----:B------:R-:W-:-:S03]  /*beb20*/  IMAD.X R47, R47, 0x1, R3, P4 ;  /* 0x000000012f2f7824 */ /* 0x000fc600020e0603 */
[----:B------:R1:W-:Y:S01]  /*beb30*/  LDGSTS.E [R6+0x16700], desc[UR40][R32.64], P2 ;  /* 0x1670000020067fae */ /* 0x0003e200091a1028 */
[-C--:B---3--:R-:W-:Y:S01]  /*beb40*/  IADD3 R44, P2, PT, R44, R252.reuse, RZ ;  /* 0x000000fc2c2c7210 */ /* 0x088fe20007f5e0ff */
[----:B-1----:R-:W-:Y:S02]  /*beb50*/  IMAD.MOV.U32 R32, RZ, RZ, R46 ;  /* 0x000000ffff207224 */ /* 0x002fe400078e002e */
[----:B------:R-:W-:Y:S02]  /*beb60*/  IMAD.MOV.U32 R33, RZ, RZ, R47 ;  /* 0x000000ffff217224 */ /* 0x000fe400078e002f */
[----:B------:R-:W-:Y:S01]  /*beb70*/  IMAD.X R45, R45, 0x1, R3, P2 ;  /* 0x000000012d2d7824 */ /* 0x000fe200010e0603 */
[----:B------:R-:W-:Y:S04]  /*beb80*/  STL [R1+0x46b0], R49 ;  /* 0x0046b03101007387 */ /* 0x000fe80000100800 */
[----:B------:R1:W-:Y:S01]  /*beb90*/  LDGSTS.E [R6+0x18000], desc[UR40][R32.64], P1 ;  /* 0x1800000020067fae */ /* 0x0003e200089a1028 */
[----:B------:R-:W-:-:S03]  /*beba0*/  IADD3 R38, P3, PT, R38, R252, RZ ;  /* 0x000000fc26267210 */ /* 0x000fc60007f7e0ff */
[----:B------:R-:W-:Y:S02]  /*bebb0*/  STL [R1+0x477c], R46 ;  /* 0x00477c2e01007387 */ /* 0x000fe40000100800 */
[----:B------:R-:W-:Y:S02]  /*bebc0*/  IMAD.X R42, R42, 0x1, R3, P3 ;  /* 0x000000012a2a7824 */ /* 0x000fe400018e0603 */
[----:B-1----:R-:W-:Y:S02]  /*bebd0*/  IMAD.MOV.U32 R32, RZ, RZ, R44 ;  /* 0x000000ffff207224 */ /* 0x002fe400078e002c */
[----:B------:R-:W-:Y:S01]  /*bebe0*/  IMAD.MOV.U32 R33, RZ, RZ, R45 ;  /* 0x000000ffff217224 */ /* 0x000fe200078e002d */
[----:B------:R-:W-:Y:S04]  /*bebf0*/  STL [R1+0x4778], R47 ;  /* 0x0047782f01007387 */ /* 0x000fe80000100800 */
[----:B------:R-:W-:Y:S04]  /*bec00*/  STL [R1+0x4784], R44 ;  /* 0x0047842c01007387 */ /* 0x000fe80000100800 */
[----:B------:R-:W-:Y:S04]  /*bec10*/  STL [R1+0x4780], R45 ;  /* 0x0047802d01007387 */ /* 0x000fe80000100800 */
[----:B------:R1:W-:Y:S04]  /*bec20*/  LDGSTS.E [R6+0x18100], desc[UR40][R32.64], P1 ;  /* 0x1810000020067fae */ /* 0x0003e800089a1028 */
[----:B------:R-:W-:Y:S04]  /*bec30*/  STL [R1+0x478c], R38 ;  /* 0x00478c2601007387 */ /* 0x000fe80000100800 */
[----:B------:R2:W-:Y:S01]  /*bec40*/  STL [R1+0x4788], R42 ;  /* 0x0047882a01007387 */ /* 0x0005e20000100800 */
[----:B------:R-:W-:Y:S01]  /*bec50*/  IADD3 R39, P2, PT, R39, R252, RZ ;  /* 0x000000fc27277210 */ /* 0x000fe20007f5e0ff */
[----:B-1----:R-:W-:-:S02]  /*bec60*/  IMAD.MOV.U32 R32, RZ, RZ, R38 ;  /* 0x000000ffff207224 */ /* 0x002fc400078e0026 */
[----:B------:R-:W-:Y:S02]  /*bec70*/  IMAD.MOV.U32 R33, RZ, RZ, R42 ;  /* 0x000000ffff217224 */ /* 0x000fe400078e002a */
[----:B--2---:R-:W2:Y:S01]  /*bec80*/  LDL.LU R42, [R1+0x47b4] ;  /* 0x0047b400012a7983 */ /* 0x004ea20000300800 */
[----:B------:R-:W-:-:S03]  /*bec90*/  IADD3 R40, P3, PT, R40, R252, RZ ;  /* 0x000000fc28287210 */ /* 0x000fc60007f7e0ff */
[----:B------:R-:W3:Y:S01]  /*beca0*/  LDL.LU R38, [R1+0x487c] ;  /* 0x00487c0001267983 */ /* 0x000ee20000300800 */
[----:B------:R-:W-:-:S03]  /*becb0*/  IMAD.X R43, R43, 0x1, R3, P2 ;  /* 0x000000012b2b7824 */ /* 0x000fc600010e0603 */
[----:B------:R-:W-:Y:S01]  /*becc0*/  STL [R1+0x4794], R39 ;  /* 0x0047942701007387 */ /* 0x000fe20000100800 */
[----:B------:R-:W-:-:S03]  /*becd0*/  IMAD.X R41, R41, 0x1, R3, P3 ;  /* 0x0000000129297824 */ /* 0x000fc600018e0603 */
[----:B------:R1:W-:Y:S04]  /*bece0*/  LDGSTS.E [R6+0x18200], desc[UR40][R32.64], P1 ;  /* 0x1820000020067fae */ /* 0x0003e800089a1028 */
[----:B------:R4:W-:Y:S04]  /*becf0*/  STL [R1+0x4790], R43 ;  /* 0x0047902b01007387 */ /* 0x0009e80000100800 */
[----:B------:R-:W-:Y:S01]  /*bed00*/  STL [R1+0x479c], R40 ;  /* 0x00479c2801007387 */ /* 0x000fe20000100800 */
[----:B-1----:R-:W-:-:S03]  /*bed10*/  IMAD.MOV.U32 R33, RZ, RZ, R43 ;  /* 0x000000ffff217224 */ /* 0x002fc600078e002b */
[----:B----4-:R-:W4:Y:S01]  /*bed20*/  LDL.LU R43, [R1+0x47b0] ;  /* 0x0047b000012b7983 */ /* 0x010f220000300800 */
[----:B------:R-:W-:-:S03]  /*bed30*/  IMAD.MOV.U32 R32, RZ, RZ, R39 ;  /* 0x000000ffff207224 */ /* 0x000fc600078e0027 */
[----:B------:R1:W-:Y:S04]  /*bed40*/  STL [R1+0x4798], R41 ;  /* 0x0047982901007387 */ /* 0x0003e80000100800 */
[----:B------:R-:W4:Y:S01]  /*bed50*/  LDL.LU R39, [R1+0x4878] ;  /* 0x0048780001277983 */ /* 0x000f220000300800 */
[----:B------:R-:W-:-:S03]  /*bed60*/  IADD3 R36, P2, PT, R36, R252, RZ ;  /* 0x000000fc24247210 */ /* 0x000fc60007f5e0ff */
[----:B------:R-:W4:Y:S02]  /*bed70*/  LDL.LU R48, [R1+0x4884] ;  /* 0x0048840001307983 */ /* 0x000f240000300800 */
[----:B------:R-:W-:Y:S02]  /*bed80*/  IMAD.X R37, R37, 0x1, R3, P2 ;  /* 0x0000000125257824 */ /* 0x000fe400010e0603 */
[----:B------:R-:W4:Y:S04]  /*bed90*/  LDL.LU R46, [R1+0x488c] ;  /* 0x00488c00012e7983 */ /* 0x000f280000300800 */
[----:B------:R-:W-:Y:S04]  /*beda0*/  STL [R1+0x47a4], R36 ;  /* 0x0047a42401007387 */ /* 0x000fe80000100800 */
[----:B------:R1:W-:Y:S04]  /*bedb0*/  STL [R1+0x47a0], R37 ;  /* 0x0047a02501007387 */ /* 0x0003e80000100800 */
[----:B------:R1:W-:Y:S01]  /*bedc0*/  LDGSTS.E [R6+0x18300], desc[UR40][R32.64], P1 ;  /* 0x1830000020067fae */ /* 0x0003e200089a1028 */
[----:B------:R-:W-:-:S05]  /*bedd0*/  IADD3 R34, P3, PT, R34, R252, RZ ;  /* 0x000000fc22227210 */ /* 0x000fca0007f7e0ff */
[----:B------:R-:W-:Y:S01]  /*bede0*/  IMAD.X R35, R35, 0x1, R3, P3 ;  /* 0x0000000123237824 */ /* 0x000fe200018e0603 */
[----:B------:R-:W-:Y:S04]  /*bedf0*/  STL [R1+0x47ac], R34 ;  /* 0x0047ac2201007387 */ /* 0x000fe80000100800 */
[----:B------:R-:W4:Y:S04]  /*bee00*/  LDL.LU R49, [R1+0x4880] ;  /* 0x0048800001317983 */ /* 0x000f280000300800 */
[----:B------:R1:W-:Y:S04]  /*bee10*/  STL [R1+0x47a8], R35 ;  /* 0x0047a82301007387 */ /* 0x0003e80000100800 */
[----:B------:R-:W4:Y:S01]  /*bee20*/  LDL.LU R47, [R1+0x4888] ;  /* 0x00488800012f7983 */ /* 0x000f220000300800 */
[----:B-1----:R-:W-:-:S03]  /*bee30*/  IMAD.MOV.U32 R32, RZ, RZ, R40 ;  /* 0x000000ffff207224 */ /* 0x002fc600078e0028 */
[----:B------:R-:W4:Y:S01]  /*bee40*/  LDL.LU R45, [R1+0x4890] ;  /* 0x00489000012d7983 */ /* 0x000f220000300800 */
[----:B------:R-:W-:-:S03]  /*bee50*/  IMAD.MOV.U32 R33, RZ, RZ, R41 ;  /* 0x000000ffff217224 */ /* 0x000fc600078e0029 */
[----:B------:R-:W4:Y:S04]  /*bee60*/  LDL.LU R44, [R1+0x4894] ;  /* 0x00489400012c7983 */ /* 0x000f280000300800 */
[----:B------:R-:W4:Y:S04]  /*bee70*/  LDL.LU R41, [R1+0x4898] ;  /* 0x0048980001297983 */ /* 0x000f280000300800 */
[----:B------:R-:W4:Y:S04]  /*bee80*/  LDL.LU R40, [R1+0x489c] ;  /* 0x00489c0001287983 */ /* 0x000f280000300800 */
[----:B------:R1:W-:Y:S02]  /*bee90*/  LDGSTS.E [R6+0x18400], desc[UR40][R32.64], P1 ;  /* 0x1840000020067fae */ /* 0x0003e400089a1028 */
[----:B-1----:R-:W-:-:S02]  /*beea0*/  IMAD.MOV.U32 R32, RZ, RZ, R36 ;  /* 0x000000ffff207224 */ /* 0x002fc400078e0024 */
[----:B------:R-:W-:Y:S02]  /*beeb0*/  IMAD.MOV.U32 R33, RZ, RZ, R37 ;  /* 0x000000ffff217224 */ /* 0x000fe400078e0025 */
[----:B------:R-:W4:Y:S04]  /*beec0*/  LDL.LU R37, [R1+0x48a0] ;  /* 0x0048a00001257983 */ /* 0x000f280000300800 */
[----:B------:R-:W4:Y:S04]  /*beed0*/  LDL.LU R36, [R1+0x48a4] ;  /* 0x0048a40001247983 */ /* 0x000f280000300800 */
[----:B------:R1:W-:Y:S02]  /*beee0*/  LDGSTS.E [R6+0x18500], desc[UR40][R32.64], P1 ;  /* 0x1850000020067fae */ /* 0x0003e400089a1028 */
[----:B-1----:R-:W-:-:S02]  /*beef0*/  IMAD.MOV.U32 R32, RZ, RZ, R34 ;  /* 0x000000ffff207224 */ /* 0x002fc400078e0022 */
[----:B------:R-:W-:Y:S02]  /*bef00*/  IMAD.MOV.U32 R33, RZ, RZ, R35 ;  /* 0x000000ffff217224 */ /* 0x000fe400078e0023 */
[----:B------:R-:W4:Y:S04]  /*bef10*/  LDL.LU R35, [R1+0x48a8] ;  /* 0x0048a80001237983 */ /* 0x000f280000300800 */
[----:B------:R-:W4:Y:S04]  /*bef20*/  LDL.LU R34, [R1+0x48ac] ;  /* 0x0048ac0001227983 */ /* 0x000f280000300800 */
[----:B------:R1:W-:Y:S01]  /*bef30*/  LDGSTS.E [R6+0x18600], desc[UR40][R32.64], P1 ;  /* 0x1860000020067fae */ /* 0x0003e200089a1028 */
[----:B--2---:R-:W-:-:S02]  /*bef40*/  IADD3 R42, P3, PT, R42, R252, RZ ;  /* 0x000000fc2a2a7210 */ /* 0x004fc40007f7e0ff */
[----:B---3--:R-:W-:-:S03]  /*bef50*/  IADD3 R38, P4, PT, R38, R252, RZ ;  /* 0x000000fc26267210 */ /* 0x008fc60007f9e0ff */
[----:B-1----:R-:W-:Y:S01]  /*bef60*/  IMAD.MOV.U32 R32, RZ, RZ, R42 ;  /* 0x000000ffff207224 */ /* 0x002fe200078e002a */
[----:B------:R-:W-:Y:S01]  /*bef70*/  STL [R1+0x47b4], R42 ;  /* 0x0047b42a01007387 */ /* 0x000fe20000100800 */
[----:B----4-:R-:W-:-:S04]  /*bef80*/  IMAD.X R43, R43, 0x1, R3, P3 ;  /* 0x000000012b2b7824 */ /* 0x010fc800018e0603 */
[----:B------:R-:W-:Y:S01]  /*bef90*/  IMAD.MOV.U32 R33, RZ, RZ, R43 ;  /* 0x000000ffff217224 */ /* 0x000fe200078e002b */
[----:B------:R-:W-:Y:S01]  /*befa0*/  STL [R1+0x47b0], R43 ;  /* 0x0047b02b01007387 */ /* 0x000fe20000100800 */
[----:B------:R-:W-:-:S03]  /*befb0*/  IMAD.X R39, R39, 0x1, R3, P4 ;  /* 0x0000000127277824 */ /* 0x000fc600020e0603 */
[----:B------:R-:W-:Y:S04]  /*befc0*/  STL [R1+0x487c], R38 ;  /* 0x00487c2601007387 */ /* 0x000fe80000100800 */
[----:B------:R1:W-:Y:S04]  /*befd0*/  LDGSTS.E [R6+0x18700], desc[UR40][R32.64], P1 ;  /* 0x1870000020067fae */ /* 0x0003e800089a1028 */
[----:B------:R2:W-:Y:S01]  /*befe0*/  STL [R1+0x4878], R39 ;  /* 0x0048782701007387 */ /* 0x0005e20000100800 */
[----:B-1----:R-:W-:Y:S02]  /*beff0*/  IMAD.MOV.U32 R33, RZ, RZ, R39 ;  /* 0x000000ffff217224 */ /* 0x002fe400078e0027 */
[----:B------:R-:W-:Y:S01]  /*bf000*/  IMAD.MOV.U32 R32, RZ, RZ, R38 ;  /* 0x000000ffff207224 */ /* 0x000fe200078e0026 */
[----:B--2---:R-:W2:Y:S04]  /*bf010*/  LDL.LU R39, [R1+0x48b0] ;  /* 0x0048b00001277983 */ /* 0x004ea80000300800 */
[----:B------:R-:W3:Y:S04]  /*bf020*/  LDL.LU R38, [R1+0x48b4] ;  /* 0x0048b40001267983 */ /* 0x000ee80000300800 */
[----:B------:R-:W4:Y:S04]  /*bf030*/  LDL.LU R43, [R1+0x4978] ;  /* 0x00497800012b7983 */ /* 0x000f280000300800 */
[----:B------:R-:W4:Y:S01]  /*bf040*/  LDL.LU R42, [R1+0x497c] ;  /* 0x00497c00012a7983 */ /* 0x000f220000300800 */
[----:B------:R-:W-:-:S04]  /*bf050*/  ISETP.GT.AND P2, PT, R5, 0x34, PT ;  /* 0x000000340500780c */ /* 0x000fc80003f44270 */
[----:B------:R-:W-:-:S04]  /*bf060*/  SEL R7, RZ, 0x4, !P2 ;  /* 0x00000004ff077807 */ /* 0x000fc80005000000 */
[----:B------:R-:W-:-:S04]  /*bf070*/  SEL R7, R7, RZ, !P0 ;  /* 0x000000ff07077207 */ /* 0x000fc80004000000 */
[----:B------:R-:W-:Y:S02]  /*bf080*/  ISETP.NE.U32.AND P2, PT, R7, RZ, PT ;  /* 0x000000ff0700720c */ /* 0x000fe40003f45070 */
[-C--:B------:R-:W-:Y:S02]  /*bf090*/  IADD3 R48, P1, PT, R48, R252.reuse, RZ ;  /* 0x000000fc30307210 */ /* 0x080fe40007f3e0ff */
[----:B------:R-:W-:-:S03]  /*bf0a0*/  IADD3 R46, P3, PT, R46, R252, RZ ;  /* 0x000000fc2e2e7210 */ /* 0x000fc60007f7e0ff */
[--C-:B------:R-:W-:Y:S01]  /*bf0b0*/  IMAD.X R49, R49, 0x1, R3.reuse, P1 ;  /* 0x0000000131317824 */ /* 0x100fe200008e0603 */
[----:B------:R-:W-:Y:S01]  /*bf0c0*/  IADD3 R44, P1, PT, R44, R252, RZ ;  /* 0x000000fc2c2c7210 */ /* 0x000fe20007f3e0ff */
[----:B------:R-:W-:-:S04]  /*bf0d0*/  IMAD.X R47, R47, 0x1, R3, P3 ;  /* 0x000000012f2f7824 */ /* 0x000fc800018e0603 */
[----:B------:R1:W-:Y:S01]  /*bf0e0*/  LDGSTS.E [R6+0x1a000], desc[UR40][R32.64], P2 ;  /* 0x1a00000020067fae */ /* 0x0003e200091a1028 */
[----:B------:R-:W-:Y:S01]  /*bf0f0*/  IMAD.X R45, R45, 0x1, R3, P1 ;  /* 0x000000012d2d7824 */ /* 0x000fe200008e0603 */
[----:B------:R-:W-:Y:S01]  /*bf100*/  IADD3 R40, P3, PT, R40, R252, RZ ;  /* 0x000000fc28287210 */ /* 0x000fe20007f7e0ff */
[----:B-1----:R-:W-:Y:S02]  /*bf110*/  IMAD.MOV.U32 R32, RZ, RZ, R48 ;  /* 0x000000ffff207224 */ /* 0x002fe400078e0030 */
[----:B------:R-:W-:-:S05]  /*bf120*/  IMAD.MOV.U32 R33, RZ, RZ, R49 ;  /* 0x000000ffff217224 */ /* 0x000fca00078e0031 */
[----:B------:R1:W-:Y:S01]  /*bf130*/  LDGSTS.E [R6+0x1a100], desc[UR40][R32.64], P2 ;  /* 0x1a10000020067fae */ /* 0x0003e200091a1028 */
[----:B------:R-:W-:Y:S01]  /*bf140*/  IMAD.X R41, R41, 0x1, R3, P3 ;  /* 0x0000000129297824 */ /* 0x000fe200018e0603 */
[----:B------:R-:W-:Y:S01]  /*bf150*/  IADD3 R36, P1, PT, R36, R252, RZ ;  /* 0x000000fc24247210 */ /* 0x000fe20007f3e0ff */
[----:B-1----:R-:W-:Y:S02]  /*bf160*/  IMAD.MOV.U32 R32, RZ, RZ, R46 ;  /* 0x000000ffff207224 */ /* 0x002fe400078e002e */
[----:B------:R-:W-:-:S05]  /*bf170*/  IMAD.MOV.U32 R33, RZ, RZ, R47 ;  /* 0x000000ffff217224 */ /* 0x000fca00078e002f */
[----:B------:R1:W-:Y:S01]  /*bf180*/  LDGSTS.E [R6+0x1a200], desc[UR40][R32.64], P2 ;  /* 0x1a20000020067fae */ /* 0x0003e200091a1028 */
[----:B------:R-:W-:-:S03]  /*bf190*/  IMAD.X R37, R37, 0x1, R3, P1 ;  /* 0x0000000125257824 */ /* 0x000fc600008e0603 */
[----:B------:R-:W-:Y:S01]  /*bf1a0*/  STL [R1+0x4884], R48 ;  /* 0x0048843001007387 */ /* 0x000fe20000100800 */
[----:B-1----:R-:W-:Y:S02]  /*bf1b0*/  IMAD.MOV.U32 R32, RZ, RZ, R44 ;  /* 0x000000ffff207224 */ /* 0x002fe400078e002c */
[----:B------:R-:W-:Y:S01]  /*bf1c0*/  IMAD.MOV.U32 R33, RZ, RZ, R45 ;  /* 0x000000ffff217224 */ /* 0x000fe200078e002d */
[----:B------:R-:W-:Y:S01]  /*bf1d0*/  STL [R1+0x4880], R49 ;  /* 0x0048803101007387 */ /* 0x000fe20000100800 */
[----:B------:R-:W-:-:S03]  /*bf1e0*/  IADD3 R34, P3, PT, R34, R252, RZ ;  /* 0x000000fc22227210 */ /* 0x000fc60007f7e0ff */
[----:B------:R1:W-:Y:S04]  /*bf1f0*/  LDGSTS.E [R6+0x1a300], desc[UR40][R32.64], P2 ;  /* 0x1a30000020067fae */ /* 0x0003e800091a1028 */
[----:B------:R-:W-:Y:S01]  /*bf200*/  STL [R1+0x488c], R46 ;  /* 0x00488c2e01007387 */ /* 0x000fe20000100800 */
[----:B------:R-:W-:-:S03]  /*bf210*/  IMAD.X R35, R35, 0x1, R3, P3 ;  /* 0x0000000123237824 */ /* 0x000fc600018e0603 */
[----:B------:R-:W-:Y:S01]  /*bf220*/  STL [R1+0x4888], R47 ;  /* 0x0048882f01007387 */ /* 0x000fe20000100800 */
[----:B-1----:R-:W-:Y:S02]  /*bf230*/  IMAD.MOV.U32 R32, RZ, RZ, R40 ;  /* 0x000000ffff207224 */ /* 0x002fe400078e0028 */
[----:B------:R-:W-:Y:S01]  /*bf240*/  IMAD.MOV.U32 R33, RZ, RZ, R41 ;  /* 0x000000ffff217224 */ /* 0x000fe200078e0029 */
[----:B------:R-:W-:Y:S04]  /*bf250*/  STL [R1+0x4894], R44 ;  /* 0x0048942c01007387 */ /* 0x000fe80000100800 */
[----:B------:R1:W-:Y:S04]  /*bf260*/  LDGSTS.E [R6+0x1a400], desc[UR40][R32.64], P2 ;  /* 0x1a40000020067fae */ /* 0x0003e800091a1028 */
[----:B------:R-:W-:Y:S04]  /*bf270*/  STL [R1+0x4890], R45 ;  /* 0x0048902d01007387 */ /* 0x000fe80000100800 */
[----:B------:R-:W-:Y:S01]  /*bf280*/  STL [R1+0x489c], R40 ;  /* 0x00489c2801007387 */ /* 0x000fe20000100800 */
[----:B-1----:R-:W-:-:S02]  /*bf290*/  IMAD.MOV.U32 R32, RZ, RZ, R36 ;  /* 0x000000ffff207224 */ /* 0x002fc400078e0024 */
[----:B------:R-:W-:Y:S01]  /*bf2a0*/  IMAD.MOV.U32 R33, RZ, RZ, R37 ;  /* 0x000000ffff217224 */ /* 0x000fe200078e0025 */
[----:B------:R-:W-:Y:S04]  /*bf2b0*/  STL [R1+0x4898], R41 ;  /* 0x0048982901007387 */ /* 0x000fe80000100800 */
[----:B------:R-:W-:Y:S04]  /*bf2c0*/  STL [R1+0x48a4], R36 ;  /* 0x0048a42401007387 */ /* 0x000fe80000100800 */
[----:B------:R-:W-:Y:S04]  /*bf2d0*/  STL [R1+0x48a0], R37 ;  /* 0x0048a02501007387 */ /* 0x000fe80000100800 */
[----:B------:R-:W-:Y:S04]  /*bf2e0*/  STL [R1+0x48ac], R34 ;  /* 0x0048ac2201007387 */ /* 0x000fe80000100800 */
[----:B------:R1:W-:Y:S04]  /*bf2f0*/  LDGSTS.E [R6+0x1a500], desc[UR40][R32.64], P2 ;  /* 0x1a50000020067fae */ /* 0x0003e800091a1028 */
[----:B------:R1:W-:Y:S02]  /*bf300*/  STL [R1+0x48a8], R35 ;  /* 0x0048a82301007387 */ /* 0x0003e40000100800 */
[----:B-1----:R-:W-:-:S02]  /*bf310*/  IMAD.MOV.U32 R32, RZ, RZ, R34 ;  /* 0x000000ffff207224 */ /* 0x002fc400078e0022 */
[----:B------:R-:W-:Y:S02]  /*bf320*/  IMAD.MOV.U32 R33, RZ, RZ, R35 ;  /* 0x000000ffff217224 */ /* 0x000fe400078e0023 */
[----:B------:R-:W4:Y:S04]  /*bf330*/  LDL.LU.64 R34, [R1+0x3e60] ;  /* 0x003e600001227983 */ /* 0x000f280000300a00 */
[----:B------:R-:W4:Y:S04]  /*bf340*/  LDL.LU.64 R36, [R1+0x3e58] ;  /* 0x003e580001247983 */ /* 0x000f280000300a00 */
[----:B------:R1:W-:Y:S01]  /*bf350*/  LDGSTS.E [R6+0x1a600], desc[UR40][R32.64], P2 ;  /* 0x1a60000020067fae */ /* 0x0003e200091a1028 */
[----:B---3--:R-:W-:-:S05]  /*bf360*/  IADD3 R38, P3, PT, R38, R252, RZ ;  /* 0x000000fc26267210 */ /* 0x008fca0007f7e0ff */
[----:B--2---:R-:W-:Y:S01]  /*bf370*/  IMAD.X R39, R39, 0x1, R3, P3 ;  /* 0x0000000127277824 */ /* 0x004fe200018e0603 */
[----:B----4-:R-:W-:Y:S01]  /*bf380*/  IADD3 R42, P4, PT, R42, R252, RZ ;  /* 0x000000fc2a2a7210 */ /* 0x010fe20007f9e0ff */
[----:B------:R-:W-:Y:S01]  /*bf390*/  STL [R1+0x48b4], R38 ;  /* 0x0048b42601007387 */ /* 0x000fe20000100800 */
[----:B-1----:R-:W-:Y:S02]  /*bf3a0*/  IMAD.MOV.U32 R32, RZ, RZ, R38 ;  /* 0x000000ffff207224 */ /* 0x002fe400078e0026 */
[----:B------:R-:W-:Y:S01]  /*bf3b0*/  IMAD.MOV.U32 R33, RZ, RZ, R39 ;  /* 0x000000ffff217224 */ /* 0x000fe200078e0027 */
[----:B------:R1:W-:Y:S01]  /*bf3c0*/  STL [R1+0x48b0], R39 ;  /* 0x0048b02701007387 */ /* 0x0003e20000100800 */
[----:B------:R-:W-:-:S03]  /*bf3d0*/  IMAD.X R43, R43, 0x1, R3, P4 ;  /* 0x000000012b2b7824 */ /* 0x000fc600020e0603 */
[----:B------:R-:W-:Y:S04]  /*bf3e0*/  STL [R1+0x497c], R42 ;  /* 0x00497c2a01007387 */ /* 0x000fe80000100800 */
[----:B------:R2:W-:Y:S04]  /*bf3f0*/  LDGSTS.E [R6+0x1a700], desc[UR40][R32.64], P2 ;  /* 0x1a70000020067fae */ /* 0x0005e800091a1028 */
[----:B-1----:R-:W3:Y:S04]  /*bf400*/  LDL.LU.64 R38, [R1+0x3e50] ;  /* 0x003e500001267983 */ /* 0x002ee80000300a00 */
[----:B------:R1:W-:Y:S04]  /*bf410*/  STL [R1+0x4978], R43 ;  /* 0x0049782b01007387 */ /* 0x0003e80000100800 */
[----:B------:R-:W4:Y:S01]  /*bf420*/  LDL.LU.64 R40, [R1+0x3e48] ;  /* 0x003e480001287983 */ /* 0x000f220000300a00 */
[----:B--2---:R-:W-:-:S02]  /*bf430*/  IMAD.MOV.U32 R32, RZ, RZ, R42 ;  /* 0x000000ffff207224 */ /* 0x004fc400078e002a */
[----:B------:R-:W-:Y:S02]  /*bf440*/  IMAD.MOV.U32 R33, RZ, RZ, R43 ;  /* 0x000000ffff217224 */ /* 0x000fe400078e002b */
[----:B-1----:R-:W2:Y:S04]  /*bf450*/  LDL.LU.64 R42, [R1+0x3e40] ;  /* 0x003e4000012a7983 */ /* 0x002ea80000300a00 */
        /* <DEDUP_REMOVED lines=10> */
[----:B------:R-:W2:Y:S04]  /*bf500*/  LDL.LU R62, [R1+0x4c38] ;  /* 0x004c3800013e7983 */ /* 0x000ea80000300800 */
[----:B------:R-:W2:Y:S01]  /*bf510*/  LDL.LU R61, [R1+0x4c3c] ;  /* 0x004c3c00013d7983 */ /* 0x000ea20000300800 */
[----:B------:R-:W-:-:S04]  /*bf520*/  ISETP.GT.AND P1, PT, R5, 0x38, PT ;  /* 0x000000380500780c */ /* 0x000fc80003f24270 */
[----:B------:R-:W-:-:S04]  /*bf530*/  SEL R7, RZ, 0x4, !P1 ;  /* 0x00000004ff077807 */ /* 0x000fc80004800000 */
[----:B------:R-:W-:-:S04]  /*bf540*/  SEL R7, R7, RZ, !P0 ;  /* 0x000000ff07077207 */ /* 0x000fc80004000000 */
[----:B------:R-:W-:Y:S02]  /*bf550*/  ISETP.NE.U32.AND P1, PT, R7, RZ, PT ;  /* 0x000000ff0700720c */ /* 0x000fe40003f25070 */
[C---:B------:R-:W-:Y:S02]  /*bf560*/  ISETP.GT.AND P2, PT, R5.reuse, 0x3c, PT ;  /* 0x0000003c0500780c */ /* 0x040fe40003f44270 */
[----:B------:R-:W-:-:S09]  /*bf570*/  ISETP.GT.AND P3, PT, R5, 0x1, PT ;  /* 0x000000010500780c */ /* 0x000fd20003f64270 */
[----:B------:R1:W-:Y:S01]  /*bf580*/  LDGSTS.E [R6+0x1c000], desc[UR40][R32.64], P1 ;  /* 0x1c00000020067fae */ /* 0x0003e200089a1028 */
[----:B------:R-:W-:Y:S02]  /*bf590*/  SEL R7, RZ, 0x4, !P3 ;  /* 0x00000004ff077807 */ /* 0x000fe40005800000 */
[----:B-1----:R-:W-:-:S04]  /*bf5a0*/  SEL R32, RZ, 0x4, !P2 ;  /* 0x00000004ff207807 */ /* 0x002fc80005000000 */
[----:B------:R-:W-:Y:S02]  /*bf5b0*/  SEL R32, R32, RZ, !P0 ;  /* 0x000000ff20207207 */ /* 0x000fe40004000000 */
[----:B------:R-:W-:Y:S02]  /*bf5c0*/  SEL R7, R7, RZ, !P0 ;  /* 0x000000ff07077207 */ /* 0x000fe40004000000 */
[----:B------:R-:W-:Y:S02]  /*bf5d0*/  ISETP.NE.U32.AND P3, PT, R32, RZ, PT ;  /* 0x000000ff2000720c */ /* 0x000fe40003f65070 */
[----:B------:R-:W-:Y:S02]  /*bf5e0*/  ISETP.NE.U32.AND P2, PT, R7, RZ, PT ;  /* 0x000000ff0700720c */ /* 0x000fe40003f45070 */
[----:B------:R-:W-:-:S05]  /*bf5f0*/  IADD3 R32, P4, PT, R34, R252, RZ ;  /* 0x000000fc22207210 */ /* 0x000fca0007f9e0ff */
[----:B------:R-:W-:Y:S01]  /*bf600*/  IMAD.X R7, R35, 0x1, R3, P4 ;  /* 0x0000000123077824 */ /* 0x000fe200020e0603 */
[----:B------:R-:W-:-:S05]  /*bf610*/  IADD3 R34, P4, PT, R36, R252, RZ ;  /* 0x000000fc24227210 */ /* 0x000fca0007f9e0ff */
[----:B------:R-:W-:Y:S02]  /*bf620*/  IMAD.X R33, R37, 0x1, R3, P4 ;  /* 0x0000000125217824 */ /* 0x000fe400020e0603 */
[----:B------:R-:W-:Y:S02]  /*bf630*/  IMAD.MOV.U32 R96, RZ, RZ, R32 ;  /* 0x000000ffff607224 */ /* 0x000fe400078e0020 */
[----:B------:R-:W-:Y:S02]  /*bf640*/  IMAD.MOV.U32 R97, RZ, RZ, R7 ;  /* 0x000000ffff617224 */ /* 0x000fe400078e0007 */
[----:B------:R-:W-:Y:S02]  /*bf650*/  IMAD.MOV.U32 R90, RZ, RZ, R34 ;  /* 0x000000ffff5a7224 */ /* 0x000fe400078e0022 */
[----:B------:R-:W-:Y:S01]  /*bf660*/  IMAD.MOV.U32 R91, RZ, RZ, R33 ;  /* 0x000000ffff5b7224 */ /* 0x000fe200078e0021 */
[----:B------:R-:W-:Y:S01]  /*bf670*/  LDGSTS.E [R6+0x1c100], desc[UR40][R96.64], P1 ;  /* 0x1c10000060067fae */ /* 0x000fe200089a1028 */
[----:B------:R-:W-:-:S03]  /*bf680*/  IMAD.SHL.U32 R247, R157, 0x4, RZ ;  /* 0x000000049df77824 */ /* 0x000fc600078e00ff */
[----:B------:R-:W-:Y:S01]  /*bf690*/  LDGSTS.E [R6+0x1c200], desc[UR40][R90.64], P1 ;  /* 0x1c2000005a067fae */ /* 0x000fe200089a1028 */
[----:B---3--:R-:W-:-:S05]  /*bf6a0*/  IADD3 R36, P4, PT, R38, R252, RZ ;  /* 0x000000fc26247210 */ /* 0x008fca0007f9e0ff */
[----:B------:R-:W-:Y:S01]  /*bf6b0*/  IMAD.X R35, R39, 0x1, R3, P4 ;  /* 0x0000000127237824 */ /* 0x000fe200020e0603 */
[----:B----4-:R-:W-:-:S05]  /*bf6c0*/  IADD3 R38, P4, PT, R40, R252, RZ ;  /* 0x000000fc28267210 */ /* 0x010fca0007f9e0ff */
[----:B------:R-:W-:Y:S01]  /*bf6d0*/  IMAD.X R37, R41, 0x1, R3, P4 ;  /* 0x0000000129257824 */ /* 0x000fe200020e0603 */
[----:B--2---:R-:W-:-:S05]  /*bf6e0*/  IADD3 R40, P4, PT, R42, R252, RZ ;  /* 0x000000fc2a287210 */ /* 0x004fca0007f9e0ff */
[----:B------:R-:W-:Y:S01]  /*bf6f0*/  IMAD.X R39, R43, 0x1, R3, P4 ;  /* 0x000000012b277824 */ /* 0x000fe200020e0603 */
[----:B------:R-:W-:-:S05]  /*bf700*/  IADD3 R42, P4, PT, R44, R252, RZ ;  /* 0x000000fc2c2a7210 */ /* 0x000fca0007f9e0ff */
        /* <DEDUP_REMOVED lines=17> */
[----:B------:R-:W-:Y:S01]  /*bf820*/  IADD3 R60, P4, PT, R64, R252, RZ ;  /* 0x000000fc403c7210 */ /* 0x000fe20007f9e0ff */
[----:B------:R-:W-:-:S04]  /*bf830*/  IMAD.MOV.U32 R88, RZ, RZ, R36 ;  /* 0x000000ffff587224 */ /* 0x000fc800078e0024 */
[----:B------:R-:W-:Y:S01]  /*bf840*/  IMAD.X R59, R65, 0x1, R3, P4 ;  /* 0x00000001413b7824 */ /* 0x000fe200020e0603 */
[----:B------:R-:W-:Y:S01]  /*bf850*/  IADD3 R61, P4, PT, R61, R252, RZ ;  /* 0x000000fc3d3d7210 */ /* 0x000fe20007f9e0ff */
[----:B------:R-:W-:Y:S02]  /*bf860*/  IMAD.MOV.U32 R89, RZ, RZ, R35 ;  /* 0x000000ffff597224 */ /* 0x000fe400078e0023 */
[----:B------:R-:W-:Y:S02]  /*bf870*/  IMAD.MOV.U32 R86, RZ, RZ, R38 ;  /* 0x000000ffff567224 */ /* 0x000fe400078e0026 */
[----:B------:R-:W-:Y:S01]  /*bf880*/  IMAD.MOV.U32 R87, RZ, RZ, R37 ;  /* 0x000000ffff577224 */ /* 0x000fe200078e0025 */
[----:B------:R-:W-:Y:S01]  /*bf890*/  STL [R1+0x4c3c], R61 ;  /* 0x004c3c3d01007387 */ /* 0x000fe20000100800 */
[----:B------:R-:W-:Y:S02]  /*bf8a0*/  IMAD.MOV.U32 R84, RZ, RZ, R40 ;  /* 0x000000ffff547224 */ /* 0x000fe400078e0028 */
[----:B------:R-:W-:Y:S01]  /*bf8b0*/  IMAD.MOV.U32 R85, RZ, RZ, R39 ;  /* 0x000000ffff557224 */ /* 0x000fe200078e0027 */
[----:B------:R-:W-:Y:S01]  /*bf8c0*/  STL.64 [R1+0x3e60], R96 ;  /* 0x003e606001007387 */ /* 0x000fe20000100a00 */
[----:B------:R-:W-:-:S02]  /*bf8d0*/  IMAD.MOV.U32 R82, RZ, RZ, R42 ;  /* 0x000000ffff527224 */ /* 0x000fc400078e002a */
[----:B------:R-:W-:Y:S01]  /*bf8e0*/  IMAD.MOV.U32 R83, RZ, RZ, R41 ;  /* 0x000000ffff537224 */ /* 0x000fe200078e0029 */
[----:B------:R-:W-:Y:S01]  /*bf8f0*/  STL.64 [R1+0x3e58], R90 ;  /* 0x003e585a01007387 */ /* 0x000fe20000100a00 */
[----:B------:R-:W-:Y:S02]  /*bf900*/  IMAD.MOV.U32 R80, RZ, RZ, R44 ;  /* 0x000000ffff507224 */ /* 0x000fe400078e002c */
[----:B------:R-:W-:Y:S01]  /*bf910*/  IMAD.MOV.U32 R81, RZ, RZ, R43 ;  /* 0x000000ffff517224 */ /* 0x000fe200078e002b */
[----:B------:R-:W-:Y:S01]  /*bf920*/  STL.64 [R1+0x3e50], R88 ;  /* 0x003e505801007387 */ /* 0x000fe20000100a00 */
        /* <DEDUP_REMOVED lines=21> */
[----:B------:R-:W-:-:S03]  /*bfa80*/  IMAD.MOV.U32 R64, RZ, RZ, R60 ;  /* 0x000000ffff407224 */ /* 0x000fc600078e003c */
[----:B------:R-:W-:Y:S01]  /*bfa90*/  STL.64 [R1+0x3d50], R72 ;  /* 0x003d504801007387 */ /* 0x000fe20000100a00 */
[----:B------:R-:W-:-:S03]  /*bfaa0*/  IMAD.MOV.U32 R65, RZ, RZ, R59 ;  /* 0x000000ffff417224 */ /* 0x000fc600078e003b */
[----:B------:R-:W-:Y:S04]  /*bfab0*/  STL.64 [R1+0x3d48], R70 ;  /* 0x003d484601007387 */ /* 0x000fe80000100a00 */
[----:B------:R-:W-:Y:S04]  /*bfac0*/  STL.64 [R1+0x3d40], R68 ;  /* 0x003d404401007387 */ /* 0x000fe80000100a00 */
[----:B------:R-:W2:Y:S04]  /*bfad0*/  LDL.LU R44, [R1+0x4c44] ;  /* 0x004c4400012c7983 */ /* 0x000ea80000300800 */
[----:B------:R-:W-:Y:S04]  /*bfae0*/  STL.64 [R1+0x3d38], R66 ;  /* 0x003d384201007387 */ /* 0x000fe80000100a00 */
[----:B------:R-:W3:Y:S04]  /*bfaf0*/  LDL.LU R38, [R1+0x4c4c] ;  /* 0x004c4c0001267983 */ /* 0x000ee80000300800 */
        /* <DEDUP_REMOVED lines=11> */
[----:B------:R-:W-:Y:S04]  /*bfbb0*/  LDGSTS.E [R6+0x1c300], desc[UR40][R88.64], P1 ;  /* 0x1c30000058067fae */ /* 0x000fe800089a1028 */
[----:B------:R-:W-:Y:S04]  /*bfbc0*/  LDGSTS.E [R6+0x1c400], desc[UR40][R86.64], P1 ;  /* 0x1c40000056067fae */ /* 0x000fe800089a1028 */
[----:B------:R-:W-:Y:S04]  /*bfbd0*/  LDGSTS.E [R6+0x1c500], desc[UR40][R84.64], P1 ;  /* 0x1c50000054067fae */ /* 0x000fe800089a1028 */
[----:B------:R-:W-:Y:S01]  /*bfbe0*/  LDGSTS.E [R6+0x1c600], desc[UR40][R82.64], P1 ;  /* 0x1c60000052067fae */ /* 0x000fe200089a1028 */
[----:B------:R-:W-:-:S03]  /*bfbf0*/  LOP3.LUT R158, R247, 0x20, RZ, 0x3c, !PT ;  /* 0x00000020f79e7812 */ /* 0x000fc600078e3cff */
[----:B------:R-:W-:Y:S01]  /*bfc00*/  LDGSTS.E [R6+0x1c700], desc[UR40][R80.64], P1 ;  /* 0x1c70000050067fae */ /* 0x000fe200089a1028 */
[----:B------:R-:W-:-:S03]  /*bfc10*/  IMAD.X R62, R62, 0x1, R3, P4 ;  /* 0x000000013e3e7824 */ /* 0x000fc600020e0603 */
[----:B------:R-:W-:Y:S04]  /*bfc20*/  LDGSTS.E [R6+0x1e000], desc[UR40][R78.64], P3 ;  /* 0x1e0000004e067fae */ /* 0x000fe800099a1028 */
[----:B------:R-:W-:Y:S04]  /*bfc30*/  LDGSTS.E [R6+0x1e100], desc[UR40][R76.64], P3 ;  /* 0x1e1000004c067fae */ /* 0x000fe800099a1028 */
[----:B------:R-:W-:Y:S04]  /*bfc40*/  LDGSTS.E [R6+0x1e200], desc[UR40][R74.64], P3 ;  /* 0x1e2000004a067fae */ /* 0x000fe800099a1028 */
[----:B------:R-:W-:Y:S01]  /*bfc50*/  LDGSTS.E [R6+0x1e300], desc[UR40][R72.64], P3 ;  /* 0x1e30000048067fae */ /* 0x000fe200099a1028 */
[----:B------:R-:W-:-:S03]  /*bfc60*/  VIADD R7, R158, UR7 ;  /* 0x000000079e077c36 */ /* 0x000fc60008000000 */
[----:B------:R-:W-:Y:S01]  /*bfc70*/  LDGSTS.E [R6+0x1e400], desc[UR40][R70.64], P3 ;  /* 0x1e40000046067fae */ /* 0x000fe200099a1028 */
[----:B------:R-:W-:-:S03]  /*bfc80*/  IMAD.MOV.U32 R32, RZ, RZ, R61 ;  /* 0x000000ffff207224 */ /* 0x000fc600078e003d */
[----:B------:R-:W-:Y:S01]  /*bfc90*/  LDGSTS.E [R6+0x1e500], desc[UR40][R68.64], P3 ;  /* 0x1e50000044067fae */ /* 0x000fe200099a1028 */
[----:B------:R-:W-:-:S03]  /*bfca0*/  IMAD.MOV.U32 R33, RZ, RZ, R62 ;  /* 0x000000ffff217224 */ /* 0x000fc600078e003e */
[----:B------:R-:W-:Y:S04]  /*bfcb0*/  LDGSTS.E [R6+0x1e600], desc[UR40][R66.64], P3 ;  /* 0x1e60000042067fae */ /* 0x000fe800099a1028 */
[----:B------:R-:W-:Y:S04]  /*bfcc0*/  LDGSTS.E [R6+0x1e700], desc[UR40][R64.64], P3 ;  /* 0x1e70000040067fae */ /* 0x000fe800099a1028 */
[----:B------:R1:W-:Y:S04]  /*bfcd0*/  LDGSTS.E [R7+0x800], desc[UR40][R32.64], P2 ;  /* 0x0080000020077fae */ /* 0x0003e800091a1028 */
[----:B------:R-:W-:Y:S01]  /*bfce0*/  STL [R1+0x4c38], R62 ;  /* 0x004c383e01007387 */ /* 0x000fe20000100800 */
[----:B--2---:R-:W-:-:S02]  /*bfcf0*/  IADD3 R44, P1, PT, R44, R252, RZ ;  /* 0x000000fc2c2c7210 */ /* 0x004fc40007f3e0ff */
[----:B---3--:R-:W-:-:S03]  /*bfd00*/  IADD3 R38, P3, PT, R38, R252, RZ ;  /* 0x000000fc26267210 */ /* 0x008fc60007f7e0ff */
[----:B-1----:R-:W-:Y:S01]  /*bfd10*/  IMAD.MOV.U32 R32, RZ, RZ, R44 ;  /* 0x000000ffff207224 */ /* 0x002fe200078e002c */
[----:B------:R-:W-:Y:S01]  /*bfd20*/  STL [R1+0x4c44], R44 ;  /* 0x004c442c01007387 */ /* 0x000fe20000100800 */
[--C-:B----4-:R-:W-:Y:S02]  /*bfd30*/  IMAD.X R45, R45, 0x1, R3.reuse, P1 ;  /* 0x000000012d2d7824 */ /* 0x110fe400008e0603 */
[----:B------:R-:W-:Y:S02]  /*bfd40*/  IMAD.X R43, R43, 0x1, R3, P3 ;  /* 0x000000012b2b7824 */ /* 0x000fe400018e0603 */
[----:B------:R-:W-:Y:S01]  /*bfd50*/  IMAD.MOV.U32 R33, RZ, RZ, R45 ;  /* 0x000000ffff217224 */ /* 0x000fe200078e002d */
[----:B------:R-:W-:Y:S04]  /*bfd60*/  STL [R1+0x4c40], R45 ;  /* 0x004c402d01007387 */ /* 0x000fe80000100800 */
[----:B------:R1:W-:Y:S01]  /*bfd70*/  STL [R1+0x4c4c], R38 ;  /* 0x004c4c2601007387 */ /* 0x0003e20000100800 */
[----:B------:R-:W-:-:S03]  /*bfd80*/  IADD3 R41, P1, PT, R41, R252, RZ ;  /* 0x000000fc29297210 */ /* 0x000fc60007f3e0ff */
[----:B------:R2:W-:Y:S04]  /*bfd90*/  LDGSTS.E [R7+0x900], desc[UR40][R32.64], P2 ;  /* 0x0090000020077fae */ /* 0x0005e800091a1028 */
[----:B------:R3:W-:Y:S04]  /*bfda0*/  STL [R1+0x4c48], R43 ;  /* 0x004c482b01007387 */ /* 0x0007e80000100800 */
[----:B------:R-:W4:Y:S01]  /*bfdb0*/  LDL.LU R47, [R1+0x4c70] ;  /* 0x004c7000012f7983 */ /* 0x000f220000300800 */
[----:B--2---:R-:W-:-:S03]  /*bfdc0*/  IMAD.MOV.U32 R32, RZ, RZ, R38 ;  /* 0x000000ffff207224 */ /* 0x004fc600078e0026 */
[----:B-1----:R-:W2:Y:S01]  /*bfdd0*/  LDL.LU R38, [R1+0x4c74] ;  /* 0x004c740001267983 */ /* 0x002ea20000300800 */
[----:B------:R-:W-:-:S03]  /*bfde0*/  IADD3 R37, P3, PT, R37, R252, RZ ;  /* 0x000000fc25257210 */ /* 0x000fc60007f7e0ff */
[----:B------:R-:W4:Y:S01]  /*bfdf0*/  LDL.LU R46, [R1+0x4afc] ;  /* 0x004afc00012e7983 */ /* 0x000f220000300800 */
[----:B------:R-:W-:-:S03]  /*bfe00*/  IMAD.MOV.U32 R33, RZ, RZ, R43 ;  /* 0x000000ffff217224 */ /* 0x000fc600078e002b */
[----:B------:R-:W4:Y:S01]  /*bfe10*/  LDL.LU R45, [R1+0x4b00] ;  /* 0x004b0000012d7983 */ /* 0x000f220000300800 */
[--C-:B------:R-:W-:Y:S02]  /*bfe20*/  IMAD.X R42, R42, 0x1, R3.reuse, P1 ;  /* 0x000000012a2a7824 */ /* 0x100fe400008e0603 */
[----:B------:R-:W-:Y:S01]  /*bfe30*/  IMAD.X R40, R40, 0x1, R3, P3 ;  /* 0x0000000128287824 */ /* 0x000fe200018e0603 */
[----:B------:R-:W-:Y:S04]  /*bfe40*/  STL [R1+0x4c54], R41 ;  /* 0x004c542901007387 */ /* 0x000fe80000100800 */
[----:B------:R1:W-:Y:S04]  /*bfe50*/  LDGSTS.E [R7+0xa00], desc[UR40][R32.64], P2 ;  /* 0x00a0000020077fae */ /* 0x0003e800091a1028 */
[----:B------:R3:W-:Y:S04]  /*bfe60*/  STL [R1+0x4c50], R42 ;  /* 0x004c502a01007387 */ /* 0x0007e80000100800 */
[----:B------:R3:W-:Y:S01]  /*bfe70*/  STL [R1+0x4c5c], R37 ;  /* 0x004c5c2501007387 */ /* 0x0007e20000100800 */
[----:B-1----:R-:W-:-:S03]  /*bfe80*/  IMAD.MOV.U32 R32, RZ, RZ, R41 ;  /* 0x000000ffff207224 */ /* 0x002fc600078e0029 */
[----:B------:R1:W-:Y:S01]  /*bfe90*/  STL [R1+0x4c58], R40 ;  /* 0x004c582801007387 */ /* 0x0003e20000100800 */
[----:B------:R-:W-:-:S03]  /*bfea0*/  IMAD.MOV.U32 R33, RZ, RZ, R42 ;  /* 0x000000ffff217224 */ /* 0x000fc600078e002a */
[----:B------:R-:W4:Y:S04]  /*bfeb0*/  LDL.LU R44, [R1+0x4b04] ;  /* 0x004b0400012c7983 */ /* 0x000f280000300800 */
[----:B---3--:R-:W3:Y:S04]  /*bfec0*/  LDL.LU R43, [R1+0x4b08] ;  /* 0x004b0800012b7983 */ /* 0x008ee80000300800 */
[----:B------:R1:W-:Y:S04]  /*bfed0*/  LDGSTS.E [R7+0xb00], desc[UR40][R32.64], P2 ;  /* 0x00b0000020077fae */ /* 0x0003e800091a1028 */
[----:B------:R-:W3:Y:S01]  /*bfee0*/  LDL.LU R42, [R1+0x4b0c] ;  /* 0x004b0c00012a7983 */ /* 0x000ee20000300800 */
        /* <DEDUP_REMOVED lines=9> */
[----:B------:R-:W-:Y:S04]  /*bff80*/  STL [R1+0x4c6c], R34 ;  /* 0x004c6c2201007387 */ /* 0x000fe80000100800 */
[----:B------:R1:W-:Y:S04]  /*bff90*/  STL [R1+0x4c68], R35 ;  /* 0x004c682301007387 */ /* 0x0003e80000100800 */
[----:B------:R1:W-:Y:S04]  /*bffa0*/  LDGSTS.E [R7+0xc00], desc[UR40][R32.64], P2 ;  /* 0x00c0000020077fae */ /* 0x0003e800091a1028 */
[----:B------:R-:W3:Y:S04]  /*bffb0*/  LDL.LU R41, [R1+0x4b14] ;  /* 0x004b140001297983 */ /* 0x000ee80000300800 */
[----:B------:R-:W3:Y:S01]  /*bffc0*/  LDL.LU R40, [R1+0x4b18] ;  /* 0x004b180001287983 */ /* 0x000ee20000300800 */
[----:B-1----:R-:W-:-:S02]  /*bffd0*/  IMAD.MOV.U32 R33, RZ, RZ, R39 ;  /* 0x000000ffff217224 */ /* 0x002fc400078e0027 */
[----:B------:R-:W-:Y:S01]  /*bffe0*/  IMAD.MOV.U32 R32, RZ, RZ, R36 ;  /* 0x000000ffff207224 */ /* 0x000fe200078e0024 */
[----:B------:R-:W3:Y:S04]  /*bfff0*/  LDL.LU R39, [R1+0x4b1c] ;  /* 0x004b1c0001277983 */ /* 0x000ee80000300800 */
[----:B------:R-:W3:Y:S01]  /*c0000*/  LDL.LU R36, [R1+0x4b20] ;  /* 0x004b200001247983 */ /* 0x000ee20000300800 */
[----:B------:R-:W-:-:S03]  /*c0010*/  ISETP.GT.AND P1, PT, R5, 0x5, PT ;  /* 0x000000050500780c */ /* 0x000fc60003f24270 */
[----:B------:R1:W-:Y:S01]  /*c0020*/  LDGSTS.E [R7+0xd00], desc[UR40][R32.64], P2 ;  /* 0x00d0000020077fae */ /* 0x0003e200091a1028 */
[----:B------:R-:W-:-:S04]  /*c0030*/  SEL R6, RZ, 0x4, !P1 ;  /* 0x00000004ff067807 */ /* 0x000fc80004800000 */
[----:B------:R-:W-:Y:S01]  /*c0040*/  SEL R6, R6, RZ, !P0 ;  /* 0x000000ff06067207 */ /* 0x000fe20004000000 */
[----:B-1----:R-:W-:Y:S02]  /*c0050*/  IMAD.MOV.U32 R32, RZ, RZ, R34 ;  /* 0x000000ffff207224 */ /* 0x002fe400078e0022 */
[----:B------:R-:W-:Y:S02]  /*c0060*/  IMAD.MOV.U32 R33, RZ, RZ, R35 ;  /* 0x000000ffff217224 */ /* 0x000fe400078e0023 */
[----:B------:R-:W3:Y:S01]  /*c0070*/  LDL.LU R35, [R1+0x4b28] ;  /* 0x004b280001237983 */ /* 0x000ee20000300800 */
[----:B------:R-:W-:-:S03]  /*c0080*/  ISETP.NE.U32.AND P1, PT, R6, RZ, PT ;  /* 0x000000ff0600720c */ /* 0x000fc60003f25070 */
[----:B------:R-:W3:Y:S04]  /*c0090*/  LDL.LU R34, [R1+0x4b30] ;  /* 0x004b300001227983 */ /* 0x000ee80000300800 */
[----:B------:R1:W-:Y:S01]  /*c00a0*/  LDGSTS.E [R7+0xe00], desc[UR40][R32.64], P2 ;  /* 0x00e0000020077fae */ /* 0x0003e200091a1028 */
[----:B--2---:R-:W-:-:S05]  /*c00b0*/  IADD3 R38, P3, PT, R38, R252, RZ ;  /* 0x000000fc26267210 */ /* 0x004fca0007f7e0ff */
[----:B----4-:R-:W-:Y:S01]  /*c00c0*/  IMAD.X R47, R47, 0x1, R3, P3 ;  /* 0x000000012f2f7824 */ /* 0x010fe200018e0603 */
[-C--:B------:R-:W-:Y:S01]  /*c00d0*/  IADD3 R45, P4, PT, R45, R252.reuse, RZ ;  /* 0x000000fc2d2d7210 */ /* 0x080fe20007f9e0ff */
[----:B------:R2:W-:Y:S01]  /*c00e0*/  STL [R1+0x4c74], R38 ;  /* 0x004c742601007387 */ /* 0x0005e20000100800 */
[----:B-1----:R-:W-:Y:S02]  /*c00f0*/  IMAD.MOV.U32 R32, RZ, RZ, R38 ;  /* 0x000000ffff207224 */ /* 0x002fe400078e0026 */
[----:B------:R-:W-:Y:S02]  /*c0100*/  IMAD.MOV.U32 R33, RZ, RZ, R47 ;  /* 0x000000ffff217224 */ /* 0x000fe400078e002f */
[----:B------:R-:W-:Y:S01]  /*c0110*/  IMAD.X R46, R46, 0x1, R3, P4 ;  /* 0x000000012e2e7824 */ /* 0x000fe200020e0603 */
[----:B------:R1:W-:Y:S04]  /*c0120*/  STL [R1+0x4c70], R47 ;  /* 0x004c702f01007387 */ /* 0x0003e80000100800 */
[----:B------:R-:W-:Y:S04]  /*c0130*/  STL [R1+0x4b00], R45 ;  /* 0x004b002d01007387 */ /* 0x000fe80000100800 */
[----:B--2---:R-:W2:Y:S04]  /*c0140*/  LDL.LU R38, [R1+0x4b24] ;  /* 0x004b240001267983 */ /* 0x004ea80000300800 */
[----:B------:R-:W-:Y:S04]  /*c0150*/  STL [R1+0x4afc], R46 ;  /* 0x004afc2e01007387 */ /* 0x000fe80000100800 */
[----:B------:R-:W4:Y:S04]  /*c0160*/  LDL.LU R6, [R1+0x4b2c] ;  /* 0x004b2c0001067983 */ /* 0x000f280000300800 */
[----:B------:R1:W-:Y:S01]  /*c0170*/  LDGSTS.E [R7+0xf00], desc[UR40][R32.64], P2 ;  /* 0x00f0000020077fae */ /* 0x0003e200091a1028 */
[----:B---3--:R-:W-:-:S05]  /*c0180*/  IADD3 R43, P2, PT, R43, R252, RZ ;  /* 0x000000fc2b2b7210 */ /* 0x008fca0007f5e0ff */
[----:B------:R-:W-:Y:S02]  /*c0190*/  IMAD.X R44, R44, 0x1, R3, P2 ;  /* 0x000000012c2c7824 */ /* 0x000fe400010e0603 */
[----:B-1----:R-:W-:Y:S02]  /*c01a0*/  IMAD.MOV.U32 R32, RZ, RZ, R45 ;  /* 0x000000ffff207224 */ /* 0x002fe400078e002d */
[----:B------:R-:W-:Y:S01]  /*c01b0*/  IMAD.MOV.U32 R33, RZ, RZ, R46 ;  /* 0x000000ffff217224 */ /* 0x000fe200078e002e */
[----:B------:R-:W-:-:S04]  /*c01c0*/  IADD3 R37, P3, PT, R37, R252, RZ ;  /* 0x000000fc25257210 */ /* 0x000fc80007f7e0ff */
[----:B------:R1:W-:Y:S01]  /*c01d0*/  LDGSTS.E [R7+0x2800], desc[UR40][R32.64], P1 ;  /* 0x0280000020077fae */ /* 0x0003e200089a1028 */
[----:B------:R-:W-:-:S03]  /*c01e0*/  IMAD.X R42, R42, 0x1, R3, P3 ;  /* 0x000000012a2a7824 */ /* 0x000fc600018e0603 */
[----:B------:R-:W-:Y:S04]  /*c01f0*/  STL [R1+0x4b08], R43 ;  /* 0x004b082b01007387 */ /* 0x000fe80000100800 */
[----:B------:R-:W-:Y:S01]  /*c0200*/  STL [R1+0x4b04], R44 ;  /* 0x004b042c01007387 */ /* 0x000fe20000100800 */
        /* <DEDUP_REMOVED lines=10> */
[-C--:B------:R-:W-:Y:S02]  /*c02b0*/  IADD3 R40, P2, PT, R40, R252.reuse, RZ ;  /* 0x000000fc28287210 */ /* 0x080fe40007f5e0ff */
[----:B------:R-:W-:Y:S01]  /*c02c0*/  IADD3 R36, P3, PT, R36, R252, RZ ;  /* 0x000000fc24247210 */ /* 0x000fe20007f7e0ff */
[----:B------:R-:W-:-:S02]  /*c02d0*/  IMAD.MOV.U32 R33, RZ, RZ, R42 ;  /* 0x000000ffff217224 */ /* 0x000fc400078e002a */
[--C-:B------:R-:W-:Y:S02]  /*c02e0*/  IMAD.X R41, R41, 0x1, R3.reuse, P2 ;  /* 0x0000000129297824 */ /* 0x100fe400010e0603 */
[----:B------:R-:W-:Y:S01]  /*c02f0*/  IMAD.X R39, R39, 0x1, R3, P3 ;  /* 0x0000000127277824 */ /* 0x000fe200018e0603 */
[----:B------:R-:W-:Y:S04]  /*c0300*/  STL [R1+0x4b18], R40 ;  /* 0x004b182801007387 */ /* 0x000fe80000100800 */
[----:B------:R1:W-:Y:S04]  /*c0310*/  LDGSTS.E [R7+0x2a00], desc[UR40][R32.64], P1 ;  /* 0x02a0000020077fae */ /* 0x0003e800089a1028 */
[----:B------:R-:W-:Y:S04]  /*c0320*/  STL [R1+0x4b14], R41 ;  /* 0x004b142901007387 */ /* 0x000fe80000100800 */
[----:B------:R1:W-:Y:S02]  /*c0330*/  STL [R1+0x4b20], R36 ;  /* 0x004b202401007387 */ /* 0x0003e40000100800 */
[----:B-1----:R-:W-:-:S02]  /*c0340*/  IMAD.MOV.U32 R32, RZ, RZ, R40 ;  /* 0x000000ffff207224 */ /* 0x002fc400078e0028 */
[----:B------:R1:W-:Y:S01]  /*c0350*/  STL [R1+0x4b1c], R39 ;  /* 0x004b1c2701007387 */ /* 0x0003e20000100800 */
[----:B------:R-:W-:-:S03]  /*c0360*/  IMAD.MOV.U32 R33, RZ, RZ, R41 ;  /* 0x000000ffff217224 */ /* 0x000fc600078e0029 */
[----:B------:R-:W3:Y:S04]  /*c0370*/  LDL.LU R44, [R1+0x4a04] ;  /* 0x004a0400012c7983 */ /* 0x000ee80000300800 */
[----:B------:R-:W3:Y:S04]  /*c0380*/  LDL.LU R43, [R1+0x4a08] ;  /* 0x004a0800012b7983 */ /* 0x000ee80000300800 */
[----:B------:R1:W-:Y:S04]  /*c0390*/  LDGSTS.E [R7+0x2b00], desc[UR40][R32.64], P1 ;  /* 0x02b0000020077fae */ /* 0x0003e800089a1028 */
[----:B------:R-:W3:Y:S01]  /*c03a0*/  LDL.LU R42, [R1+0x4a0c] ;  /* 0x004a0c00012a7983 */ /* 0x000ee20000300800 */
[----:B-1----:R-:W-:-:S03]  /*c03b0*/  IMAD.MOV.U32 R32, RZ, RZ, R36 ;  /* 0x000000ffff207224 */ /* 0x002fc600078e0024 */
[----:B------:R-:W3:Y:S01]  /*c03c0*/  LDL.LU R36, [R1+0x4a10] ;  /* 0x004a100001247983 */ /* 0x000ee20000300800 */
[-C--:B------:R-:W-:Y:S02]  /*c03d0*/  IADD3 R35, P2, PT, R35, R252.reuse, RZ ;  /* 0x000000fc23237210 */ /* 0x080fe40007f5e0ff */
[----:B------:R-:W-:Y:S01]  /*c03e0*/  IADD3 R34, P3, PT, R34, R252, RZ ;  /* 0x000000fc22227210 */ /* 0x000fe20007f7e0ff */
[----:B------:R-:W-:Y:S02]  /*c03f0*/  IMAD.MOV.U32 R33, RZ, RZ, R39 ;  /* 0x000000ffff217224 */ /* 0x000fe400078e0027 */
[----:B------:R-:W-:Y:S04]  /*c0400*/  STL [R1+0x4b28], R35 ;  /* 0x004b282301007387 */ /* 0x000fe80000100800 */
[----:B------:R1:W-:Y:S02]  /*c0410*/  LDGSTS.E [R7+0x2c00], desc[UR40][R32.64], P1 ;  /* 0x02c0000020077fae */ /* 0x0003e400089a1028 */
[----:B-1----:R-:W-:-:S02]  /*c0420*/  IMAD.MOV.U32 R32, RZ, RZ, R35 ;  /* 0x000000ffff207224 */ /* 0x002fc400078e0023 */
        /* <DEDUP_REMOVED lines=29> */
[----:B------:R-:W-:Y:S01]  /*c0600*/  STL [R1+0x49fc], R46 ;  /* 0x0049fc2e01007387 */ /* 0x000fe20000100800 */
[----:B------:R-:W-:-:S03]  /*c0610*/  IMAD.MOV.U32 R33, RZ, RZ, R47 ;  /* 0x000000ffff217224 */ /* 0x000fc600078e002f */
[----:B------:R-:W3:Y:S04]  /*c0620*/  LDL.LU R6, [R1+0x4a2c] ;  /* 0x004a2c0001067983 */ /* 0x000ee80000300800 */
[----:B------:R1:W-:Y:S01]  /*c0630*/  LDGSTS.E [R7+0x2f00], desc[UR40][R32.64], P1 ;  /* 0x02f0000020077fae */ /* 0x0003e200089a1028 */
[----:B------:R-:W-:Y:S01]  /*c0640*/  IADD3 R43, P1, PT, R43, R252, RZ ;  /* 0x000000fc2b2b7210 */ /* 0x000fe20007f3e0ff */
[----:B-1----:R-:W-:Y:S02]  /*c0650*/  IMAD.MOV.U32 R32, RZ, RZ, R45 ;  /* 0x000000ffff207224 */ /* 0x002fe400078e002d */
[----:B------:R-:W-:Y:S02]  /*c0660*/  IMAD.MOV.U32 R33, RZ, RZ, R46 ;  /* 0x000000ffff217224 */ /* 0x000fe400078e002e */
[----:B------:R-:W-:-:S03]  /*c0670*/  IMAD.X R44, R44, 0x1, R3, P1 ;  /* 0x000000012c2c7824 */ /* 0x000fc600008e0603 */
[----:B------:R1:W-:Y:S01]  /*c0680*/  LDGSTS.E [R7+0x4800], desc[UR40][R32.64], P2 ;  /* 0x0480000020077fae */ /* 0x0003e200091a1028 */
[----:B------:R-:W-:-:S03]  /*c0690*/  IADD3 R36, P3, PT, R36, R252, RZ ;  /* 0x000000fc24247210 */ /* 0x000fc60007f7e0ff */
[----:B------:R-:W-:Y:S02]  /*c06a0*/  STL [R1+0x4a08], R43 ;  /* 0x004a082b01007387 */ /* 0x000fe40000100800 */
[----:B------:R-:W-:Y:S02]  /*c06b0*/  IMAD.X R42, R42, 0x1, R3, P3 ;  /* 0x000000012a2a7824 */ /* 0x000fe400018e0603 */
[----:B-1----:R-:W-:Y:S02]  /*c06c0*/  IMAD.MOV.U32 R32, RZ, RZ, R43 ;  /* 0x000000ffff207224 */ /* 0x002fe400078e002b */
[----:B------:R-:W-:Y:S01]  /*c06d0*/  IMAD.MOV.U32 R33, RZ, RZ, R44 ;  /* 0x000000ffff217224 */ /* 0x000fe200078e002c */
[----:B------:R-:W-:Y:S04]  /*c06e0*/  STL [R1+0x4a04], R44 ;  /* 0x004a042c01007387 */ /* 0x000fe80000100800 */
[----:B------:R1:W-:Y:S04]  /*c06f0*/  STL [R1+0x4a10], R36 ;  /* 0x004a102401007387 */ /* 0x0003e80000100800 */
[----:B------:R1:W-:Y:S04]  /*c0700*/  LDGSTS.E [R7+0x4900], desc[UR40][R32.64], P2 ;  /* 0x0490000020077fae */ /* 0x0003e800091a1028 */
[----:B------:R2:W-:Y:S04]  /*c0710*/  STL [R1+0x4a0c], R42 ;  /* 0x004a0c2a01007387 */ /* 0x0005e80000100800 */
[----:B------:R-:W3:Y:S01]  /*c0720*/  LDL.LU R47, [R1+0x4a34] ;  /* 0x004a3400012f7983 */ /* 0x000ee20000300800 */
[----:B-1----:R-:W-:-:S03]  /*c0730*/  IMAD.MOV.U32 R32, RZ, RZ, R36 ;  /* 0x000000ffff207224 */ /* 0x002fc600078e0024 */
[----:B------:R-:W3:Y:S04]  /*c0740*/  LDL.LU R36, [R1+0x4a38] ;  /* 0x004a380001247983 */ /* 0x000ee80000300800 */
[----:B------:R-:W3:Y:S04]  /*c0750*/  LDL.LU R46, [R1+0x3eb8] ;  /* 0x003eb800012e7983 */ /* 0x000ee80000300800 */
[----:B------:R-:W3:Y:S01]  /*c0760*/  LDL.LU R45, [R1+0x3ebc] ;  /* 0x003ebc00012d7983 */ /* 0x000ee20000300800 */
[----:B------:R-:W-:-:S05]  /*c0770*/  IMAD.MOV.U32 R33, RZ, RZ, R42 ;  /* 0x000000ffff217224 */ /* 0x000fca00078e002a */
        /* <DEDUP_REMOVED lines=11> */
[----:B------:R-:W3:Y:S01]  /*c0830*/  LDL.LU R44, [R1+0x3ec0] ;  /* 0x003ec000012c7983 */ /* 0x000ee20000300800 */
[----:B------:R-:W-:-:S03]  /*c0840*/  IADD3 R35, P1, PT, R35, R252, RZ ;  /* 0x000000fc23237210 */ /* 0x000fc60007f3e0ff */
[----:B------:R-:W3:Y:S01]  /*c0850*/  LDL.LU R43, [R1+0x3ec4] ;  /* 0x003ec400012b7983 */ /* 0x000ee20000300800 */
[----:B--2---:R-:W-:-:S03]  /*c0860*/  IADD3 R34, P3, PT, R34, R252, RZ ;  /* 0x000000fc22227210 */ /* 0x004fc60007f7e0ff */
[----:B------:R2:W-:Y:S04]  /*c0870*/  LDGSTS.E [R7+0x4b00], desc[UR40][R32.64], P2 ;  /* 0x04b0000020077fae */ /* 0x0005e800091a1028 */
[----:B------:R-:W3:Y:S01]  /*c0880*/  LDL.LU R42, [R1+0x3ec8] ;  /* 0x003ec800012a7983 */ /* 0x000ee20000300800 */
[----:B--2---:R-:W-:-:S03]  /*c0890*/  IMAD.MOV.U32 R32, RZ, RZ, R38 ;  /* 0x000000ffff207224 */ /* 0x004fc600078e0026 */
[----:B-1----:R-:W2:Y:S01]  /*c08a0*/  LDL.LU R38, [R1+0x3ecc] ;  /* 0x003ecc0001267983 */ /* 0x002ea20000300800 */
        /* <DEDUP_REMOVED lines=24> */
[--C-:B------:R-:W-:Y:S01]  /*c0a30*/  IMAD.X R47, R47, 0x1, R3.reuse, P3 ;  /* 0x000000012f2f7824 */ /* 0x100fe200018e0603 */
[----:B------:R-:W-:Y:S01]  /*c0a40*/  IADD3 R45, P4, PT, R45, R252, RZ ;  /* 0x000000fc2d2d7210 */ /* 0x000fe20007f9e0ff */
[----:B------:R1:W-:Y:S02]  /*c0a50*/  STL [R1+0x4a38], R36 ;  /* 0x004a382401007387 */ /* 0x0003e40000100800 */
[----:B-1----:R-:W-:Y:S02]  /*c0a60*/  IMAD.MOV.U32 R32, RZ, RZ, R36 ;  /* 0x000000ffff207224 */ /* 0x002fe400078e0024 */
[----:B------:R-:W-:Y:S01]  /*c0a70*/  IMAD.X R46, R46, 0x1, R3, P4 ;  /* 0x000000012e2e7824 */ /* 0x000fe200020e0603 */
[----:B------:R1:W-:Y:S01]  /*c0a80*/  STL [R1+0x4a34], R47 ;  /* 0x004a342f01007387 */ /* 0x0003e20000100800 */
[----:B------:R-:W-:-:S03]  /*c0a90*/  ISETP.NE.U32.AND P1, PT, R6, RZ, PT ;  /* 0x000000ff0600720c */ /* 0x000fc60003f25070 */
[----:B------:R-:W-:Y:S04]  /*c0aa0*/  STL [R1+0x3ebc], R45 ;  /* 0x003ebc2d01007387 */ /* 0x000fe80000100800 */
[----:B------:R-:W4:Y:S04]  /*c0ab0*/  LDL.LU R36, [R1+0x3ee0] ;  /* 0x003ee00001247983 */ /* 0x000f280000300800 */
[----:B------:R-:W-:Y:S04]  /*c0ac0*/  STL [R1+0x3eb8], R46 ;  /* 0x003eb82e01007387 */ /* 0x000fe80000100800 */
[----:B------:R-:W4:Y:S01]  /*c0ad0*/  LDL.LU R6, [R1+0x3ee8] ;  /* 0x003ee80001067983 */ /* 0x000f220000300800 */
[----:B------:R-:W-:-:S05]  /*c0ae0*/  IMAD.MOV.U32 R33, RZ, RZ, R47 ;  /* 0x000000ffff217224 */ /* 0x000fca00078e002f */
[----:B------:R1:W-:Y:S02]  /*c0af0*/  LDGSTS.E [R7+0x4f00], desc[UR40][R32.64], P2 ;  /* 0x04f0000020077fae */ /* 0x0003e400091a1028 */
[----:B-1----:R-:W-:Y:S02]  /*c0b00*/  IMAD.MOV.U32 R32, RZ, RZ, R45 ;  /* 0x000000ffff207224 */ /* 0x002fe400078e002d */
        /* <DEDUP_REMOVED lines=16> */
[----:B------:R-:W2:Y:S01]  /*c0c10*/  LDL.LU R46, [R1+0x3fb8] ;  /* 0x003fb800012e7983 */ /* 0x000ea20000300800 */
[----:B------:R-:W-:-:S03]  /*c0c20*/  IMAD.MOV.U32 R33, RZ, RZ, R42 ;  /* 0x000000ffff217224 */ /* 0x000fc600078e002a */
[----:B------:R-:W2:Y:S04]  /*c0c30*/  LDL.LU R45, [R1+0x3fbc] ;  /* 0x003fbc00012d7983 */ /* 0x000ea80000300800 */
[----:B------:R1:W-:Y:S01]  /*c0c40*/  LDGSTS.E [R7+0x6a00], desc[UR40][R32.64], P1 ;  /* 0x06a0000020077fae */ /* 0x0003e200089a1028 */
[----:B------:R-:W-:-:S05]  /*c0c50*/  IADD3 R40, P2, PT, R40, R252, RZ ;  /* 0x000000fc28287210 */ /* 0x000fca0007f5e0ff */
[--C-:B------:R-:W-:Y:S01]  /*c0c60*/  IMAD.X R41, R41, 0x1, R3.reuse, P2 ;  /* 0x0000000129297824 */ /* 0x100fe200010e0603 */
[----:B---3--:R-:W-:Y:S01]  /*c0c70*/  IADD3 R37, P3, PT, R37, R252, RZ ;  /* 0x000000fc25257210 */ /* 0x008fe20007f7e0ff */
[----:B------:R-:W-:Y:S04]  /*c0c80*/  STL [R1+0x3ed4], R40 ;  /* 0x003ed42801007387 */ /* 0x000fe80000100800 */
        /* <DEDUP_REMOVED lines=82> */
[----:B------:R-:W4:Y:S04]  /*c11b0*/  LDL.LU R44, [R1+0x40c0] ;  /* 0x0040c000012c7983 */ /* 0x000f280000300800 */
[----:B------:R-:W4:Y:S04]  /*c11c0*/  LDL.LU R43, [R1+0x40c4] ;  /* 0x0040c400012b7983 */ /* 0x000f280000300800 */
[----:B------:R1:W-:Y:S04]  /*c11d0*/  LDGSTS.E [R7+0x8b00], desc[UR40][R32.64], P2 ;  /* 0x08b0000020077fae */ /* 0x0003e800091a1028 */
[----:B------:R-:W4:Y:S01]  /*c11e0*/  LDL.LU R42, [R1+0x40c8] ;  /* 0x0040c800012a7983 */ /* 0x000f220000300800 */
[----:B-1----:R-:W-:-:S03]  /*c11f0*/  IMAD.MOV.U32 R32, RZ, RZ, R36 ;  /* 0x000000ffff207224 */ /* 0x002fc600078e0024 */
[----:B---3--:R-:W3:Y:S01]  /*c1200*/  LDL.LU R36, [R1+0x40cc] ;  /* 0x0040cc0001247983 */ /* 0x008ee20000300800 */
        /* <DEDUP_REMOVED lines=35> */
[----:B------:R-:W-:Y:S01]  /*c1440*/  STL [R1+0x40b8], R46 ;  /* 0x0040b82e01007387 */ /* 0x000fe20000100800 */
[----:B------:R-:W-:-:S03]  /*c1450*/  IMAD.MOV.U32 R33, RZ, RZ, R47 ;  /* 0x000000ffff217224 */ /* 0x000fc600078e002f */
[----:B------:R-:W4:Y:S04]  /*c1460*/  LDL.LU R6, [R1+0x40e8] ;  /* 0x0040e80001067983 */ /* 0x000f280000300800 */
[----:B------:R1:W-:Y:S01]  /*c1470*/  LDGSTS.E [R7+0x8f00], desc[UR40][R32.64], P2 ;  /* 0x08f0000020077fae */ /* 0x0003e200091a1028 */
[----:B------:R-:W-:Y:S01]  /*c1480*/  IADD3 R43, P2, PT, R43, R252, RZ ;  /* 0x000000fc2b2b7210 */ /* 0x000fe20007f5e0ff */
[----:B-1----:R-:W-:Y:S02]  /*c1490*/  IMAD.MOV.U32 R32, RZ, RZ, R45 ;  /* 0x000000ffff207224 */ /* 0x002fe400078e002d */
[----:B------:R-:W-:Y:S02]  /*c14a0*/  IMAD.MOV.U32 R33, RZ, RZ, R46 ;  /* 0x000000ffff217224 */ /* 0x000fe400078e002e */
[----:B------:R-:W-:-:S03]  /*c14b0*/  IMAD.X R44, R44, 0x1, R3, P2 ;  /* 0x000000012c2c7824 */ /* 0x000fc600010e0603 */
[----:B------:R1:W-:Y:S01]  /*c14c0*/  LDGSTS.E [R7+0xa800], desc[UR40][R32.64], P1 ;  /* 0x0a80000020077fae */ /* 0x0003e200089a1028 */
[----:B---3--:R-:W-:Y:S01]  /*c14d0*/  IADD3 R36, P3, PT, R36, R252, RZ ;  /* 0x000000fc24247210 */ /* 0x008fe20007f7e0ff */
        /* <DEDUP_REMOVED lines=13> */
[----:B------:R-:W-:-:S05]  /*c15b0*/  IMAD.MOV.U32 R33, RZ, RZ, R42 ;  /* 0x000000ffff217224 */ /* 0x000fca00078e002a */
        /* <DEDUP_REMOVED lines=47> */
[----:B-1----:R-:W-:-:S03]  /*c18b0*/  IMAD.MOV.U32 R32, RZ, RZ, R36 ;  /* 0x000000ffff207224 */ /* 0x002fc600078e0024 */
[----:B------:R-:W-:Y:S01]  /*c18c0*/  IMAD.X R46, R46, 0x1, R3, P4 ;  /* 0x000000012e2e7824 */ /* 0x000fe200020e0603 */
[----:B------:R1:W-:Y:S04]  /*c18d0*/  STL [R1+0x40f0], R47 ;  /* 0x0040f02f01007387 */ /* 0x0003e80000100800 */
[----:B------:R-:W-:Y:S04]  /*c18e0*/  STL [R1+0x41bc], R45 ;  /* 0x0041bc2d01007387 */ /* 0x000fe80000100800 */
[----:B---3--:R-:W3:Y:S04]  /*c18f0*/  LDL.LU R36, [R1+0x41e0] ;  /* 0x0041e00001247983 */ /* 0x008ee80000300800 */
[----:B------:R-:W-:Y:S04]  /*c1900*/  STL [R1+0x41b8], R46 ;  /* 0x0041b82e01007387 */ /* 0x000fe80000100800 */
[----:B------:R-:W3:Y:S01]  /*c1910*/  LDL.LU R6, [R1+0x41e8] ;  /* 0x0041e80001067983 */ /* 0x000ee20000300800 */
        /* <DEDUP_REMOVED lines=77> */
[----:B------:R1:W-:Y:S02]  /*c1df0*/  LDGSTS.E [R7+0xcf00], desc[UR40][R32.64], P2 ;  /* 0x0cf0000020077fae */ /* 0x0003e400091a1028 */
[----:B-1----:R-:W-:-:S02]  /*c1e00*/  IMAD.MOV.U32 R32, RZ, RZ, R45 ;  /* 0x000000ffff207224 */ /* 0x002fc400078e002d */
[----:B------:R-:W-:Y:S01]  /*c1e10*/  IMAD.MOV.U32 R33, RZ, RZ, R46 ;  /* 0x000000ffff217224 */ /* 0x000fe200078e002e */
[----:B------:R-:W-:-:S04]  /*c1e20*/  IADD3 R43, P2, PT, R43, R252, RZ ;  /* 0x000000fc2b2b7210 */ /* 0x000fc80007f5e0ff */
[----:B------:R1:W-:Y:S01]  /*c1e30*/  LDGSTS.E [R7+0xe800], desc[UR40][R32.64], P1 ;  /* 0x0e80000020077fae */ /* 0x0003e200089a1028 */
[----:B------:R-:W-:-:S03]  /*c1e40*/  IMAD.X R44, R44, 0x1, R3, P2 ;  /* 0x000000012c2c7824 */ /* 0x000fc600010e0603 */
[----:B------:R-:W-:Y:S04]  /*c1e50*/  STL [R1+0x42c4], R43 ;  /* 0x0042c42b01007387 */ /* 0x000fe80000100800 */
[----:B------:R-:W-:Y:S01]  /*c1e60*/  STL [R1+0x42c0], R44 ;  /* 0x0042c02c01007387 */ /* 0x000fe20000100800 */
[----:B-1----:R-:W-:Y:S01]  /*c1e70*/  IMAD.MOV.U32 R32, RZ, RZ, R43 ;  /* 0x000000ffff207224 */ /* 0x002fe200078e002b */
[----:B------:R-:W-:Y:S01]  /*c1e80*/  IADD3 R37, P3, PT, R37, R252, RZ ;  /* 0x000000fc25257210 */ /* 0x000fe20007f7e0ff */
[----:B------:R-:W-:-:S04]  /*c1e90*/  IMAD.MOV.U32 R33, RZ, RZ, R44 ;  /* 0x000000ffff217224 */ /* 0x000fc800078e002c */
[----:B------:R-:W-:Y:S01]  /*c1ea0*/  IMAD.X R42, R42, 0x1, R3, P3 ;  /* 0x000000012a2a7824 */ /* 0x000fe200018e0603 */
        /* <DEDUP_REMOVED lines=53> */
[----:B------:R-:W-:Y:S01]  /*c2200*/  IMAD.X R47, R47, 0x1, R3, P3 ;  /* 0x000000012f2f7824 */ /* 0x000fe200018e0603 */
[----:B------:R-:W-:Y:S01]  /*c2210*/  IADD3 R45, P4, PT, R45, R252, RZ ;  /* 0x000000fc2d2d7210 */ /* 0x000fe20007f9e0ff */
[----:B------:R1:W-:Y:S02]  /*c2220*/  STL [R1+0x42f4], R37 ;  /* 0x0042f42501007387 */ /* 0x0003e40000100800 */
[----:B-1----:R-:W-:Y:S02]  /*c2230*/  IMAD.MOV.U32 R32, RZ, RZ, R37 ;  /* 0x000000ffff207224 */ /* 0x002fe400078e0025 */
[----:B------:R-:W-:Y:S01]  /*c2240*/  IMAD.X R46, R46, 0x1, R3, P4 ;  /* 0x000000012e2e7824 */ /* 0x000fe200020e0603 */
[----:B------:R1:W-:Y:S04]  /*c2250*/  STL [R1+0x42f0], R47 ;  /* 0x0042f02f01007387 */ /* 0x0003e80000100800 */
[----:B------:R-:W-:Y:S04]  /*c2260*/  STL [R1+0x43bc], R45 ;  /* 0x0043bc2d01007387 */ /* 0x000fe80000100800 */
[----:B------:R-:W2:Y:S04]  /*c2270*/  LDL.LU R37, [R1+0x43e0] ;  /* 0x0043e00001257983 */ /* 0x000ea80000300800 */
[----:B------:R-:W-:Y:S01]  /*c2280*/  STL [R1+0x43b8], R46 ;  /* 0x0043b82e01007387 */ /* 0x000fe20000100800 */
[----:B------:R-:W-:-:S03]  /*c2290*/  IMAD.MOV.U32 R33, RZ, RZ, R47 ;  /* 0x000000ffff217224 */ /* 0x000fc600078e002f */
[----:B------:R-:W2:Y:S04]  /*c22a0*/  LDL.LU R6, [R1+0x43e8] ;  /* 0x0043e80001067983 */ /* 0x000ea80000300800 */
[----:B------:R1:W-:Y:S02]  /*c22b0*/  LDGSTS.E [R7+0xef00], desc[UR40][R32.64], P1 ;  /* 0x0ef0000020077fae */ /* 0x0003e400089a1028 */
[----:B-1----:R-:W-:Y:S02]  /*c22c0*/  IMAD.MOV.U32 R32, RZ, RZ, R45 ;  /* 0x000000ffff207224 */ /* 0x002fe400078e002d */
[----:B------:R-:W-:-:S05]  /*c22d0*/  IMAD.MOV.U32 R33, RZ, RZ, R46 ;  /* 0x000000ffff217224 */ /* 0x000fca00078e002e */
[----:B------:R1:W-:Y:S01]  /*c22e0*/  LDGSTS.E [R7+0x10800], desc[UR40][R32.64], P2 ;  /* 0x1080000020077fae */ /* 0x0003e200091a1028 */
[----:B----4-:R-:W-:-:S05]  /*c22f0*/  IADD3 R43, P1, PT, R43, R252, RZ ;  /* 0x000000fc2b2b7210 */ /* 0x010fca0007f3e0ff */
[----:B------:R-:W-:Y:S01]  /*c2300*/  IMAD.X R44, R44, 0x1, R3, P1 ;  /* 0x000000012c2c7824 */ /* 0x000fe200008e0603 */
[----:B------:R-:W-:Y:S01]  /*c2310*/  STL [R1+0x43c4], R43 ;  /* 0x0043c42b01007387 */ /* 0x000fe20000100800 */
[----:B-1----:R-:W-:Y:S02]  /*c2320*/  IMAD.MOV.U32 R32, RZ, RZ, R43 ;  /* 0x000000ffff207224 */ /* 0x002fe400078e002b */
[----:B------:R-:W-:Y:S01]  /*c2330*/  IMAD.MOV.U32 R33, RZ, RZ, R44 ;  /* 0x000000ffff217224 */ /* 0x000fe200078e002c */
[----:B------:R-:W-:Y:S01]  /*c2340*/  IADD3 R36, P3, PT, R36, R252, RZ ;  /* 0x000000fc24247210 */ /* 0x000fe20007f7e0ff */
[----:B------:R-:W-:Y:S04]  /*c2350*/  STL [R1+0x43c0], R44 ;  /* 0x0043c02c01007387 */ /* 0x000fe80000100800 */
[----:B------:R-:W-:Y:S01]  /*c2360*/  IMAD.X R42, R42, 0x1, R3, P3 ;  /* 0x000000012a2a7824 */ /* 0x000fe200018e0603 */
        /* <DEDUP_REMOVED lines=8> */
[----:B------:R-:W-:-:S05]  /*c23f0*/  IMAD.MOV.U32 R33, RZ, RZ, R42 ;  /* 0x000000ffff217224 */ /* 0x000fca00078e002a */
        /* <DEDUP_REMOVED lines=11> */
[----:B------:R-:W4:Y:S01]  /*c24b0*/  LDL.LU R44, [R1+0x44c0] ;  /* 0x0044c000012c7983 */ /* 0x000f220000300800 */
[----:B------:R-:W-:-:S03]  /*c24c0*/  IADD3 R35, P1, PT, R35, R252, RZ ;  /* 0x000000fc23237210 */ /* 0x000fc60007f3e0ff */
[----:B------:R-:W4:Y:S01]  /*c24d0*/  LDL.LU R43, [R1+0x44c4] ;  /* 0x0044c400012b7983 */ /* 0x000f220000300800 */
[----:B--2---:R-:W-:-:S03]  /*c24e0*/  IADD3 R34, P3, PT, R34, R252, RZ ;  /* 0x000000fc22227210 */ /* 0x004fc60007f7e0ff */
[----:B------:R2:W-:Y:S04]  /*c24f0*/  LDGSTS.E [R7+0x10b00], desc[UR40][R32.64], P2 ;  /* 0x10b0000020077fae */ /* 0x0005e800091a1028 */
[----:B------:R-:W4:Y:S01]  /*c2500*/  LDL.LU R42, [R1+0x44c8] ;  /* 0x0044c800012a7983 */ /* 0x000f220000300800 */
[----:B--2---:R-:W-:-:S03]  /*c2510*/  IMAD.MOV.U32 R32, RZ, RZ, R38 ;  /* 0x000000ffff207224 */ /* 0x004fc600078e0026 */
[----:B-1----:R-:W2:Y:S01]  /*c2520*/  LDL.LU R38, [R1+0x44cc] ;  /* 0x0044cc0001267983 */ /* 0x002ea20000300800 */
        /* <DEDUP_REMOVED lines=88> */
[----:B----4-:R-:W4:Y:S01]  /*c2ab0*/  LDL.LU R36, [R1+0x45dc] ;  /* 0x0045dc0001247983 */ /* 0x010f220000300800 */
        /* <DEDUP_REMOVED lines=23> */
[----:B--2---:R-:W2:Y:S04]  /*c2c30*/  LDL.LU R38, [R1+0x45e0] ;  /* 0x0045e00001267983 */ /* 0x004ea80000300800 */
[----:B------:R-:W-:Y:S04]  /*c2c40*/  STL [R1+0x45b8], R46 ;  /* 0x0045b82e01007387 */ /* 0x000fe80000100800 */
[----:B------:R-:W2:Y:S04]  /*c2c50*/  LDL.LU R6, [R1+0x45e8] ;  /* 0x0045e80001067983 */ /* 0x000ea80000300800 */
        /* <DEDUP_REMOVED lines=23> */
[----:B---3--:R-:W-:Y:S01]  /*c2dd0*/  IMAD.X R39, R39, 0x1, R3, P3 ;  /* 0x0000000127277824 */ /* 0x008fe200018e0603 */
        /* <DEDUP_REMOVED lines=24> */
[----:B------:R-:W4:Y:S01]  /*c2f60*/  LDL.LU R40, [R1+0x46d4] ;  /* 0x0046d40001287983 */ /* 0x000f220000300800 */
[----:B------:R-:W-:-:S03]  /*c2f70*/  ISETP.GT.AND P1, PT, R5, 0x2d, PT ;  /* 0x0000002d0500780c */ /* 0x000fc60003f24270 */
[----:B---3--:R-:W3:Y:S04]  /*c2f80*/  LDL.LU R39, [R1+0x46d8] ;  /* 0x0046d80001277983 */ /* 0x008ee80000300800 */
[----:B-1----:R-:W3:Y:S04]  /*c2f90*/  LDL.LU R38, [R1+0x46dc] ;  /* 0x0046dc0001267983 */ /* 0x002ee80000300800 */
[----:B------:R1:W-:Y:S04]  /*c2fa0*/  LDGSTS.E [R7+0x14d00], desc[UR40][R32.64], P2 ;  /* 0x14d0000020077fae */ /* 0x0003e800091a1028 */
[----:B------:R-:W3:Y:S01]  /*c2fb0*/  LDL.LU R35, [R1+0x46e4] ;  /* 0x0046e40001237983 */ /* 0x000ee20000300800 */
[----:B-1----:R-:W-:-:S02]  /*c2fc0*/  IMAD.MOV.U32 R32, RZ, RZ, R34 ;  /* 0x000000ffff207224 */ /* 0x002fc400078e0022 */
[----:B------:R-:W-:Y:S01]  /*c2fd0*/  IMAD.MOV.U32 R33, RZ, RZ, R6 ;  /* 0x000000ffff217224 */ /* 0x000fe200078e0006 */
[----:B--2---:R-:W-:Y:S01]  /*c2fe0*/  SEL R6, RZ, 0x4, !P1 ;  /* 0x00000004ff067807 */ /* 0x004fe20004800000 */
[----:B------:R-:W2:Y:S01]  /*c2ff0*/  LDL.LU R34, [R1+0x46ec] ;  /* 0x0046ec0001227983 */ /* 0x000ea20000300800 */
[----:B------:R-:W-:-:S03]  /*c3000*/  IADD3 R37, P3, PT, R37, R252, RZ ;  /* 0x000000fc25257210 */ /* 0x000fc60007f7e0ff */
[----:B------:R1:W-:Y:S02]  /*c3010*/  LDGSTS.E [R7+0x14e00], desc[UR40][R32.64], P2 ;  /* 0x14e0000020077fae */ /* 0x0003e400091a1028 */
[----:B------:R-:W-:Y:S01]  /*c3020*/  IMAD.X R47, R47, 0x1, R3, P3 ;  /* 0x000000012f2f7824 */ /* 0x000fe200018e0603 */
[----:B------:R-:W-:Y:S01]  /*c3030*/  IADD3 R45, P4, PT, R45, R252, RZ ;  /* 0x000000fc2d2d7210 */ /* 0x000fe20007f9e0ff */
[----:B------:R1:W-:Y:S01]  /*c3040*/  STL [R1+0x45f4], R37 ;  /* 0x0045f42501007387 */ /* 0x0003e20000100800 */
[----:B------:R-:W-:-:S03]  /*c3050*/  SEL R6, R6, RZ, !P0 ;  /* 0x000000ff06067207 */ /* 0x000fc60004000000 */
[----:B------:R4:W-:Y:S01]  /*c3060*/  STL [R1+0x45f0], R47 ;  /* 0x0045f02f01007387 */ /* 0x0009e20000100800 */
[----:B------:R-:W-:Y:S02]  /*c3070*/  IMAD.X R46, R46, 0x1, R3, P4 ;  /* 0x000000012e2e7824 */ /* 0x000fe400020e0603 */
[----:B-1----:R-:W-:Y:S01]  /*c3080*/  IMAD.MOV.U32 R32, RZ, RZ, R37 ;  /* 0x000000ffff207224 */ /* 0x002fe200078e0025 */
[----:B------:R-:W-:Y:S04]  /*c3090*/  STL [R1+0x46bc], R45 ;  /* 0x0046bc2d01007387 */ /* 0x000fe80000100800 */
[----:B------:R-:W2:Y:S01]  /*c30a0*/  LDL.LU R37, [R1+0x46e0] ;  /* 0x0046e00001257983 */ /* 0x000ea20000300800 */
[----:B------:R-:W-:Y:S01]  /*c30b0*/  ISETP.NE.U32.AND P1, PT, R6, RZ, PT ;  /* 0x000000ff0600720c */ /* 0x000fe20003f25070 */
[----:B------:R-:W-:-:S02]  /*c30c0*/  IMAD.MOV.U32 R33, RZ, RZ, R47 ;  /* 0x000000ffff217224 */ /* 0x000fc400078e002f */
[----:B------:R-:W-:Y:S04]  /*c30d0*/  STL [R1+0x46b8], R46 ;  /* 0x0046b82e01007387 */ /* 0x000fe80000100800 */
[----:B------:R-:W2:Y:S04]  /*c30e0*/  LDL.LU R6, [R1+0x46e8] ;  /* 0x0046e80001067983 */ /* 0x000ea80000300800 */
[----:B------:R1:W-:Y:S02]  /*c30f0*/  LDGSTS.E [R7+0x14f00], desc[UR40][R32.64], P2 ;  /* 0x14f0000020077fae */ /* 0x0003e400091a1028 */
[----:B-1----:R-:W-:-:S02]  /*c3100*/  IMAD.MOV.U32 R32, RZ, RZ, R45 ;  /* 0x000000ffff207224 */ /* 0x002fc400078e002d */
        /* <DEDUP_REMOVED lines=25> */
[----:B------:R3:W-:Y:S01]  /*c32a0*/  STL [R1+0x46d0], R41 ;  /* 0x0046d02901007387 */ /* 0x0007e20000100800 */
[----:B------:R-:W-:Y:S01]  /*c32b0*/  IADD3 R35, P2, PT, R35, R252, RZ ;  /* 0x000000fc23237210 */ /* 0x000fe20007f5e0ff */
[----:B-1----:R-:W-:Y:S02]  /*c32c0*/  IMAD.MOV.U32 R32, RZ, RZ, R40 ;  /* 0x000000ffff207224 */ /* 0x002fe400078e0028 */
[----:B------:R-:W-:Y:S01]  /*c32d0*/  STL [R1+0x46dc], R38 ;  /* 0x0046dc2601007387 */ /* 0x000fe20000100800 */
[----:B------:R-:W-:-:S03]  /*c32e0*/  IMAD.MOV.U32 R33, RZ, RZ, R41 ;  /* 0x000000ffff217224 */ /* 0x000fc600078e0029 */
[----:B------:R1:W-:Y:S04]  /*c32f0*/  STL [R1+0x46d8], R39 ;  /* 0x0046d82701007387 */ /* 0x0003e80000100800 */
[----:B------:R-:W4:Y:S01]  /*c3300*/  LDL.LU R44, [R1+0x47c0] ;  /* 0x0047c000012c7983 */ /* 0x000f220000300800 */
[----:B--2---:R-:W-:-:S03]  /*c3310*/  IADD3 R34, P3, PT, R34, R252, RZ ;  /* 0x000000fc22227210 */ /* 0x004fc60007f7e0ff */
[----:B------:R-:W2:Y:S04]  /*c3320*/  LDL.LU R43, [R1+0x47c4] ;  /* 0x0047c400012b7983 */ /* 0x000ea80000300800 */
[----:B------:R-:W2:Y:S04]  /*c3330*/  LDL.LU R42, [R1+0x47c8] ;  /* 0x0047c800012a7983 */ /* 0x000ea80000300800 */
[----:B------:R1:W-:Y:S04]  /*c3340*/  LDGSTS.E [R7+0x16b00], desc[UR40][R32.64], P1 ;  /* 0x16b0000020077fae */ /* 0x0003e800089a1028 */
[----:B---3--:R-:W3:Y:S04]  /*c3350*/  LDL.LU R41, [R1+0x47cc] ;  /* 0x0047cc0001297983 */ /* 0x008ee80000300800 */
[----:B------:R-:W-:Y:S01]  /*c3360*/  STL [R1+0x46e4], R35 ;  /* 0x0046e42301007387 */ /* 0x000fe20000100800 */
[----:B-1----:R-:W-:-:S02]  /*c3370*/  IMAD.MOV.U32 R32, RZ, RZ, R38 ;  /* 0x000000ffff207224 */ /* 0x002fc400078e0026 */
[----:B------:R-:W-:-:S05]  /*c3380*/  IMAD.MOV.U32 R33, RZ, RZ, R39 ;  /* 0x000000ffff217224 */ /* 0x000fca00078e0027 */
[----:B------:R1:W-:Y:S01]  /*c3390*/  LDGSTS.E [R7+0x16c00], desc[UR40][R32.64], P1 ;  /* 0x16c0000020077fae */ /* 0x0003e200089a1028 */
[----:B------:R-:W-:-:S05]  /*c33a0*/  IMAD.X R37, R37, 0x1, R3, P2 ;  /* 0x0000000125257824 */ /* 0x000fca00010e0603 */
[----:B------:R1:W-:Y:S01]  /*c33b0*/  STL [R1+0x46e0], R37 ;  /* 0x0046e02501007387 */ /* 0x0003e20000100800 */
[----:B------:R-:W-:-:S03]  /*c33c0*/  IMAD.X R6, R6, 0x1, R3, P3 ;  /* 0x0000000106067824 */ /* 0x000fc600018e0603 */
[----:B------:R1:W-:Y:S02]  /*c33d0*/  STL [R1+0x46ec], R34 ;  /* 0x0046ec2201007387 */ /* 0x0003e40000100800 */
[----:B-1----:R-:W-:Y:S02]  /*c33e0*/  IMAD.MOV.U32 R33, RZ, RZ, R37 ;  /* 0x000000ffff217224 */ /* 0x002fe400078e0025 */
        /* <DEDUP_REMOVED lines=10> */
[----:B------:R-:W-:Y:S01]  /*c3490*/  IMAD.MOV.U32 R33, RZ, RZ, R6 ;  /* 0x000000ffff217224 */ /* 0x000fe200078e0006 */
[----:B------:R-:W3:Y:S01]  /*c34a0*/  LDL.LU R34, [R1+0x47ec] ;  /* 0x0047ec0001227983 */ /* 0x000ee20000300800 */
[----:B------:R-:W-:-:S03]  /*c34b0*/  SEL R6, RZ, 0x4, !P2 ;  /* 0x00000004ff067807 */ /* 0x000fc60005000000 */
[----:B------:R1:W-:Y:S01]  /*c34c0*/  LDGSTS.E [R7+0x16e00], desc[UR40][R32.64], P1 ;  /* 0x16e0000020077fae */ /* 0x0003e200089a1028 */
[----:B------:R-:W-:Y:S02]  /*c34d0*/  SEL R6, R6, RZ, !P0 ;  /* 0x000000ff06067207 */ /* 0x000fe40004000000 */
[----:B----4-:R-:W-:-:S05]  /*c34e0*/  IADD3 R36, P3, PT, R36, R252, RZ ;  /* 0x000000fc24247210 */ /* 0x010fca0007f7e0ff */
[----:B------:R-:W-:Y:S01]  /*c34f0*/  IMAD.X R47, R47, 0x1, R3, P3 ;  /* 0x000000012f2f7824 */ /* 0x000fe200018e0603 */
[----:B------:R-:W-:Y:S01]  /*c3500*/  IADD3 R45, P4, PT, R45, R252, RZ ;  /* 0x000000fc2d2d7210 */ /* 0x000fe20007f9e0ff */
[----:B------:R4:W-:Y:S01]  /*c3510*/  STL [R1+0x46f4], R36 ;  /* 0x0046f42401007387 */ /* 0x0009e20000100800 */
[----:B-1----:R-:W-:-:S03]  /*c3520*/  IMAD.MOV.U32 R32, RZ, RZ, R36 ;  /* 0x000000ffff207224 */ /* 0x002fc600078e0024 */
[----:B------:R1:W-:Y:S01]  /*c3530*/  STL [R1+0x46f0], R47 ;  /* 0x0046f02f01007387 */ /* 0x0003e20000100800 */
[----:B------:R-:W-:-:S03]  /*c3540*/  IMAD.X R46, R46, 0x1, R3, P4 ;  /* 0x000000012e2e7824 */ /* 0x000fc600020e0603 */
[----:B------:R-:W-:Y:S04]  /*c3550*/  STL [R1+0x47bc], R45 ;  /* 0x0047bc2d01007387 */ /* 0x000fe80000100800 */
[----:B----4-:R-:W4:Y:S01]  /*c3560*/  LDL.LU R36, [R1+0x47e0] ;  /* 0x0047e00001247983 */ /* 0x010f220000300800 */
[----:B------:R-:W-:-:S03]  /*c3570*/  ISETP.NE.U32.AND P2, PT, R6, RZ, PT ;  /* 0x000000ff0600720c */ /* 0x000fc60003f45070 */
[----:B------:R1:W-:Y:S04]  /*c3580*/  STL [R1+0x47b8], R46 ;  /* 0x0047b82e01007387 */ /* 0x0003e80000100800 */
[----:B------:R-:W4:Y:S01]  /*c3590*/  LDL.LU R6, [R1+0x47e8] ;  /* 0x0047e80001067983 */ /* 0x000f220000300800 */
[----:B------:R-:W-:-:S05]  /*c35a0*/  IMAD.MOV.U32 R33, RZ, RZ, R47 ;  /* 0x000000ffff217224 */ /* 0x000fca00078e002f */
[----:B------:R1:W-:Y:S02]  /*c35b0*/  LDGSTS.E [R7+0x16f00], desc[UR40][R32.64], P1 ;  /* 0x16f0000020077fae */ /* 0x0003e400089a1028 */
[----:B-1----:R-:W-:Y:S02]  /*c35c0*/  IMAD.MOV.U32 R32, RZ, RZ, R45 ;  /* 0x000000ffff207224 */ /* 0x002fe400078e002d */
[----:B------:R-:W-:-:S05]  /*c35d0*/  IMAD.MOV.U32 R33, RZ, RZ, R46 ;  /* 0x000000ffff217224 */ /* 0x000fca00078e002e */
[----:B------:R1:W-:Y:S01]  /*c35e0*/  LDGSTS.E [R7+0x18800], desc[UR40][R32.64], P2 ;  /* 0x1880000020077fae */ /* 0x0003e200091a1028 */
[----:B--2---:R-:W-:-:S05]  /*c35f0*/  IADD3 R43, P1, PT, R43, R252, RZ ;  /* 0x000000fc2b2b7210 */ /* 0x004fca0007f3e0ff */
[--C-:B------:R-:W-:Y:S01]  /*c3600*/  IMAD.X R44, R44, 0x1, R3.reuse, P1 ;  /* 0x000000012c2c7824 */ /* 0x100fe200008e0603 */
[-C--:B---3--:R-:W-:Y:S01]  /*c3610*/  IADD3 R41, P3, PT, R41, R252.reuse, RZ ;  /* 0x000000fc29297210 */ /* 0x088fe20007f7e0ff */
[----:B------:R-:W-:Y:S04]  /*c3620*/  STL [R1+0x47c4], R43 ;  /* 0x0047c42b01007387 */ /* 0x000fe80000100800 */
[----:B------:R-:W-:Y:S01]  /*c3630*/  IMAD.X R42, R42, 0x1, R3, P3 ;  /* 0x000000012a2a7824 */ /* 0x000fe200018e0603 */
[----:B------:R2:W-:Y:S04]  /*c3640*/  STL [R1+0x47c0], R44 ;  /* 0x0047c02c01007387 */ /* 0x0005e80000100800 */
[----:B------:R-:W-:Y:S04]  /*c3650*/  STL [R1+0x47cc], R41 ;  /* 0x0047cc2901007387 */ /* 0x000fe80000100800 */
[----:B------:R3:W-:Y:S04]  /*c3660*/  STL [R1+0x47c8], R42 ;  /* 0x0047c82a01007387 */ /* 0x0007e80000100800 */
[----:B------:R-:W4:Y:S01]  /*c3670*/  LDL.LU R50, [R1+0x47f4] ;  /* 0x0047f40001327983 */ /* 0x000f220000300800 */
[----:B------:R-:W-:-:S05]  /*c3680*/  IADD3 R39, P1, PT, R39, R252, RZ ;  /* 0x000000fc27277210 */ /* 0x000fca0007f3e0ff */
[----:B------:R-:W-:Y:S01]  /*c3690*/  STL [R1+0x47d4], R39 ;  /* 0x0047d42701007387 */ /* 0x000fe20000100800 */
[----:B------:R-:W-:Y:S01]  /*c36a0*/  IADD3 R37, P3, PT, R37, R252, RZ ;  /* 0x000000fc25257210 */ /* 0x000fe20007f7e0ff */
[----:B------:R-:W-:-:S05]  /*c36b0*/  IMAD.X R40, R40, 0x1, R3, P1 ;  /* 0x0000000128287824 */ /* 0x000fca00008e0603 */
[----:B------:R1:W-:Y:S04]  /*c36c0*/  STL [R1+0x47d0], R40 ;  /* 0x0047d02801007387 */ /* 0x0003e80000100800 */
[----:B------:R-:W-:Y:S01]  /*c36d0*/  STL [R1+0x47dc], R37 ;  /* 0x0047dc2501007387 */ /* 0x000fe20000100800 */
[----:B------:R-:W-:-:S03]  /*c36e0*/  IMAD.X R38, R38, 0x1, R3, P3 ;  /* 0x0000000126267824 */ /* 0x000fc600018e0603 */
[----:B------:R-:W4:Y:S04]  /*c36f0*/  LDL.LU R51, [R1+0x47f0] ;  /* 0x0047f00001337983 */ /* 0x000f280000300800 */
[----:B------:R1:W-:Y:S04]  /*c3700*/  STL [R1+0x47d8], R38 ;  /* 0x0047d82601007387 */ /* 0x0003e80000100800 */
[----:B------:R-:W4:Y:S04]  /*c3710*/  LDL.LU R49, [R1+0x48b8] ;  /* 0x0048b80001317983 */ /* 0x000f280000300800 */
[----:B------:R-:W4:Y:S01]  /*c3720*/  LDL.LU R48, [R1+0x48bc] ;  /* 0x0048bc0001307983 */ /* 0x000f220000300800 */
[----:B------:R-:W-:Y:S01]  /*c3730*/  IADD3 R35, P1, PT, R35, R252, RZ ;  /* 0x000000fc23237210 */ /* 0x000fe20007f3e0ff */
[----:B-1----:R-:W-:-:S02]  /*c3740*/  IMAD.MOV.U32 R32, RZ, RZ, R43 ;  /* 0x000000ffff207224 */ /* 0x002fc400078e002b */
[----:B------:R-:W4:Y:S01]  /*c3750*/  LDL.LU R47, [R1+0x48c0] ;  /* 0x0048c000012f7983 */ /* 0x000f220000300800 */
[----:B------:R-:W-:-:S03]  /*c3760*/  IMAD.MOV.U32 R33, RZ, RZ, R44 ;  /* 0x000000ffff217224 */ /* 0x000fc600078e002c */
[----:B------:R-:W4:Y:S01]  /*c3770*/  LDL.LU R46, [R1+0x48c4] ;  /* 0x0048c400012e7983 */ /* 0x000f220000300800 */
[----:B------:R-:W-:-:S03]  /*c3780*/  IADD3 R34, P3, PT, R34, R252, RZ ;  /* 0x000000fc22227210 */ /* 0x000fc60007f7e0ff */
[----:B------:R1:W-:Y:S04]  /*c3790*/  LDGSTS.E [R7+0x18900], desc[UR40][R32.64], P2 ;  /* 0x1890000020077fae */ /* 0x0003e800091a1028 */
[----:B--2---:R-:W2:Y:S01]  /*c37a0*/  LDL.LU R44, [R1+0x48cc] ;  /* 0x0048cc00012c7983 */ /* 0x004ea20000300800 */
[----:B-1----:R-:W-:-:S03]  /*c37b0*/  IMAD.MOV.U32 R33, RZ, RZ, R42 ;  /* 0x000000ffff217224 */ /* 0x002fc600078e002a */
[----:B---3--:R-:W3:Y:S01]  /*c37c0*/  LDL.LU R42, [R1+0x48d4] ;  /* 0x0048d400012a7983 */ /* 0x008ee20000300800 */
[----:B------:R-:W-:-:S03]  /*c37d0*/  IMAD.MOV.U32 R32, RZ, RZ, R41 ;  /* 0x000000ffff207224 */ /* 0x000fc600078e0029 */
[----:B------:R-:W-:Y:S04]  /*c37e0*/  STL [R1+0x47e4], R35 ;  /* 0x0047e42301007387 */ /* 0x000fe80000100800 */
[----:B------:R1:W-:Y:S01]  /*c37f0*/  LDGSTS.E [R7+0x18a00], desc[UR40][R32.64], P2 ;  /* 0x18a0000020077fae */ /* 0x0003e200091a1028 */
[----:B----4-:R-:W-:-:S05]  /*c3800*/  IMAD.X R36, R36, 0x1, R3, P1 ;  /* 0x0000000124247824 */ /* 0x010fca00008e0603 */
[----:B------:R4:W-:Y:S01]  /*c3810*/  STL [R1+0x47e0], R36 ;  /* 0x0047e02401007387 */ /* 0x0009e20000100800 */
[----:B------:R-:W-:-:S03]  /*c3820*/  IMAD.X R6, R6, 0x1, R3, P3 ;  /* 0x0000000106067824 */ /* 0x000fc600018e0603 */
[----:B------:R4:W-:Y:S04]  /*c3830*/  STL [R1+0x47ec], R34 ;  /* 0x0047ec2201007387 */ /* 0x0009e80000100800 */
[----:B------:R-:W3:Y:S01]  /*c3840*/  LDL.LU R45, [R1+0x48c8] ;  /* 0x0048c800012d7983 */ /* 0x000ee20000300800 */
[----:B-1----:R-:W-:Y:S02]  /*c3850*/  IMAD.MOV.U32 R32, RZ, RZ, R39 ;  /* 0x000000ffff207224 */ /* 0x002fe400078e0027 */
[----:B------:R-:W-:Y:S01]  /*c3860*/  IMAD.MOV.U32 R33, RZ, RZ, R40 ;  /* 0x000000ffff217224 */ /* 0x000fe200078e0028 */
[----:B------:R1:W-:Y:S04]  /*c3870*/  STL [R1+0x47e8], R6 ;  /* 0x0047e80601007387 */ /* 0x0003e80000100800 */
[----:B------:R-:W3:Y:S04]  /*c3880*/  LDL.LU R43, [R1+0x48d0] ;  /* 0x0048d000012b7983 */ /* 0x000ee80000300800 */
[----:B------:R-:W3:Y:S04]  /*c3890*/  LDL.LU R41, [R1+0x48d8] ;  /* 0x0048d80001297983 */ /* 0x000ee80000300800 */
[----:B------:R-:W3:Y:S04]  /*c38a0*/  LDL.LU R40, [R1+0x48dc] ;  /* 0x0048dc0001287983 */ /* 0x000ee80000300800 */
[----:B------:R1:W-:Y:S04]  /*c38b0*/  LDGSTS.E [R7+0x18b00], desc[UR40][R32.64], P2 ;  /* 0x18b0000020077fae */ /* 0x0003e800091a1028 */
[----:B------:R-:W3:Y:S01]  /*c38c0*/  LDL.LU R39, [R1+0x48e0] ;  /* 0x0048e00001277983 */ /* 0x000ee20000300800 */
[----:B-1----:R-:W-:-:S02]  /*c38d0*/  IMAD.MOV.U32 R32, RZ, RZ, R37 ;  /* 0x000000ffff207224 */ /* 0x002fc400078e0025 */
[----:B------:R-:W-:Y:S02]  /*c38e0*/  IMAD.MOV.U32 R33, RZ, RZ, R38 ;  /* 0x000000ffff217224 */ /* 0x000fe400078e0026 */
[----:B------:R-:W3:Y:S04]  /*c38f0*/  LDL.LU R38, [R1+0x48e4] ;  /* 0x0048e40001267983 */ /* 0x000ee80000300800 */
[----:B------:R1:W-:Y:S04]  /*c3900*/  LDGSTS.E [R7+0x18c00], desc[UR40][R32.64], P2 ;  /* 0x18c0000020077fae */ /* 0x0003e800091a1028 */
[----:B------:R-:W3:Y:S01]  /*c3910*/  LDL.LU R37, [R1+0x48e8] ;  /* 0x0048e80001257983 */ /* 0x000ee20000300800 */
[----:B-1----:R-:W-:-:S02]  /*c3920*/  IMAD.MOV.U32 R32, RZ, RZ, R35 ;  /* 0x000000ffff207224 */ /* 0x002fc400078e0023 */
[----:B------:R-:W-:Y:S02]  /*c3930*/  IMAD.MOV.U32 R33, RZ, RZ, R36 ;  /* 0x000000ffff217224 */ /* 0x000fe400078e0024 */
[----:B----4-:R-:W4:Y:S04]  /*c3940*/  LDL.LU R36, [R1+0x48ec] ;  /* 0x0048ec0001247983 */ /* 0x010f280000300800 */
[----:B------:R1:W-:Y:S04]  /*c3950*/  LDGSTS.E [R7+0x18d00], desc[UR40][R32.64], P2 ;  /* 0x18d0000020077fae */ /* 0x0003e800091a1028 */
[----:B------:R-:W4:Y:S01]  /*c3960*/  LDL.LU R35, [R1+0x48f0] ;  /* 0x0048f00001237983 */ /* 0x000f220000300800 */
[----:B-1----:R-:W-:-:S03]  /*c3970*/  IMAD.MOV.U32 R32, RZ, RZ, R34 ;  /* 0x000000ffff207224 */ /* 0x002fc600078e0022 */
[----:B------:R-:W4:Y:S01]  /*c3980*/  LDL.LU R34, [R1+0x48f4] ;  /* 0x0048f40001227983 */ /* 0x000f220000300800 */
[----:B------:R-:W-:Y:S01]  /*c3990*/  IMAD.MOV.U32 R33, RZ, RZ, R6 ;  /* 0x000000ffff217224 */ /* 0x000fe200078e0006 */
[----:B------:R-:W-:-:S04]  /*c39a0*/  ISETP.GT.AND P1, PT, R5, 0x35, PT ;  /* 0x000000350500780c */ /* 0x000fc80003f24270 */
[----:B------:R1:W-:Y:S01]  /*c39b0*/  LDGSTS.E [R7+0x18e00], desc[UR40][R32.64], P2 ;  /* 0x18e0000020077fae */ /* 0x0003e200091a1028 */
[----:B------:R-:W-:-:S04]  /*c39c0*/  SEL R6, RZ, 0x4, !P1 ;  /* 0x00000004ff067807 */ /* 0x000fc80004800000 */
[----:B------:R-:W-:-:S04]  /*c39d0*/  SEL R6, R6, RZ, !P0 ;  /* 0x000000ff06067207 */ /* 0x000fc80004000000 */
[----:B------:R-:W-:Y:S02]  /*c39e0*/  ISETP.NE.U32.AND P1, PT, R6, RZ, PT ;  /* 0x000000ff0600720c */ /* 0x000fe40003f25070 */
[----:B------:R-:W-:-:S05]  /*c39f0*/  IADD3 R50, P3, PT, R50, R252, RZ ;  /* 0x000000fc32327210 */ /* 0x000fca0007f7e0ff */
[----:B-1----:R-:W-:Y:S02]  /*c3a00*/  IMAD.MOV.U32 R32, RZ, RZ, R50 ;  /* 0x000000ffff207224 */ /* 0x002fe400078e0032 */
[----:B------:R-:W-:-:S04]  /*c3a10*/  IMAD.X R51, R51, 0x1, R3, P3 ;  /* 0x0000000133337824 */ /* 0x000fc800018e0603 */
[----:B------:R-:W-:-:S05]  /*c3a20*/  IMAD.MOV.U32 R33, RZ, RZ, R51 ;  /* 0x000000ffff217224 */ /* 0x000fca00078e0033 */
[----:B------:R1:W-:Y:S01]  /*c3a30*/  LDGSTS.E [R7+0x18f00], desc[UR40][R32.64], P2 ;  /* 0x18f0000020077fae */ /* 0x0003e200091a1028 */
[----:B------:R-:W-:-:S05]  /*c3a40*/  IADD3 R48, P2, PT, R48, R252, RZ ;  /* 0x000000fc30307210 */ /* 0x000fca0007f5e0ff */
[----:B------:R-:W-:Y:S01]  /*c3a50*/  IMAD.X R49, R49, 0x1, R3, P2 ;  /* 0x0000000131317824 */ /* 0x000fe200010e0603 */
[-C--:B------:R-:W-:Y:S01]  /*c3a60*/  IADD3 R46, P3, PT, R46, R252.reuse, RZ ;  /* 0x000000fc2e2e7210 */ /* 0x080fe20007f7e0ff */
[----:B-1----:R-:W-:Y:S02]  /*c3a70*/  IMAD.MOV.U32 R32, RZ, RZ, R48 ;  /* 0x000000ffff207224 */ /* 0x002fe400078e0030 */
[----:B------:R-:W-:Y:S02]  /*c3a80*/  IMAD.MOV.U32 R33, RZ, RZ, R49 ;  /* 0x000000ffff217224 */ /* 0x000fe400078e0031 */
[----:B------:R-:W-:Y:S01]  /*c3a90*/  IMAD.X R47, R47, 0x1, R3, P3 ;  /* 0x000000012f2f7824 */ /* 0x000fe200018e0603 */
[-C--:B--2---:R-:W-:Y:S02]  /*c3aa0*/  IADD3 R44, P2, PT, R44, R252.reuse, RZ ;  /* 0x000000fc2c2c7210 */ /* 0x084fe40007f5e0ff */
[----:B------:R1:W-:Y:S01]  /*c3ab0*/  LDGSTS.E [R7+0x1a800], desc[UR40][R32.64], P1 ;  /* 0x1a80000020077fae */ /* 0x0003e200089a1028 */
[----:B---3--:R-:W-:Y:S01]  /*c3ac0*/  IADD3 R42, P3, PT, R42, R252, RZ ;  /* 0x000000fc2a2a7210 */ /* 0x008fe20007f7e0ff */
[----:B-1----:R-:W-:-:S02]  /*c3ad0*/  IMAD.MOV.U32 R32, RZ, RZ, R46 ;  /* 0x000000ffff207224 */ /* 0x002fc400078e002e */
[----:B------:R-:W-:-:S05]  /*c3ae0*/  IMAD.MOV.U32 R33, RZ, RZ, R47 ;  /* 0x000000ffff217224 */ /* 0x000fca00078e002f */
[----:B------:R1:W-:Y:S02]  /*c3af0*/  LDGSTS.E [R7+0x1a900], desc[UR40][R32.64], P1 ;  /* 0x1a90000020077fae */ /* 0x0003e400089a1028 */
[----:B-1----:R-:W-:Y:S02]  /*c3b00*/  IMAD.MOV.U32 R32, RZ, RZ, R44 ;  /* 0x000000ffff207224 */ /* 0x002fe400078e002c */
[----:B------:R-:W-:-:S04]  /*c3b10*/  IMAD.X R45, R45, 0x1, R3, P2 ;  /* 0x000000012d2d7824 */ /* 0x000fc800010e0603 */
[----:B------:R-:W-:Y:S02]  /*c3b20*/  IMAD.MOV.U32 R33, RZ, RZ, R45 ;  /* 0x000000ffff217224 */ /* 0x000fe400078e002d */
[----:B------:R-:W-:-:S03]  /*c3b30*/  IMAD.X R43, R43, 0x1, R3, P3 ;  /* 0x000000012b2b7824 */ /* 0x000fc600018e0603 */
[----:B------:R1:W-:Y:S01]  /*c3b40*/  LDGSTS.E [R7+0x1aa00], desc[UR40][R32.64], P1 ;  /* 0x1aa0000020077fae */ /* 0x0003e200089a1028 */
[-C--:B------:R-:W-:Y:S01]  /*c3b50*/  IADD3 R40, P2, PT, R40, R252.reuse, RZ ;  /* 0x000000fc28287210 */ /* 0x080fe20007f5e0ff */
[----:B-1----:R-:W-:Y:S02]  /*c3b60*/  IMAD.MOV.U32 R32, RZ, RZ, R42 ;  /* 0x000000ffff207224 */ /* 0x002fe400078e002a */
[----:B------:R-:W-:Y:S02]  /*c3b70*/  IMAD.MOV.U32 R33, RZ, RZ, R43 ;  /* 0x000000ffff217224 */ /* 0x000fe400078e002b */
[----:B------:R-:W-:Y:S01]  /*c3b80*/  IMAD.X R41, R41, 0x1, R3, P2 ;  /* 0x0000000129297824 */ /* 0x000fe200010e0603 */
[----:B------:R-:W-:Y:S04]  /*c3b90*/  STL [R1+0x47f4], R50 ;  /* 0x0047f43201007387 */ /* 0x000fe80000100800 */
[----:B------:R1:W-:Y:S01]  /*c3ba0*/  LDGSTS.E [R7+0x1ab00], desc[UR40][R32.64], P1 ;  /* 0x1ab0000020077fae */ /* 0x0003e200089a1028 */
[----:B------:R-:W-:-:S03]  /*c3bb0*/  IADD3 R38, P3, PT, R38, R252, RZ ;  /* 0x000000fc26267210 */ /* 0x000fc60007f7e0ff */
[----:B------:R-:W-:Y:S01]  /*c3bc0*/  STL [R1+0x47f0], R51 ;  /* 0x0047f03301007387 */ /* 0x000fe20000100800 */
[----:B-1----:R-:W-:Y:S02]  /*c3bd0*/  IMAD.MOV.U32 R32, RZ, RZ, R40 ;  /* 0x000000ffff207224 */ /* 0x002fe400078e0028 */
[----:B------:R-:W-:Y:S01]  /*c3be0*/  IMAD.MOV.U32 R33, RZ, RZ, R41 ;  /* 0x000000ffff217224 */ /* 0x000fe200078e0029 */
[----:B------:R-:W-:Y:S01]  /*c3bf0*/  STL [R1+0x48bc], R48 ;  /* 0x0048bc3001007387 */ /* 0x000fe20000100800 */
[----:B------:R-:W-:-:S03]  /*c3c00*/  IMAD.X R39, R39, 0x1, R3, P3 ;  /* 0x0000000127277824 */ /* 0x000fc600018e0603 */
[----:B------:R-:W-:Y:S04]  /*c3c10*/  STL [R1+0x48b8], R49 ;  /* 0x0048b83101007387 */ /* 0x000fe80000100800 */
[----:B------:R-:W-:Y:S01]  /*c3c20*/  STL [R1+0x48c4], R46 ;  /* 0x0048c42e01007387 */ /* 0x000fe20000100800 */
[----:B----4-:R-:W-:-:S03]  /*c3c30*/  IADD3 R36, P2, PT, R36, R252, RZ ;  /* 0x000000fc24247210 */ /* 0x010fc60007f5e0ff */
[----:B------:R1:W-:Y:S04]  /*c3c40*/  LDGSTS.E [R7+0x1ac00], desc[UR40][R32.64], P1 ;  /* 0x1ac0000020077fae */ /* 0x0003e800089a1028 */
[----:B------:R-:W-:Y:S01]  /*c3c50*/  STL [R1+0x48c0], R47 ;  /* 0x0048c02f01007387 */ /* 0x000fe20000100800 */
[----:B------:R-:W-:-:S03]  /*c3c60*/  IMAD.X R37, R37, 0x1, R3, P2 ;  /* 0x0000000125257824 */ /* 0x000fc600010e0603 */
[----:B------:R-:W-:Y:S01]  /*c3c70*/  STL [R1+0x48cc], R44 ;  /* 0x0048cc2c01007387 */ /* 0x000fe20000100800 */
[----:B-1----:R-:W-:Y:S02]  /*c3c80*/  IMAD.MOV.U32 R32, RZ, RZ, R38 ;  /* 0x000000ffff207224 */ /* 0x002fe400078e0026 */
[----:B------:R-:W-:Y:S01]  /*c3c90*/  IMAD.MOV.U32 R33, RZ, RZ, R39 ;  /* 0x000000ffff217224 */ /* 0x000fe200078e0027 */
[----:B------:R-:W-:Y:S01]  /*c3ca0*/  STL [R1+0x48c8], R45 ;  /* 0x0048c82d01007387 */ /* 0x000fe20000100800 */
[----:B------:R-:W-:-:S03]  /*c3cb0*/  IADD3 R34, P3, PT, R34, R252, RZ ;  /* 0x000000fc22227210 */ /* 0x000fc60007f7e0ff */
[----:B------:R-:W-:Y:S04]  /*c3cc0*/  STL [R1+0x48d4], R42 ;  /* 0x0048d42a01007387 */ /* 0x000fe80000100800 */
[----:B------:R-:W-:Y:S01]  /*c3cd0*/  STL [R1+0x48d0], R43 ;  /* 0x0048d02b01007387 */ /* 0x000fe20000100800 */
[----:B------:R-:W-:-:S03]  /*c3ce0*/  IMAD.X R35, R35, 0x1, R3, P3 ;  /* 0x0000000123237824 */ /* 0x000fc600018e0603 */
        /* <DEDUP_REMOVED lines=11> */
[----:B------:R2:W-:Y:S01]  /*c3da0*/  STL [R1+0x48f0], R35 ;  /* 0x0048f02301007387 */ /* 0x0005e20000100800 */
[----:B-1----:R-:W-:-:S02]  /*c3db0*/  IMAD.MOV.U32 R32, RZ, RZ, R34 ;  /* 0x000000ffff207224 */ /* 0x002fc400078e0022 */
[----:B------:R-:W-:Y:S02]  /*c3dc0*/  IMAD.MOV.U32 R33, RZ, RZ, R35 ;  /* 0x000000ffff217224 */ /* 0x000fe400078e0023 */
[----:B--2---:R-:W2:Y:S04]  /*c3dd0*/  LDL.LU.64 R34, [R1+0x3e28] ;  /* 0x003e280001227983 */ /* 0x004ea80000300a00 */
[----:B------:R-:W3:Y:S04]  /*c3de0*/  LDL.LU.64 R36, [R1+0x3e20] ;  /* 0x003e200001247983 */ /* 0x000ee80000300a00 */
[----:B------:R-:W4:Y:S04]  /*c3df0*/  LDL.LU.64 R38, [R1+0x3e18] ;  /* 0x003e180001267983 */ /* 0x000f280000300a00 */
        /* <DEDUP_REMOVED lines=13> */
[----:B------:R-:W4:Y:S04]  /*c3ed0*/  LDL.LU R63, [R1+0x4c78] ;  /* 0x004c7800013f7983 */ /* 0x000f280000300800 */
[----:B------:R1:W-:Y:S01]  /*c3ee0*/  LDGSTS.E [R7+0x1af00], desc[UR40][R32.64], P1 ;  /* 0x1af0000020077fae */ /* 0x0003e200089a1028 */
[----:B------:R-:W-:-:S04]  /*c3ef0*/  ISETP.GT.AND P1, PT, R5, 0x39, PT ;  /* 0x000000390500780c */ /* 0x000fc80003f24270 */
[----:B------:R-:W-:Y:S02]  /*c3f00*/  SEL R6, RZ, 0x4, !P1 ;  /* 0x00000004ff067807 */ /* 0x000fe40004800000 */
[C---:B------:R-:W-:Y:S02]  /*c3f10*/  ISETP.GT.AND P1, PT, R5.reuse, 0x3d, PT ;  /* 0x0000003d0500780c */ /* 0x040fe40003f24270 */
[----:B------:R-:W-:Y:S02]  /*c3f20*/  SEL R6, R6, RZ, !P0 ;  /* 0x000000ff06067207 */ /* 0x000fe40004000000 */
[----:B------:R-:W-:Y:S02]  /*c3f30*/  ISETP.GT.AND P3, PT, R5, 0x2, PT ;  /* 0x000000020500780c */ /* 0x000fe40003f64270 */
[----:B-1----:R-:W-:Y:S02]  /*c3f40*/  SEL R32, RZ, 0x4, !P1 ;  /* 0x00000004ff207807 */ /* 0x002fe40004800000 */
[----:B------:R-:W-:-:S02]  /*c3f50*/  ISETP.NE.U32.AND P2, PT, R6, RZ, PT ;  /* 0x000000ff0600720c */ /* 0x000fc40003f45070 */
[----:B------:R-:W-:Y:S02]  /*c3f60*/  SEL R32, R32, RZ, !P0 ;  /* 0x000000ff20207207 */ /* 0x000fe40004000000 */
[----:B------:R-:W-:Y:S02]  /*c3f70*/  SEL R6, RZ, 0x4, !P3 ;  /* 0x00000004ff067807 */ /* 0x000fe40005800000 */
[----:B------:R-:W-:Y:S02]  /*c3f80*/  ISETP.NE.U32.AND P3, PT, R32, RZ, PT ;  /* 0x000000ff2000720c */ /* 0x000fe40003f65070 */
[----:B------:R-:W-:-:S04]  /*c3f90*/  SEL R6, R6, RZ, !P0 ;  /* 0x000000ff06067207 */ /* 0x000fc80004000000 */
[----:B------:R-:W-:Y:S02]  /*c3fa0*/  ISETP.NE.U32.AND P1, PT, R6, RZ, PT ;  /* 0x000000ff0600720c */ /* 0x000fe40003f25070 */
[----:B--2---:R-:W-:-:S05]  /*c3fb0*/  IADD3 R32, P4, PT, R34, R252, RZ ;  /* 0x000000fc22207210 */ /* 0x004fca0007f9e0ff */
[----:B------:R-:W-:Y:S01]  /*c3fc0*/  IMAD.X R6, R35, 0x1, R3, P4 ;  /* 0x0000000123067824 */ /* 0x000fe200020e0603 */
[----:B---3--:R-:W-:-:S05]  /*c3fd0*/  IADD3 R34, P4, PT, R36, R252, RZ ;  /* 0x000000fc24227210 */ /* 0x008fca0007f9e0ff */
[----:B------:R-:W-:Y:S01]  /*c3fe0*/  IMAD.X R33, R37, 0x1, R3, P4 ;  /* 0x0000000125217824 */ /* 0x000fe200020e0603 */
[----:B----4-:R-:W-:-:S05]  /*c3ff0*/  IADD3 R36, P4, PT, R38, R252, RZ ;  /* 0x000000fc26247210 */ /* 0x010fca0007f9e0ff */
        /* <DEDUP_REMOVED lines=24> */
[--C-:B------:R-:W-:Y:S01]  /*c4180*/  IMAD.X R59, R67, 0x1, R3.reuse, P4 ;  /* 0x00000001433b7824 */ /* 0x100fe200020e0603 */
[-C--:B------:R-:W-:Y:S01]  /*c4190*/  IADD3 R62, P4, PT, R64, R252.reuse, RZ ;  /* 0x000000fc403e7210 */ /* 0x080fe20007f9e0ff */
[----:B------:R-:W-:Y:S02]  /*c41a0*/  IMAD.MOV.U32 R98, RZ, RZ, R32 ;  /* 0x000000ffff627224 */ /* 0x000fe400078e0020 */
[----:B------:R-:W-:Y:S02]  /*c41b0*/  IMAD.MOV.U32 R99, RZ, RZ, R6 ;  /* 0x000000ffff637224 */ /* 0x000fe400078e0006 */
[----:B------:R-:W-:Y:S01]  /*c41c0*/  IMAD.X R61, R65, 0x1, R3, P4 ;  /* 0x00000001413d7824 */ /* 0x000fe200020e0603 */
[----:B------:R-:W-:Y:S01]  /*c41d0*/  IADD3 R63, P4, PT, R63, R252, RZ ;  /* 0x000000fc3f3f7210 */ /* 0x000fe20007f9e0ff */
[----:B------:R-:W-:Y:S01]  /*c41e0*/  IMAD.MOV.U32 R96, RZ, RZ, R34 ;  /* 0x000000ffff607224 */ /* 0x000fe200078e0022 */
[----:B------:R-:W-:Y:S01]  /*c41f0*/  LDGSTS.E [R7+0x1c800], desc[UR40][R98.64], P2 ;  /* 0x1c80000062077fae */ /* 0x000fe200091a1028 */
[----:B------:R-:W-:-:S02]  /*c4200*/  IMAD.MOV.U32 R97, RZ, RZ, R33 ;  /* 0x000000ffff617224 */ /* 0x000fc400078e0021 */
[----:B------:R-:W-:Y:S02]  /*c4210*/  IMAD.MOV.U32 R90, RZ, RZ, R36 ;  /* 0x000000ffff5a7224 */ /* 0x000fe400078e0024 */
[----:B------:R-:W-:Y:S01]  /*c4220*/  IMAD.MOV.U32 R91, RZ, RZ, R35 ;  /* 0x000000ffff5b7224 */ /* 0x000fe200078e0023 */
[----:B------:R-:W-:Y:S01]  /*c4230*/  STL [R1+0x4c78], R63 ;  /* 0x004c783f01007387 */ /* 0x000fe20000100800 */
        /* <DEDUP_REMOVED lines=38> */
[----:B------:R-:W-:Y:S04]  /*c44a0*/  STL.64 [R1+0x3d08], R70 ;  /* 0x003d084601007387 */ /* 0x000fe80000100a00 */
[----:B------:R-:W-:Y:S04]  /*c44b0*/  STL.64 [R1+0x3d00], R68 ;  /* 0x003d004401007387 */ /* 0x000fe80000100a00 */
[----:B------:R-:W2:Y:S04]  /*c44c0*/  LDL.LU R32, [R1+0x4bf0] ;  /* 0x004bf00001207983 */ /* 0x000ea80000300800 */
[----:B------:R-:W-:Y:S04]  /*c44d0*/  STL.64 [R1+0x3cf8], R66 ;  /* 0x003cf84201007387 */ /* 0x000fe80000100a00 */
[----:B------:R-:W-:Y:S04]  /*c44e0*/  STL.64 [R1+0x3cf0], R64 ;  /* 0x003cf04001007387 */ /* 0x000fe80000100a00 */
        /* <DEDUP_REMOVED lines=12> */
[----:B------:R-:W-:Y:S01]  /*c45b0*/  LDGSTS.E [R7+0x1c900], desc[UR40][R96.64], P2 ;  /* 0x1c90000060077fae */ /* 0x000fe200091a1028 */
[----:B------:R-:W-:-:S03]  /*c45c0*/  IMAD.SHL.U32 R156, R157, 0x4, RZ ;  /* 0x000000049d9c7824 */ /* 0x000fc600078e00ff */
[----:B------:R-:W-:Y:S04]  /*c45d0*/  LDGSTS.E [R7+0x1ca00], desc[UR40][R90.64], P2 ;  /* 0x1ca000005a077fae */ /* 0x000fe800091a1028 */
[----:B------:R-:W-:Y:S04]  /*c45e0*/  LDGSTS.E [R7+0x1cb00], desc[UR40][R88.64], P2 ;  /* 0x1cb0000058077fae */ /* 0x000fe800091a1028 */
[----:B------:R-:W-:Y:S04]  /*c45f0*/  LDGSTS.E [R7+0x1cc00], desc[UR40][R86.64], P2 ;  /* 0x1cc0000056077fae */ /* 0x000fe800091a1028 */
[----:B------:R-:W-:Y:S04]  /*c4600*/  LDGSTS.E [R7+0x1cd00], desc[UR40][R84.64], P2 ;  /* 0x1cd0000054077fae */ /* 0x000fe800091a1028 */
[----:B------:R-:W-:Y:S01]  /*c4610*/  LDGSTS.E [R7+0x1ce00], desc[UR40][R82.64], P2 ;  /* 0x1ce0000052077fae */ /* 0x000fe200091a1028 */
[----:B------:R-:W-:-:S03]  /*c4620*/  LOP3.LUT R155, R156, 0x40, RZ, 0x3c, !PT ;  /* 0x000000409c9b7812 */ /* 0x000fc600078e3cff */
[----:B------:R-:W-:Y:S04]  /*c4630*/  LDGSTS.E [R7+0x1cf00], desc[UR40][R80.64], P2 ;  /* 0x1cf0000050077fae */ /* 0x000fe800091a1028 */
[----:B------:R-:W-:Y:S04]  /*c4640*/  LDGSTS.E [R7+0x1e800], desc[UR40][R78.64], P3 ;  /* 0x1e8000004e077fae */ /* 0x000fe800099a1028 */
[----:B------:R-:W-:Y:S04]  /*c4650*/  LDGSTS.E [R7+0x1e900], desc[UR40][R76.64], P3 ;  /* 0x1e9000004c077fae */ /* 0x000fe800099a1028 */
[----:B------:R-:W-:Y:S04]  /*c4660*/  LDGSTS.E [R7+0x1ea00], desc[UR40][R74.64], P3 ;  /* 0x1ea000004a077fae */ /* 0x000fe800099a1028 */
[----:B------:R-:W-:Y:S01]  /*c4670*/  LDGSTS.E [R7+0x1eb00], desc[UR40][R72.64], P3 ;  /* 0x1eb0000048077fae */ /* 0x000fe200099a1028 */
[----:B------:R-:W-:-:S03]  /*c4680*/  VIADD R6, R155, UR7 ;  /* 0x000000079b067c36 */ /* 0x000fc60008000000 */
[----:B------:R-:W-:Y:S04]  /*c4690*/  LDGSTS.E [R7+0x1ec00], desc[UR40][R70.64], P3 ;  /* 0x1ec0000046077fae */ /* 0x000fe800099a1028 */
[----:B------:R-:W-:Y:S04]  /*c46a0*/  LDGSTS.E [R7+0x1ed00], desc[UR40][R68.64], P3 ;  /* 0x1ed0000044077fae */ /* 0x000fe800099a1028 */
[----:B------:R-:W-:Y:S04]  /*c46b0*/  LDGSTS.E [R7+0x1ee00], desc[UR40][R66.64], P3 ;  /* 0x1ee0000042077fae */ /* 0x000fe800099a1028 */
[----:B------:R-:W-:Y:S01]  /*c46c0*/  LDGSTS.E [R7+0x1ef00], desc[UR40][R64.64], P3 ;  /* 0x1ef0000040077fae */ /* 0x000fe200099a1028 */
[----:B--2---:R-:W-:-:S04]  /*c46d0*/  IMAD.X R32, R32, 0x1, R3, P4 ;  /* 0x0000000120207824 */ /* 0x004fc800020e0603 */
[----:B------:R-:W-:Y:S01]  /*c46e0*/  IMAD.MOV.U32 R33, RZ, RZ, R32 ;  /* 0x000000ffff217224 */ /* 0x000fe200078e0020 */
[----:B------:R1:W-:Y:S01]  /*c46f0*/  STL [R1+0x4bf0], R32 ;  /* 0x004bf02001007387 */ /* 0x0003e20000100800 */
[-C--:B---3--:R-:W-:Y:S01]  /*c4700*/  IADD3 R44, P2, PT, R44, R252.reuse, RZ ;  /* 0x000000fc2c2c7210 */ /* 0x088fe20007f5e0ff */
[----:B-1----:R-:W-:Y:S01]  /*c4710*/  IMAD.MOV.U32 R32, RZ, RZ, R63 ;  /* 0x000000ffff207224 */ /* 0x002fe200078e003f */
[----:B----4-:R-:W-:-:S03]  /*c4720*/  IADD3 R38, P3, PT, R38, R252, RZ ;  /* 0x000000fc26267210 */ /* 0x010fc60007f7e0ff */
[--C-:B------:R-:W-:Y:S01]  /*c4730*/  IMAD.X R45, R45, 0x1, R3.reuse, P2 ;  /* 0x000000012d2d7824 */ /* 0x100fe200010e0603 */
[----:B------:R1:W-:Y:S01]  /*c4740*/  LDGSTS.E [R6+0x1000], desc[UR40][R32.64], P1 ;  /* 0x0100000020067fae */ /* 0x0003e200089a1028 */
[----:B------:R-:W-:-:S03]  /*c4750*/  IMAD.X R43, R43, 0x1, R3, P3 ;  /* 0x000000012b2b7824 */ /* 0x000fc600018e0603 */
[----:B------:R-:W-:Y:S04]  /*c4760*/  STL [R1+0x4bf4], R44 ;  /* 0x004bf42c01007387 */ /* 0x000fe80000100800 */
[----:B------:R-:W-:Y:S01]  /*c4770*/  STL [R1+0x4be8], R45 ;  /* 0x004be82d01007387 */ /* 0x000fe20000100800 */
[----:B-1----:R-:W-:Y:S02]  /*c4780*/  IMAD.MOV.U32 R32, RZ, RZ, R44 ;  /* 0x000000ffff207224 */ /* 0x002fe400078e002c */
[----:B------:R-:W-:Y:S01]  /*c4790*/  IMAD.MOV.U32 R33, RZ, RZ, R45 ;  /* 0x000000ffff217224 */ /* 0x000fe200078e002d */
        /* <DEDUP_REMOVED lines=1046> */
[----:B------:R-:W4:Y:S01]  /*c8900*/  LDL.LU R63, [R1+0x4bbc] ;  /* 0x004bbc00013f7983 */ /* 0x000f220000300800 */
[----:B------:R-:W-:-:S03]  /*c8910*/  ISETP.GT.AND P1, PT, R5, 0x3a, PT ;  /* 0x0000003a0500780c */ /* 0x000fc60003f24270 */
[----:B------:R1:W-:Y:S01]  /*c8920*/  LDGSTS.E [R6+0x1b700], desc[UR40][R32.64], P2 ;  /* 0x1b70000020067fae */ /* 0x0003e200091a1028 */
[----:B------:R-:W-:Y:S02]  /*c8930*/  SEL R7, RZ, 0x4, !P1 ;  /* 0x00000004ff077807 */ /* 0x000fe40004800000 */
[----:B------:R-:W-:Y:S02]  /*c8940*/  ISETP.GT.AND P1, PT, R5, 0x3e, PT ;  /* 0x0000003e0500780c */ /* 0x000fe40003f24270 */
        /* <DEDUP_REMOVED lines=1060> */
[----:B-1----:R-:W-:Y:S01]  /*ccb90*/  IMAD.MOV.U32 R32, RZ, RZ, R43 ;  /* 0x000000ffff207224 */ /* 0x002fe200078e002b */
[-C--:B------:R-:W-:Y:S01]  /*ccba0*/  IADD3 R35, P2, PT, R35, R252.reuse, RZ ;  /* 0x000000fc23237210 */ /* 0x080fe20007f5e0ff */
[----:B------:R-:W-:Y:S01]  /*ccbb0*/  IMAD.MOV.U32 R33, RZ, RZ, R44 ;  /* 0x000000ffff217224 */ /* 0x000fe200078e002c */
[----:B------:R-:W4:Y:S04]  /*ccbc0*/  LDL.LU R47, [R1+0x4940] ;  /* 0x00494000012f7983 */ /* 0x000f280000300800 */
[----:B------:R-:W4:Y:S01]  /*ccbd0*/  LDL.LU R46, [R1+0x4944] ;  /* 0x00494400012e7983 */ /* 0x000f220000300800 */
[----:B------:R-:W-:-:S03]  /*ccbe0*/  IADD3 R34, P3, PT, R34, R252, RZ ;  /* 0x000000fc22227210 */ /* 0x000fc60007f7e0ff */
[----:B------:R1:W-:Y:S04]  /*ccbf0*/  LDGSTS.E [R7+0x19900], desc[UR40][R32.64], P1 ;  /* 0x1990000020077fae */ /* 0x0003e800089a1028 */
[----:B--2---:R-:W2:Y:S01]  /*ccc00*/  LDL.LU R44, [R1+0x494c] ;  /* 0x00494c00012c7983 */ /* 0x004ea20000300800 */
[----:B-1----:R-:W-:Y:S02]  /*ccc10*/  IMAD.MOV.U32 R32, RZ, RZ, R41 ;  /* 0x000000ffff207224 */ /* 0x002fe400078e0029 */
[----:B------:R-:W-:Y:S02]  /*ccc20*/  IMAD.MOV.U32 R33, RZ, RZ, R42 ;  /* 0x000000ffff217224 */ /* 0x000fe400078e002a */
[----:B---3--:R-:W3:Y:S04]  /*ccc30*/  LDL.LU R42, [R1+0x4954] ;  /* 0x00495400012a7983 */ /* 0x008ee80000300800 */
[----:B------:R-:W-:Y:S04]  /*ccc40*/  STL [R1+0x4864], R35 ;  /* 0x0048642301007387 */ /* 0x000fe80000100800 */
[----:B------:R1:W-:Y:S01]  /*ccc50*/  LDGSTS.E [R7+0x19a00], desc[UR40][R32.64], P1 ;  /* 0x19a0000020077fae */ /* 0x0003e200089a1028 */
[----:B----4-:R-:W-:-:S02]  /*ccc60*/  IMAD.X R36, R36, 0x1, R3, P2 ;  /* 0x0000000124247824 */ /* 0x010fc400010e0603 */
[----:B-1----:R-:W-:Y:S02]  /*ccc70*/  IMAD.MOV.U32 R32, RZ, RZ, R39 ;  /* 0x000000ffff207224 */ /* 0x002fe400078e0027 */
[----:B------:R-:W-:Y:S01]  /*ccc80*/  IMAD.MOV.U32 R33, RZ, RZ, R40 ;  /* 0x000000ffff217224 */ /* 0x000fe200078e0028 */
[----:B------:R1:W-:Y:S01]  /*ccc90*/  STL [R1+0x4860], R36 ;  /* 0x0048602401007387 */ /* 0x0003e20000100800 */
[----:B------:R-:W-:-:S03]  /*ccca0*/  IMAD.X R6, R6, 0x1, R3, P3 ;  /* 0x0000000106067824 */ /* 0x000fc600018e0603 */
[----:B------:R4:W-:Y:S04]  /*cccb0*/  STL [R1+0x486c], R34 ;  /* 0x00486c2201007387 */ /* 0x0009e80000100800 */
[----:B------:R-:W3:Y:S04]  /*cccc0*/  LDL.LU R45, [R1+0x4948] ;  /* 0x00494800012d7983 */ /* 0x000ee80000300800 */
[----:B------:R1:W-:Y:S04]  /*cccd0*/  LDGSTS.E [R7+0x19b00], desc[UR40][R32.64], P1 ;  /* 0x19b0000020077fae */ /* 0x0003e800089a1028 */
[----:B------:R4:W-:Y:S04]  /*ccce0*/  STL [R1+0x4868], R6 ;  /* 0x0048680601007387 */ /* 0x0009e80000100800 */
[----:B------:R-:W3:Y:S01]  /*cccf0*/  LDL.LU R43, [R1+0x4950] ;  /* 0x00495000012b7983 */ /* 0x000ee20000300800 */
[----:B-1----:R-:W-:-:S03]  /*ccd00*/  IMAD.MOV.U32 R32, RZ, RZ, R37 ;  /* 0x000000ffff207224 */ /* 0x002fc600078e0025 */
[----:B------:R-:W3:Y:S01]  /*ccd10*/  LDL.LU R41, [R1+0x4958] ;  /* 0x0049580001297983 */ /* 0x000ee20000300800 */
[----:B------:R-:W-:-:S03]  /*ccd20*/  IMAD.MOV.U32 R33, RZ, RZ, R38 ;  /* 0x000000ffff217224 */ /* 0x000fc600078e0026 */
[----:B------:R-:W3:Y:S04]  /*ccd30*/  LDL.LU R40, [R1+0x495c] ;  /* 0x00495c0001287983 */ /* 0x000ee80000300800 */
[----:B------:R1:W-:Y:S04]  /*ccd40*/  LDGSTS.E [R7+0x19c00], desc[UR40][R32.64], P1 ;  /* 0x19c0000020077fae */ /* 0x0003e800089a1028 */
[----:B------:R-:W3:Y:S04]  /*ccd50*/  LDL.LU R39, [R1+0x4960] ;  /* 0x0049600001277983 */ /* 0x000ee80000300800 */
[----:B------:R-:W3:Y:S01]  /*ccd60*/  LDL.LU R38, [R1+0x4964] ;  /* 0x0049640001267983 */ /* 0x000ee20000300800 */
[----:B-1----:R-:W-:-:S03]  /*ccd70*/  IMAD.MOV.U32 R32, RZ, RZ, R35 ;  /* 0x000000ffff207224 */ /* 0x002fc600078e0023 */
[----:B------:R-:W3:Y:S01]  /*ccd80*/  LDL.LU R37, [R1+0x4968] ;  /* 0x0049680001257983 */ /* 0x000ee20000300800 */
[----:B------:R-:W-:-:S03]  /*ccd90*/  IMAD.MOV.U32 R33, RZ, RZ, R36 ;  /* 0x000000ffff217224 */ /* 0x000fc600078e0024 */
[----:B------:R-:W3:Y:S04]  /*ccda0*/  LDL.LU R36, [R1+0x496c] ;  /* 0x00496c0001247983 */ /* 0x000ee80000300800 */
[----:B------:R1:W-:Y:S04]  /*ccdb0*/  LDGSTS.E [R7+0x19d00], desc[UR40][R32.64], P1 ;  /* 0x19d0000020077fae */ /* 0x0003e800089a1028 */
[----:B------:R-:W3:Y:S01]  /*ccdc0*/  LDL.LU R35, [R1+0x4970] ;  /* 0x0049700001237983 */ /* 0x000ee20000300800 */
[----:B-1----:R-:W-:-:S03]  /*ccdd0*/  IMAD.MOV.U32 R32, RZ, RZ, R34 ;  /* 0x000000ffff207224 */ /* 0x002fc600078e0022 */
[----:B----4-:R-:W4:Y:S01]  /*ccde0*/  LDL.LU R34, [R1+0x4974] ;  /* 0x0049740001227983 */ /* 0x010f220000300800 */
        /* <DEDUP_REMOVED lines=17> */
[----:B--2---:R-:W-:Y:S02]  /*ccf00*/  IADD3 R44, P1, PT, R44, R252, RZ ;  /* 0x000000fc2c2c7210 */ /* 0x004fe40007f3e0ff */
[----:B------:R1:W-:Y:S02]  /*ccf10*/  LDGSTS.E [R7+0x1b800], desc[UR40][R32.64], P2 ;  /* 0x1b80000020077fae */ /* 0x0003e400091a1028 */
[----:B-1----:R-:W-:-:S02]  /*ccf20*/  IMAD.MOV.U32 R32, RZ, RZ, R46 ;  /* 0x000000ffff207224 */ /* 0x002fc400078e002e */
[----:B------:R-:W-:Y:S01]  /*ccf30*/  IMAD.MOV.U32 R33, RZ, RZ, R47 ;  /* 0x000000ffff217224 */ /* 0x000fe200078e002f */
[----:B---3--:R-:W-:-:S04]  /*ccf40*/  IADD3 R42, P3, PT, R42, R252, RZ ;  /* 0x000000fc2a2a7210 */ /* 0x008fc80007f7e0ff */
[----:B------:R1:W-:Y:S04]  /*ccf50*/  LDGSTS.E [R7+0x1b900], desc[UR40][R32.64], P2 ;  /* 0x1b90000020077fae */ /* 0x0003e800091a1028 */
[----:B------:R-:W-:Y:S01]  /*ccf60*/  STL [R1+0x4874], R50 ;  /* 0x0048743201007387 */ /* 0x000fe20000100800 */
[----:B-1----:R-:W-:Y:S02]  /*ccf70*/  IMAD.MOV.U32 R32, RZ, RZ, R44 ;  /* 0x000000ffff207224 */ /* 0x002fe400078e002c */
[----:B------:R-:W-:-:S04]  /*ccf80*/  IMAD.X R45, R45, 0x1, R3, P1 ;  /* 0x000000012d2d7824 */ /* 0x000fc800008e0603 */
[----:B------:R-:W-:Y:S01]  /*ccf90*/  IMAD.MOV.U32 R33, RZ, RZ, R45 ;  /* 0x000000ffff217224 */ /* 0x000fe200078e002d */
[----:B------:R-:W-:Y:S04]  /*ccfa0*/  STL [R1+0x4870], R51 ;  /* 0x0048703301007387 */ /* 0x000fe80000100800 */
[----:B------:R1:W-:Y:S01]  /*ccfb0*/  LDGSTS.E [R7+0x1ba00], desc[UR40][R32.64], P2 ;  /* 0x1ba0000020077fae */ /* 0x0003e200091a1028 */
[----:B------:R-:W-:-:S03]  /*ccfc0*/  IMAD.X R43, R43, 0x1, R3, P3 ;  /* 0x000000012b2b7824 */ /* 0x000fc600018e0603 */
[----:B------:R-:W-:Y:S01]  /*ccfd0*/  STL [R1+0x493c], R48 ;  /* 0x00493c3001007387 */ /* 0x000fe20000100800 */
[-C--:B------:R-:W-:Y:S01]  /*ccfe0*/  IADD3 R40, P1, PT, R40, R252.reuse, RZ ;  /* 0x000000fc28287210 */ /* 0x080fe20007f3e0ff */
[----:B-1----:R-:W-:Y:S02]  /*ccff0*/  IMAD.MOV.U32 R32, RZ, RZ, R42 ;  /* 0x000000ffff207224 */ /* 0x002fe400078e002a */
[----:B------:R-:W-:Y:S02]  /*cd000*/  IMAD.MOV.U32 R33, RZ, RZ, R43 ;  /* 0x000000ffff217224 */ /* 0x000fe400078e002b */
[----:B------:R-:W-:Y:S01]  /*cd010*/  IMAD.X R41, R41, 0x1, R3, P1 ;  /* 0x0000000129297824 */ /* 0x000fe200008e0603 */
[----:B------:R-:W-:Y:S01]  /*cd020*/  STL [R1+0x4938], R49 ;  /* 0x0049383101007387 */ /* 0x000fe20000100800 */
[----:B------:R-:W-:-:S03]  /*cd030*/  IADD3 R38, P3, PT, R38, R252, RZ ;  /* 0x000000fc26267210 */ /* 0x000fc60007f7e0ff */
[----:B------:R-:W-:Y:S04]  /*cd040*/  STL [R1+0x4944], R46 ;  /* 0x0049442e01007387 */ /* 0x000fe80000100800 */
[----:B------:R1:W-:Y:S01]  /*cd050*/  LDGSTS.E [R7+0x1bb00], desc[UR40][R32.64], P2 ;  /* 0x1bb0000020077fae */ /* 0x0003e200091a1028 */
[----:B------:R-:W-:-:S03]  /*cd060*/  IMAD.X R39, R39, 0x1, R3, P3 ;  /* 0x0000000127277824 */ /* 0x000fc600018e0603 */
[----:B------:R-:W-:Y:S01]  /*cd070*/  STL [R1+0x4940], R47 ;  /* 0x0049402f01007387 */ /* 0x000fe20000100800 */
[----:B------:R-:W-:-:S03]  /*cd080*/  IADD3 R36, P1, PT, R36, R252, RZ ;  /* 0x000000fc24247210 */ /* 0x000fc60007f3e0ff */
[----:B------:R-:W-:Y:S01]  /*cd090*/  STL [R1+0x494c], R44 ;  /* 0x00494c2c01007387 */ /* 0x000fe20000100800 */
[----:B-1----:R-:W-:Y:S02]  /*cd0a0*/  IMAD.MOV.U32 R32, RZ, RZ, R40 ;  /* 0x000000ffff207224 */ /* 0x002fe400078e0028 */
[----:B------:R-:W-:Y:S01]  /*cd0b0*/  IMAD.MOV.U32 R33, RZ, RZ, R41 ;  /* 0x000000ffff217224 */ /* 0x000fe200078e0029 */
[----:B------:R-:W-:Y:S01]  /*cd0c0*/  STL [R1+0x4948], R45 ;  /* 0x0049482d01007387 */ /* 0x000fe20000100800 */
[----:B------:R-:W-:-:S03]  /*cd0d0*/  IMAD.X R37, R37, 0x1, R3, P1 ;  /* 0x0000000125257824 */ /* 0x000fc600008e0603 */
[----:B------:R-:W-:Y:S01]  /*cd0e0*/  STL [R1+0x4954], R42 ;  /* 0x0049542a01007387 */ /* 0x000fe20000100800 */
[----:B----4-:R-:W-:-:S03]  /*cd0f0*/  IADD3 R34, P3, PT, R34, R252, RZ ;  /* 0x000000fc22227210 */ /* 0x010fc60007f7e0ff */
[----:B------:R-:W-:Y:S04]  /*cd100*/  STL [R1+0x4950], R43 ;  /* 0x0049502b01007387 */ /* 0x000fe80000100800 */
[----:B------:R-:W-:Y:S01]  /*cd110*/  STL [R1+0x495c], R40 ;  /* 0x00495c2801007387 */ /* 0x000fe20000100800 */
[----:B------:R-:W-:-:S03]  /*cd120*/  IMAD.X R35, R35, 0x1, R3, P3 ;  /* 0x0000000123237824 */ /* 0x000fc600018e0603 */
[----:B------:R1:W-:Y:S04]  /*cd130*/  LDGSTS.E [R7+0x1bc00], desc[UR40][R32.64], P2 ;  /* 0x1bc0000020077fae */ /* 0x0003e800091a1028 */
[----:B------:R-:W-:Y:S04]  /*cd140*/  STL [R1+0x4958], R41 ;  /* 0x0049582901007387 */ /* 0x000fe80000100800 */
[----:B------:R-:W-:Y:S01]  /*cd150*/  STL [R1+0x4964], R38 ;  /* 0x0049642601007387 */ /* 0x000fe20000100800 */
        /* <DEDUP_REMOVED lines=8> */
[----:B-1----:R-:W-:-:S03]  /*cd1e0*/  IMAD.MOV.U32 R32, RZ, RZ, R36 ;  /* 0x000000ffff207224 */ /* 0x002fc600078e0024 */
[----:B------:R-:W3:Y:S01]  /*cd1f0*/  LDL.LU.64 R66, [R1+0x3da8] ;  /* 0x003da80001427983 */ /* 0x000ee20000300a00 */
[----:B------:R-:W-:-:S05]  /*cd200*/  IMAD.MOV.U32 R33, RZ, RZ, R37 ;  /* 0x000000ffff217224 */ /* 0x000fca00078e0025 */
[----:B------:R1:W-:Y:S02]  /*cd210*/  LDGSTS.E [R7+0x1be00], desc[UR40][R32.64], P2 ;  /* 0x1be0000020077fae */ /* 0x0003e400091a1028 */
[----:B-1----:R-:W-:Y:S02]  /*cd220*/  IMAD.MOV.U32 R32, RZ, RZ, R34 ;  /* 0x000000ffff207224 */ /* 0x002fe400078e0022 */
[----:B------:R-:W-:Y:S02]  /*cd230*/  IMAD.MOV.U32 R33, RZ, RZ, R35 ;  /* 0x000000ffff217224 */ /* 0x000fe400078e0023 */
[----:B--2---:R-:W2:Y:S04]  /*cd240*/  LDL.LU.64 R34, [R1+0x3da0] ;  /* 0x003da00001227983 */ /* 0x004ea80000300a00 */
        /* <DEDUP_REMOVED lines=14> */
[----:B------:R-:W4:Y:S01]  /*cd330*/  LDL.LU.64 R62, [R1+0x3c68] ;  /* 0x003c6800013e7983 */ /* 0x000f220000300a00 */
[----:B------:R-:W1:Y:S01]  /*cd340*/  S2R R153, SR_TID.X ;  /* 0x0000000000997919 */ /* 0x000e620000002100 */
[----:B------:R-:W-:-:S02]  /*cd350*/  ISETP.GT.AND P1, PT, R5, 0x3b, PT ;  /* 0x0000003b0500780c */ /* 0x000fc40003f24270 */
[----:B------:R2:W-:Y:S01]  /*cd360*/  LDGSTS.E [R7+0x1bf00], desc[UR40][R32.64], P2 ;  /* 0x1bf0000020077fae */ /* 0x0005e200091a1028 */
[----:B------:R-:W-:Y:S02]  /*cd370*/  ISETP.GT.AND P2, PT, R5, 0x3f, PT ;  /* 0x0000003f0500780c */ /* 0x000fe40003f44270 */
[----:B-1----:R-:W-:-:S04]  /*cd380*/  LOP3.LUT R6, R153, 0x3f, RZ, 0xc0, !PT ;  /* 0x0000003f99067812 */ /* 0x002fc800078ec0ff */
[----:B------:R-:W-:Y:S02]  /*cd390*/  ISETP.GE.AND P3, PT, R6, R5, PT ;  /* 0x000000050600720c */ /* 0x000fe40003f66270 */
[----:B------:R-:W-:Y:S02]  /*cd3a0*/  SEL R5, RZ, 0x4, !P1 ;  /* 0x00000004ff057807 */ /* 0x000fe40004800000 */
[----:B------:R-:W-:Y:S02]  /*cd3b0*/  SEL R6, RZ, 0x4, !P2 ;  /* 0x00000004ff067807 */ /* 0x000fe40005000000 */
[----:B------:R-:W-:Y:S02]  /*cd3c0*/  SEL R5, R5, RZ, !P0 ;  /* 0x000000ff05057207 */ /* 0x000fe40004000000 */
[----:B------:R-:W-:Y:S02]  /*cd3d0*/  SEL R6, R6, RZ, !P0 ;  /* 0x000000ff06067207 */ /* 0x000fe40004000000 */
[----:B------:R-:W-:-:S02]  /*cd3e0*/  ISETP.NE.U32.AND P1, PT, R5, RZ, PT ;  /* 0x000000ff0500720c */ /* 0x000fc40003f25070 */
[----:B------:R-:W-:Y:S02]  /*cd3f0*/  SEL R5, RZ, 0x4, P3 ;  /* 0x00000004ff057807 */ /* 0x000fe40001800000 */
[----:B------:R-:W-:Y:S02]  /*cd400*/  ISETP.NE.U32.AND P2, PT, R6, RZ, PT ;  /* 0x000000ff0600720c */ /* 0x000fe40003f45070 */
[----:B------:R-:W-:-:S04]  /*cd410*/  SEL R5, R5, RZ, !P0 ;  /* 0x000000ff05057207 */ /* 0x000fc80004000000 */
[----:B------:R-:W-:Y:S02]  /*cd420*/  ISETP.NE.U32.AND P0, PT, R5, RZ, PT ;  /* 0x000000ff0500720c */ /* 0x000fe40003f05070 */
[----:B---3--:R-:W-:-:S05]  /*cd430*/  IADD3 R6, P3, PT, R66, R252, RZ ;  /* 0x000000fc42067210 */ /* 0x008fca0007f7e0ff */
[----:B------:R-:W-:Y:S01]  /*cd440*/  IMAD.X R5, R67, 0x1, R3, P3 ;  /* 0x0000000143057824 */ /* 0x000fe200018e0603 */
[----:B--2---:R-:W-:-:S05]  /*cd450*/  IADD3 R33, P3, PT, R34, R252, RZ ;  /* 0x000000fc22217210 */ /* 0x004fca0007f7e0ff */
        /* <DEDUP_REMOVED lines=23> */
[----:B------:R-:W-:Y:S02]  /*cd5d0*/  IADD3 R57, P3, PT, R58, R252, RZ ;  /* 0x000000fc3a397210 */ /* 0x000fe40007f7e0ff */
[----:B------:R-:W-:Y:S02]  /*cd5e0*/  LOP3.LUT R33, R33, R32, RZ, 0x3c, !PT ;  /* 0x0000002021217212 */ /* 0x000fe400078e3cff */
[----:B------:R-:W-:Y:S01]  /*cd5f0*/  LOP3.LUT R39, R39, R38, RZ, 0x3c, !PT ;  /* 0x0000002627277212 */ /* 0x000fe200078e3cff */
[----:B------:R-:W-:Y:S01]  /*cd600*/  IMAD.X R56, R59, 0x1, R3, P3 ;  /* 0x000000013b387824 */ /* 0x000fe200018e0603 */
[----:B------:R-:W-:Y:S02]  /*cd610*/  IADD3 R59, P3, PT, R60, R252, RZ ;  /* 0x000000fc3c3b7210 */ /* 0x000fe40007f7e0ff */
[----:B------:R-:W-:Y:S02]  /*cd620*/  LOP3.LUT R32, R33, R32, RZ, 0x3c, !PT ;  /* 0x0000002021207212 */ /* 0x000fe400078e3cff */
[----:B------:R-:W-:-:S02]  /*cd630*/  LOP3.LUT R41, R41, R40, RZ, 0x3c, !PT ;  /* 0x0000002829297212 */ /* 0x000fc400078e3cff */
[----:B------:R-:W-:Y:S01]  /*cd640*/  LOP3.LUT R43, R43, R42, RZ, 0x3c, !PT ;  /* 0x0000002a2b2b7212 */ /* 0x000fe200078e3cff */
[----:B------:R-:W-:Y:S01]  /*cd650*/  IMAD.MOV.U32 R70, RZ, RZ, R6 ;  /* 0x000000ffff467224 */ /* 0x000fe200078e0006 */
[----:B------:R-:W-:Y:S01]  /*cd660*/  LOP3.LUT R45, R45, R44, RZ, 0x3c, !PT ;  /* 0x0000002c2d2d7212 */ /* 0x000fe200078e3cff */
[----:B------:R-:W-:Y:S01]  /*cd670*/  IMAD.MOV.U32 R71, RZ, RZ, R5 ;  /* 0x000000ffff477224 */ /* 0x000fe200078e0005 */
[----:B------:R-:W-:Y:S01]  /*cd680*/  LOP3.LUT R38, R39, R38, RZ, 0x3c, !PT ;  /* 0x0000002627267212 */ /* 0x000fe200078e3cff */
[----:B------:R-:W-:Y:S01]  /*cd690*/  IMAD.X R58, R61, 0x1, R3, P3 ;  /* 0x000000013d3a7824 */ /* 0x000fe200018e0603 */
[----:B------:R-:W-:Y:S01]  /*cd6a0*/  LOP3.LUT R47, R47, R46, RZ, 0x3c, !PT ;  /* 0x0000002e2f2f7212 */ /* 0x000fe200078e3cff */
[----:B------:R-:W-:Y:S01]  /*cd6b0*/  IMAD.MOV.U32 R68, RZ, RZ, R35 ;  /* 0x000000ffff447224 */ /* 0x000fe200078e0023 */
[----:B------:R-:W-:Y:S01]  /*cd6c0*/  LOP3.LUT R33, R33, R32, RZ, 0x3c, !PT ;  /* 0x0000002021217212 */ /* 0x000fe200078e3cff */
[----:B------:R-:W-:Y:S01]  /*cd6d0*/  IMAD.MOV.U32 R69, RZ, RZ, R34 ;  /* 0x000000ffff457224 */ /* 0x000fe200078e0022 */
[----:B------:R-:W-:-:S02]  /*cd6e0*/  LOP3.LUT R40, R41, R40, RZ, 0x3c, !PT ;  /* 0x0000002829287212 */ /* 0x000fc400078e3cff */
[----:B------:R-:W-:Y:S01]  /*cd6f0*/  LOP3.LUT R49, R49, R48, RZ, 0x3c, !PT ;  /* 0x0000003031317212 */ /* 0x000fe200078e3cff */
[----:B------:R-:W-:Y:S01]  /*cd700*/  IMAD.MOV.U32 R66, RZ, RZ, R37 ;  /* 0x000000ffff427224 */ /* 0x000fe200078e0025 */
[----:B------:R-:W-:Y:S01]  /*cd710*/  LOP3.LUT R42, R43, R42, RZ, 0x3c, !PT ;  /* 0x0000002a2b2a7212 */ /* 0x000fe200078e3cff */
[----:B------:R-:W-:Y:S01]  /*cd720*/  IMAD.MOV.U32 R67, RZ, RZ, R36 ;  /* 0x000000ffff437224 */ /* 0x000fe200078e0024 */
[----:B------:R-:W-:Y:S02]  /*cd730*/  LOP3.LUT R51, R51, R50, RZ, 0x3c, !PT ;  /* 0x0000003233337212 */ /* 0x000fe400078e3cff */
[----:B------:R-:W-:Y:S02]  /*cd740*/  LOP3.LUT R44, R45, R44, RZ, 0x3c, !PT ;  /* 0x0000002c2d2c7212 */ /* 0x000fe400078e3cff */
[----:B------:R-:W-:Y:S01]  /*cd750*/  LOP3.LUT R53, R53, R52, RZ, 0x3c, !PT ;  /* 0x0000003435357212 */ /* 0x000fe200078e3cff */
[----:B------:R-:W-:Y:S01]  /*cd760*/  STL.64 [R1+0x3da8], R70 ;  /* 0x003da84601007387 */ /* 0x000fe20000100a00 */
[----:B------:R-:W-:-:S02]  /*cd770*/  LOP3.LUT R39, R39, R38, RZ, 0x3c, !PT ;  /* 0x0000002627277212 */ /* 0x000fc400078e3cff */
[----:B------:R-:W-:Y:S02]  /*cd780*/  LOP3.LUT R46, R47, R46, RZ, 0x3c, !PT ;  /* 0x0000002e2f2e7212 */ /* 0x000fe400078e3cff */
[----:B------:R-:W-:Y:S01]  /*cd790*/  LOP3.LUT R55, R55, R54, RZ, 0x3c, !PT ;  /* 0x0000003637377212 */ /* 0x000fe200078e3cff */
[----:B------:R-:W-:Y:S01]  /*cd7a0*/  STL.64 [R1+0x3da0], R32 ;  /* 0x003da02001007387 */ /* 0x000fe20000100a00 */
[----:B------:R-:W-:Y:S02]  /*cd7b0*/  LOP3.LUT R41, R41, R40, RZ, 0x3c, !PT ;  /* 0x0000002829297212 */ /* 0x000fe400078e3cff */
[----:B------:R-:W-:Y:S02]  /*cd7c0*/  LOP3.LUT R48, R49, R48, RZ, 0x3c, !PT ;  /* 0x0000003031307212 */ /* 0x000fe400078e3cff */
[----:B------:R-:W-:Y:S01]  /*cd7d0*/  LOP3.LUT R57, R57, R56, RZ, 0x3c, !PT ;  /* 0x0000003839397212 */ /* 0x000fe200078e3cff */
[----:B------:R-:W-:Y:S01]  /*cd7e0*/  STL.64 [R1+0x3d98], R68 ;  /* 0x003d984401007387 */ /* 0x000fe20000100a00 */
[----:B------:R-:W-:-:S02]  /*cd7f0*/  LOP3.LUT R43, R43, R42, RZ, 0x3c, !PT ;  /* 0x0000002a2b2b7212 */ /* 0x000fc400078e3cff */
[----:B------:R-:W-:Y:S01]  /*cd800*/  LOP3.LUT R50, R51, R50, RZ, 0x3c, !PT ;  /* 0x0000003233327212 */ /* 0x000fe200078e3cff */
[----:B------:R-:W-:Y:S01]  /*cd810*/  LDGSTS.E [R7+0x1d800], desc[UR40][R70.64], P1 ;  /* 0x1d80000046077fae */ /* 0x000fe200089a1028 */
[----:B------:R-:W-:Y:S02]  /*cd820*/  LOP3.LUT R59, R59, R58, RZ, 0x3c, !PT ;  /* 0x0000003a3b3b7212 */ /* 0x000fe400078e3cff */
[----:B------:R-:W-:Y:S01]  /*cd830*/  LOP3.LUT R45, R45, R44, RZ, 0x3c, !PT ;  /* 0x0000002c2d2d7212 */ /* 0x000fe200078e3cff */
[----:B------:R-:W-:Y:S01]  /*cd840*/  STL.64 [R1+0x3d90], R66 ;  /* 0x003d904201007387 */ /* 0x000fe20000100a00 */
[----:B------:R-:W-:Y:S02]  /*cd850*/  LOP3.LUT R52, R53, R52, RZ, 0x3c, !PT ;  /* 0x0000003435347212 */ /* 0x000fe400078e3cff */
[----:B------:R-:W-:Y:S01]  /*cd860*/  LOP3.LUT R47, R47, R46, RZ, 0x3c, !PT ;  /* 0x0000002e2f2f7212 */ /* 0x000fe200078e3cff */
[----:B------:R1:W-:Y:S01]  /*cd870*/  STL.64 [R1+0x3d88], R38 ;  /* 0x003d882601007387 */ /* 0x0003e20000100a00 */
[----:B------:R-:W-:-:S02]  /*cd880*/  LOP3.LUT R54, R55, R54, RZ, 0x3c, !PT ;  /* 0x0000003637367212 */ /* 0x000fc400078e3cff */
[----:B------:R-:W-:Y:S01]  /*cd890*/  LOP3.LUT R49, R49, R48, RZ, 0x3c, !PT ;  /* 0x0000003031317212 */ /* 0x000fe200078e3cff */
[----:B------:R2:W-:Y:S01]  /*cd8a0*/  STL.64 [R1+0x3d80], R40 ;  /* 0x003d802801007387 */ /* 0x0005e20000100a00 */
[----:B------:R-:W-:Y:S02]  /*cd8b0*/  LOP3.LUT R56, R57, R56, RZ, 0x3c, !PT ;  /* 0x0000003839387212 */ /* 0x000fe400078e3cff */
[----:B------:R-:W-:Y:S01]  /*cd8c0*/  LOP3.LUT R51, R51, R50, RZ, 0x3c, !PT ;  /* 0x0000003233337212 */ /* 0x000fe200078e3cff */
[----:B------:R3:W-:Y:S01]  /*cd8d0*/  STL.64 [R1+0x3d78], R42 ;  /* 0x003d782a01007387 */ /* 0x0007e20000100a00 */
[----:B------:R-:W-:Y:S02]  /*cd8e0*/  LOP3.LUT R58, R59, R58, RZ, 0x3c, !PT ;  /* 0x0000003a3b3a7212 */ /* 0x000fe400078e3cff */
[----:B------:R-:W-:Y:S01]  /*cd8f0*/  IADD3 R61, P3, PT, R64, R252, RZ ;  /* 0x000000fc403d7210 */ /* 0x000fe20007f7e0ff */
[----:B------:R4:W-:Y:S01]  /*cd900*/  STL.64 [R1+0x3d70], R44 ;  /* 0x003d702c01007387 */ /* 0x0009e20000100a00 */
[----:B------:R-:W-:-:S02]  /*cd910*/  LOP3.LUT R53, R53, R52, RZ, 0x3c, !PT ;  /* 0x0000003435357212 */ /* 0x000fc400078e3cff */
[----:B------:R-:W-:Y:S01]  /*cd920*/  LOP3.LUT R55, R55, R54, RZ, 0x3c, !PT ;  /* 0x0000003637377212 */ /* 0x000fe200078e3cff */
[----:B------:R1:W-:Y:S01]  /*cd930*/  STL.64 [R1+0x3ca8], R46 ;  /* 0x003ca82e01007387 */ /* 0x0003e20000100a00 */
[----:B------:R-:W-:Y:S02]  /*cd940*/  LOP3.LUT R57, R57, R56, RZ, 0x3c, !PT ;  /* 0x0000003839397212 */ /* 0x000fe400078e3cff */
[----:B------:R-:W-:Y:S01]  /*cd950*/  LOP3.LUT R59, R59, R58, RZ, 0x3c, !PT ;  /* 0x0000003a3b3b7212 */ /* 0x000fe200078e3cff */
[----:B------:R1:W-:Y:S01]  /*cd960*/  STL.64 [R1+0x3ca0], R48 ;  /* 0x003ca03001007387 */ /* 0x0003e20000100a00 */
[----:B------:R-:W-:-:S03]  /*cd970*/  IMAD.X R60, R65, 0x1, R3, P3 ;  /* 0x00000001413c7824 */ /* 0x000fc600018e0603 */
[----:B------:R1:W-:Y:S04]  /*cd980*/  STL.64 [R1+0x3c98], R50 ;  /* 0x003c983201007387 */ /* 0x0003e80000100a00 */
[----:B------:R1:W-:Y:S01]  /*cd990*/  STL.64 [R1+0x3c90], R52 ;  /* 0x003c903401007387 */ /* 0x0003e20000100a00 */
[----:B------:R-:W-:-:S03]  /*cd9a0*/  IMAD.MOV.U32 R64, RZ, RZ, R61 ;  /* 0x000000ffff407224 */ /* 0x000fc600078e003d */
[----:B------:R1:W-:Y:S01]  /*cd9b0*/  STL.64 [R1+0x3c88], R54 ;  /* 0x003c883601007387 */ /* 0x0003e20000100a00 */
[----:B------:R-:W-:-:S03]  /*cd9c0*/  IMAD.MOV.U32 R65, RZ, RZ, R60 ;  /* 0x000000ffff417224 */ /* 0x000fc600078e003c */
[----:B------:R1:W-:Y:S04]  /*cd9d0*/  STL.64 [R1+0x3c80], R56 ;  /* 0x003c803801007387 */ /* 0x0003e80000100a00 */
[----:B------:R1:W-:Y:S04]  /*cd9e0*/  STL.64 [R1+0x3c78], R58 ;  /* 0x003c783a01007387 */ /* 0x0003e80000100a00 */
[----:B------:R-:W4:Y:S04]  /*cd9f0*/  LDL.LU.64 R34, [R1+0x3c28] ;  /* 0x003c280001227983 */ /* 0x000f280000300a00 */
[----:B------:R1:W-:Y:S04]  /*cda00*/  STL.64 [R1+0x3c70], R64 ;  /* 0x003c704001007387 */ /* 0x0003e80000100a00 */
[----:B------:R-:W4:Y:S04]  /*cda10*/  LDL.LU.64 R36, [R1+0x3be8] ;  /* 0x003be80001247983 */ /* 0x000f280000300a00 */
[----:B------:R1:W-:Y:S04]  /*cda20*/  LDGSTS.E [R7+0x1d900], desc[UR40][R32.64], P1 ;  /* 0x1d90000020077fae */ /* 0x0003e800089a1028 */
[----:B------:R-:W-:Y:S04]  /*cda30*/  LDGSTS.E [R7+0x1da00], desc[UR40][R68.64], P1 ;  /* 0x1da0000044077fae */ /* 0x000fe800089a1028 */
[----:B------:R-:W-:Y:S04]  /*cda40*/  LDGSTS.E [R7+0x1db00], desc[UR40][R66.64], P1 ;  /* 0x1db0000042077fae */ /* 0x000fe800089a1028 */
[----:B------:R-:W-:Y:S04]  /*cda50*/  LDGSTS.E [R7+0x1dc00], desc[UR40][R38.64], P1 ;  /* 0x1dc0000026077fae */ /* 0x000fe800089a1028 */
[----:B------:R-:W-:Y:S04]  /*cda60*/  LDGSTS.E [R7+0x1dd00], desc[UR40][R40.64], P1 ;  /* 0x1dd0000028077fae */ /* 0x000fe800089a1028 */
[----:B------:R-:W-:Y:S04]  /*cda70*/  LDGSTS.E [R7+0x1de00], desc[UR40][R42.64], P1 ;  /* 0x1de000002a077fae */ /* 0x000fe800089a1028 */
[----:B-1----:R-:W4:Y:S04]  /*cda80*/  LDL.LU.64 R38, [R1+0x3ba8] ;  /* 0x003ba80001267983 */ /* 0x002f280000300a00 */
[----:B--2---:R-:W2:Y:S04]  /*cda90*/  LDL.LU.64 R40, [R1+0x3b68] ;  /* 0x003b680001287983 */ /* 0x004ea80000300a00 */
[----:B---3--:R-:W3:Y:S04]  /*cdaa0*/  LDL.LU.64 R42, [R1+0x3b28] ;  /* 0x003b2800012a7983 */ /* 0x008ee80000300a00 */
[----:B------:R-:W-:Y:S04]  /*cdab0*/  LDGSTS.E [R7+0x1df00], desc[UR40][R44.64], P1 ;  /* 0x1df000002c077fae */ /* 0x000fe800089a1028 */
[----:B------:R-:W-:Y:S04]  /*cdac0*/  LDGSTS.E [R7+0x1f800], desc[UR40][R46.64], P2 ;  /* 0x1f8000002e077fae */ /* 0x000fe800091a1028 */
[----:B------:R-:W-:Y:S04]  /*cdad0*/  LDGSTS.E [R7+0x1f900], desc[UR40][R48.64], P2 ;  /* 0x1f90000030077fae */ /* 0x000fe800091a1028 */
[----:B----4-:R-:W4:Y:S04]  /*cdae0*/  LDL.LU.64 R44, [R1+0x3ae8] ;  /* 0x003ae800012c7983 */ /* 0x010f280000300a00 */
        /* <DEDUP_REMOVED lines=8> */
[----:B------:R-:W-:Y:S01]  /*cdb70*/  LDGSTS.E [R7+0x1fd00], desc[UR40][R56.64], P2 ;  /* 0x1fd0000038077fae */ /* 0x000fe200091a1028 */
[----:B------:R-:W-:-:S03]  /*cdb80*/  IMAD.SHL.U32 R95, R95, 0x40, RZ ;  /* 0x000000405f5f7824 */ /* 0x000fc600078e00ff */
[----:B------:R-:W-:Y:S01]  /*cdb90*/  LDGSTS.E [R7+0x1fe00], desc[UR40][R58.64], P2 ;  /* 0x1fe000003a077fae */ /* 0x000fe200091a1028 */
[----:B------:R-:W-:-:S03]  /*cdba0*/  IMAD.SHL.U32 R95, R95, 0x4, RZ ;  /* 0x000000045f5f7824 */ /* 0x000fc600078e00ff */
[----:B------:R1:W-:Y:S04]  /*cdbb0*/  LDGSTS.E [R7+0x1ff00], desc[UR40][R64.64], P2 ;  /* 0x1ff0000040077fae */ /* 0x0003e800091a1028 */
[----:B------:R-:W4:Y:S04]  /*cdbc0*/  LDL.LU.64 R56, [R1+0x3968] ;  /* 0x0039680001387983 */ /* 0x000f280000300a00 */
[----:B------:R-:W4:Y:S01]  /*cdbd0*/  LDL.LU.64 R58, [R1+0x3928] ;  /* 0x00392800013a7983 */ /* 0x000f220000300a00 */
[----:B------:R-:W-:-:S03]  /*cdbe0*/  IADD3 R6, P1, PT, R62, R95, RZ ;  /* 0x0000005f3e067210 */ /* 0x000fc60007f3e0ff */
[----:B------:R-:W4:Y:S02]  /*cdbf0*/  LDL.LU.64 R60, [R1+0x38e8] ;  /* 0x0038e800013c7983 */ /* 0x000f240000300a00 */
[----:B------:R-:W-:Y:S02]  /*cdc00*/  IMAD.X R5, R63, 0x1, R4, P1 ;  /* 0x000000013f057824 */ /* 0x000fe400008e0604 */
        /* <DEDUP_REMOVED lines=17> */
[----:B------:R-:W-:-:S03]  /*cdd20*/  ULEA UR7, UR5, UR4, 0x10 ;  /* 0x0000000405077291 */ /* 0x000fc6000f8e80ff */
[----:B------:R-:W0:Y:S01]  /*cdd30*/  LDGDEPBAR ;  /* 0x00000000000079af */ /* 0x000e220000000000 */
[----:B------:R-:W-:-:S05]  /*cdd40*/  IADD3 R32, P1, PT, R34, R95, RZ ;  /* 0x0000005f22207210 */ /* 0x000fca0007f3e0ff */
[----:B-1----:R-:W-:Y:S01]  /*cdd50*/  IMAD.X R7, R35, 0x1, R4, P1 ;  /* 0x0000000123077824 */ /* 0x002fe200008e0604 */
[----:B------:R-:W-:-:S05]  /*cdd60*/  IADD3 R34, P1, PT, R36, R95, RZ ;  /* 0x0000005f24227210 */ /* 0x000fca0007f3e0ff */
[----:B------:R-:W-:Y:S01]  /*cdd70*/  IMAD.X R33, R37, 0x1, R4, P1 ;  /* 0x0000000125217824 */ /* 0x000fe200008e0604 */
[----:B------:R-:W-:-:S05]  /*cdd80*/  IADD3 R36, P1, PT, R38, R95, RZ ;  /* 0x0000005f26247210 */ /* 0x000fca0007f3e0ff */
[----:B------:R-:W-:Y:S01]  /*cdd90*/  IMAD.X R35, R39, 0x1, R4, P1 ;  /* 0x0000000127237824 */ /* 0x000fe200008e0604 */
        /* <DEDUP_REMOVED lines=50> */
[----:B------:R-:W-:Y:S02]  /*ce0c0*/  IMAD.MOV.U32 R163, RZ, RZ, R7 ;  /* 0x000000ffffa37224 */ /* 0x000fe400078e0007 */
[----:B------:R-:W-:Y:S02]  /*ce0d0*/  IMAD.MOV.U32 R160, RZ, RZ, R34 ;  /* 0x000000ffffa07224 */ /* 0x000fe400078e0022 */
[----:B------:R-:W-:-:S02]  /*ce0e0*/  IMAD.MOV.U32 R161, RZ, RZ, R33 ;  /* 0x000000ffffa17224 */ /* 0x000fc400078e0021 */
[----:B------:R-:W-:Y:S01]  /*ce0f0*/  IMAD.X R83, R87, 0x1, R4, P1 ;  /* 0x0000000157537824 */ /* 0x000fe200008e0604 */
[----:B------:R-:W-:Y:S01]  /*ce100*/  IADD3 R86, P1, PT, R88, R95, RZ ;  /* 0x0000005f58567210 */ /* 0x000fe20007f3e0ff */
        /* <DEDUP_REMOVED lines=78> */
[----:B------:R-:W-:Y:S02]  /*ce5f0*/  IMAD.X R91, R97, 0x1, R4, P1 ;  /* 0x00000001615b7824 */ /* 0x000fe400008e0604 */
        /* <DEDUP_REMOVED lines=14> */
[----:B------:R-:W-:Y:S04]  /*ce6e0*/  STL.64 [R1+0x35f8], R102 ;  /* 0x0035f86601007387 */ /* 0x000fe80000100a00 */
[----:B------:R-:W-:Y:S04]  /*ce6f0*/  STL.64 [R1+0x35f0], R100 ;  /* 0x0035f06401007387 */ /* 0x000fe80000100a00 */
[----:B------:R1:W-:Y:S04]  /*ce700*/  STL.64 [R1+0x35e8], R98 ;  /* 0x0035e86201007387 */ /* 0x0003e80000100a00 */
[----:B------:R2:W-:Y:S04]  /*ce710*/  STL.64 [R1+0x35e0], R96 ;  /* 0x0035e06001007387 */ /* 0x0005e80000100a00 */
        /* <DEDUP_REMOVED lines=24> */
[----:B------:R-:W-:-:S03]  /*ce8a0*/  VIADD R5, R94, UR7 ;  /* 0x000000075e057c36 */ /* 0x000fc60008000000 */
[----:B------:R-:W4:Y:S04]  /*ce8b0*/  LDL.LU.64 R80, [R1+0x36a0] ;  /* 0x0036a00001507983 */ /* 0x000f280000300a00 */
[----:B------:R-:W-:Y:S04]  /*ce8c0*/  LDGSTS.E [R5+0x40000], desc[UR40][R164.64], P0 ;  /* 0x40000000a4057fae */ /* 0x000fe800081a1028 */
[----:B------:R-:W-:Y:S04]  /*ce8d0*/  LDGSTS.E [R5+0x40800], desc[UR40][R162.64], P0 ;  /* 0x40800000a2057fae */ /* 0x000fe800081a1028 */
[----:B------:R-:W4:Y:S04]  /*ce8e0*/  LDL.LU.64 R82, [R1+0x3660] ;  /* 0x0036600001527983 */ /* 0x000f280000300a00 */
[----:B------:R-:W-:Y:S04]  /*ce8f0*/  LDGSTS.E [R5+0x41000], desc[UR40][R160.64], P0 ;  /* 0x41000000a0057fae */ /* 0x000fe800081a1028 */
[----:B------:R-:W-:Y:S04]  /*ce900*/  LDGSTS.E [R5+0x41800], desc[UR40][R152.64], P0 ;  /* 0x4180000098057fae */ /* 0x000fe800081a1028 */
[----:B------:R-:W-:Y:S04]  /*ce910*/  LDGSTS.E [R5+0x42000], desc[UR40][R150.64], P0 ;  /* 0x4200000096057fae */ /* 0x000fe800081a1028 */
[----:B------:R-:W-:Y:S04]  /*ce920*/  LDGSTS.E [R5+0x42800], desc[UR40][R148.64], P0 ;  /* 0x4280000094057fae */ /* 0x000fe800081a1028 */
        /* <DEDUP_REMOVED lines=29> */
[----:B------:R2:W-:Y:S04]  /*ceb00*/  LDGSTS.E [R5+0x4f800], desc[UR40][R96.64], P0 ;  /* 0x4f80000060057fae */ /* 0x0005e800081a1028 */
[----:B-1----:R-:W4:Y:S04]  /*ceb10*/  LDL.LU.64 R98, [R1+0x35c0] ;  /* 0x0035c00001627983 */ /* 0x002f280000300a00 */
[----:B--2---:R-:W2:Y:S01]  /*ceb20*/  LDL.LU.64 R96, [R1+0x35b8] ;  /* 0x0035b80001607983 */ /* 0x004ea20000300a00 */
        /* <DEDUP_REMOVED lines=55> */
[----:B------:R-:W-:Y:S02]  /*ceea0*/  IMAD.X R83, R87, 0x1, R4, P1 ;  /* 0x0000000157537824 */ /* 0x000fe400008e0604 */
[----:B------:R-:W-:Y:S02]  /*ceeb0*/  IMAD.MOV.U32 R152, RZ, RZ, R6 ;  /* 0x000000ffff987224 */ /* 0x000fe400078e0006 */
[----:B------:R-:W-:Y:S02]  /*ceec0*/  IMAD.MOV.U32 R153, RZ, RZ, R7 ;  /* 0x000000ffff997224 */ /* 0x000fe400078e0007 */
[----:B------:R-:W-:Y:S02]  /*ceed0*/  IMAD.MOV.U32 R150, RZ, RZ, R32 ;  /* 0x000000ffff967224 */ /* 0x000fe400078e0020 */
[----:B------:R-:W-:Y:S02]  /*ceee0*/  IMAD.MOV.U32 R151, RZ, RZ, R5 ;  /* 0x000000ffff977224 */ /* 0x000fe400078e0005 */
[----:B------:R-:W-:-:S02]  /*ceef0*/  IMAD.MOV.U32 R148, RZ, RZ, R34 ;  /* 0x000000ffff947224 */ /* 0x000fc400078e0022 */
[----:B------:R-:W-:Y:S02]  /*cef00*/  IMAD.MOV.U32 R149, RZ, RZ, R33 ;  /* 0x000000ffff957224 */ /* 0x000fe400078e0021 */
[----:B------:R-:W-:Y:S01]  /*cef10*/  IMAD.MOV.U32 R146, RZ, RZ, R36 ;  /* 0x000000ffff927224 */ /* 0x000fe200078e0024 */
[----:B------:R-:W-:Y:S01]  /*cef20*/  IADD3 R86, P1, PT, R88, R95, RZ ;  /* 0x0000005f58567210 */ /* 0x000fe20007f3e0ff */
[----:B------:R-:W-:-:S04]  /*cef30*/  IMAD.MOV.U32 R147, RZ, RZ, R35 ;  /* 0x000000ffff937224 */ /* 0x000fc800078e0023 */
[----:B------:R-:W-:Y:S01]  /*cef40*/  IMAD.X R85, R89, 0x1, R4, P1 ;  /* 0x0000000159557824 */ /* 0x000fe200008e0604 */
        /* <DEDUP_REMOVED lines=12> */
[----:B------:R-:W-:Y:S01]  /*cf010*/  IADD3 R88, P1, PT, R90, R95, RZ ;  /* 0x0000005f5a587210 */ /* 0x000fe20007f3e0ff */
[----:B------:R-:W-:Y:S01]  /*cf020*/  IMAD.MOV.U32 R136, RZ, RZ, R46 ;  /* 0x000000ffff887224 */ /* 0x000fe200078e002e */
[----:B------:R-:W-:Y:S01]  /*cf030*/  STL.64 [R1+0x3b60], R144 ;  /* 0x003b609001007387 */ /* 0x000fe20000100a00 */
[----:B------:R-:W-:Y:S02]  /*cf040*/  IMAD.MOV.U32 R137, RZ, RZ, R45 ;  /* 0x000000ffff897224 */ /* 0x000fe400078e002d */
[----:B------:R-:W-:Y:S01]  /*cf050*/  IMAD.X R87, R91, 0x1, R4, P1 ;  /* 0x000000015b577824 */ /* 0x000fe200008e0604 */
        /* <DEDUP_REMOVED lines=15> */
[-C--:B------:R-:W-:Y:S01]  /*cf150*/  IADD3 R90, P1, PT, R98, R95.reuse, RZ ;  /* 0x0000005f625a7210 */ /* 0x080fe20007f3e0ff */
[----:B------:R-:W-:Y:S01]  /*cf160*/  IMAD.MOV.U32 R124, RZ, RZ, R58 ;  /* 0x000000ffff7c7224 */ /* 0x000fe200078e003a */
[----:B------:R-:W-:Y:S01]  /*cf170*/  STL.64 [R1+0x39e0], R132 ;  /* 0x0039e08401007387 */ /* 0x000fe20000100a00 */
[----:B------:R-:W-:Y:S02]  /*cf180*/  IMAD.MOV.U32 R125, RZ, RZ, R57 ;  /* 0x000000ffff7d7224 */ /* 0x000fe400078e0039 */
[----:B------:R-:W-:Y:S01]  /*cf190*/  IMAD.X R89, R99, 0x1, R4, P1 ;  /* 0x0000000163597824 */ /* 0x000fe200008e0604 */
[----:B--2---:R-:W-:Y:S01]  /*cf1a0*/  IADD3 R92, P1, PT, R96, R95, RZ ;  /* 0x0000005f605c7210 */ /* 0x004fe20007f3e0ff */
        /* <DEDUP_REMOVED lines=53> */
[----:B------:R1:W-:Y:S04]  /*cf500*/  STL.64 [R1+0x35c8], R50 ;  /* 0x0035c83201007387 */ /* 0x0003e80000100a00 */
[----:B------:R2:W-:Y:S04]  /*cf510*/  STL.64 [R1+0x35c0], R52 ;  /* 0x0035c03401007387 */ /* 0x0005e80000100a00 */
[----:B------:R3:W-:Y:S04]  /*cf520*/  STL.64 [R1+0x35b8], R6 ;  /* 0x0035b80601007387 */ /* 0x0007e80000100a00 */
[----:B------:R-:W3:Y:S04]  /*cf530*/  LDL.LU.64 R32, [R1+0x3c58] ;  /* 0x003c580001207983 */ /* 0x000ee80000300a00 */
[----:B------:R-:W4:Y:S01]  /*cf540*/  LDL.LU.64 R34, [R1+0x3c18] ;  /* 0x003c180001227983 */ /* 0x000f220000300a00 */
[----:B------:R-:W-:-:S03]  /*cf550*/  LOP3.LUT R159, R247, 0x10, RZ, 0x3c, !PT ;  /* 0x00000010f79f7812 */ /* 0x000fc600078e3cff */
[----:B------:R-:W4:Y:S02]  /*cf560*/  LDL.LU.64 R36, [R1+0x3bd8] ;  /* 0x003bd80001247983 */ /* 0x000f240000300a00 */
[----:B------:R-:W-:Y:S02]  /*cf570*/  VIADD R5, R159, UR7 ;  /* 0x000000079f057c36 */ /* 0x000fe40008000000 */
[----:B------:R-:W4:Y:S04]  /*cf580*/  LDL.LU.64 R38, [R1+0x3b98] ;  /* 0x003b980001267983 */ /* 0x000f280000300a00 */
        /* <DEDUP_REMOVED lines=35> */
[----:B------:R3:W-:Y:S04]  /*cf7c0*/  LDGSTS.E [R5+0x4f100], desc[UR40][R6.64], P0 ;  /* 0x4f10000006057fae */ /* 0x0007e800081a1028 */
[----:B-1----:R-:W4:Y:S04]  /*cf7d0*/  LDL.LU.64 R50, [R1+0x3a18] ;  /* 0x003a180001327983 */ /* 0x002f280000300a00 */
        /* <DEDUP_REMOVED lines=21> */
[----:B------:R1:W-:Y:S04]  /*cf930*/  LDGSTS.E [R5+0x4f900], desc[UR40][R96.64], P0 ;  /* 0x4f90000060057fae */ /* 0x0003e800081a1028 */
[----:B------:R-:W2:Y:S01]  /*cf940*/  LDL.LU.64 R96, [R1+0x3580] ;  /* 0x0035800001607983 */ /* 0x000ea20000300a00 */
[----:B---3--:R-:W-:-:S05]  /*cf950*/  IADD3 R6, P1, PT, R32, R95, RZ ;  /* 0x0000005f20067210 */ /* 0x008fca0007f3e0ff */
[----:B------:R-:W-:Y:S01]  /*cf960*/  IMAD.X R7, R33, 0x1, R4, P1 ;  /* 0x0000000121077824 */ /* 0x000fe200008e0604 */
[----:B----4-:R-:W-:-:S05]  /*cf970*/  IADD3 R32, P1, PT, R34, R95, RZ ;  /* 0x0000005f22207210 */ /* 0x010fca0007f3e0ff */
[----:B-1----:R-:W-:Y:S01]  /*cf980*/  IMAD.X R5, R35, 0x1, R4, P1 ;  /* 0x0000000123057824 */ /* 0x002fe200008e0604 */
        /* <DEDUP_REMOVED lines=156> */
[----:B------:R-:W2:Y:S04]  /*d0350*/  LDL.LU.64 R32, [R1+0x3c50] ;  /* 0x003c500001207983 */ /* 0x000ea80000300a00 */
[----:B------:R-:W3:Y:S04]  /*d0360*/  LDL.LU.64 R34, [R1+0x3c10] ;  /* 0x003c100001227983 */ /* 0x000ee80000300a00 */
        /* <DEDUP_REMOVED lines=573> */
[----:B------:R-:W-:Y:S02]  /*d2740*/  IMAD.MOV.U32 R150, RZ, RZ, R32 ;  /* 0x000000ffff967224 */ /* 0x000fe400078e0020 */
[----:B------:R-:W-:-:S02]  /*d2750*/  IMAD.MOV.U32 R151, RZ, RZ, R5 ;  /* 0x000000ffff977224 */ /* 0x000fc400078e0005 */
[----:B------:R-:W-:Y:S02]  /*d2760*/  IMAD.MOV.U32 R148, RZ, RZ, R34 ;  /* 0x000000ffff947224 */ /* 0x000fe400078e0022 */
[----:B------:R-:W-:Y:S02]  /*d2770*/  IMAD.MOV.U32 R149, RZ, RZ, R33 ;  /* 0x000000ffff957224 */ /* 0x000fe400078e0021 */
        /* <DEDUP_REMOVED lines=12> */
[----:B------:R-:W-:Y:S01]  /*d2840*/  IMAD.X R85, R89, 0x1, R4, P1 ;  /* 0x0000000159557824 */ /* 0x000fe200008e0604 */
[----:B------:R-:W-:Y:S01]  /*d2850*/  IADD3 R88, P1, PT, R90, R95, RZ ;  /* 0x0000005f5a587210 */ /* 0x000fe20007f3e0ff */
        /* <DEDUP_REMOVED lines=58> */
[----:B------:R-:W-:Y:S02]  /*d2c00*/  IMAD.X R91, R97, 0x1, R4, P1 ;  /* 0x00000001615b7824 */ /* 0x000fe400008e0604 */
        /* <DEDUP_REMOVED lines=26> */
[----:B------:R-:W-:-:S02]  /*d2db0*/  LOP3.LUT R155, R157, 0x50, RZ, 0x3c, !PT ;  /* 0x000000509d9b7812 */ /* 0x000fc400078e3cff */
[----:B------:R-:W1:Y:S01]  /*d2dc0*/  LDC R157, c[0x0][0x3a0] ;  /* 0x0000e800ff9d7b82 */ /* 0x000e620000000800 */
        /* <DEDUP_REMOVED lines=340> */
[----:B------:R-:W-:Y:S02]  /*d4310*/  IADD3 R82, P1, PT, R84, R95, RZ ;  /* 0x0000005f54527210 */ /* 0x000fe40007f3e0ff */
[----:B------:R-:W-:-:S03]  /*d4320*/  LOP3.LUT R152, R94, 0x70, RZ, 0x3c, !PT ;  /* 0x000000705e987812 */ /* 0x000fc600078e3cff */
[----:B------:R-:W-:Y:S01]  /*d4330*/  IMAD.X R81, R85, 0x1, R4, P1 ;  /* 0x0000000155517824 */ /* 0x000fe200008e0604 */
[----:B------:R-:W-:Y:S01]  /*d4340*/  IADD3 R84, P1, PT, R86, R95, RZ ;  /* 0x0000005f56547210 */ /* 0x000fe20007f3e0ff */
[----:B------:R-:W-:Y:S02]  /*d4350*/  IMAD.MOV.U32 R149, RZ, RZ, R5 ;  /* 0x000000ffff957224 */ /* 0x000fe400078e0005 */
[----:B------:R-:W-:Y:S02]  /*d4360*/  IMAD.MOV.U32 R150, RZ, RZ, R6 ;  /* 0x000000ffff967224 */ /* 0x000fe400078e0006 */
[----:B------:R-:W-:Y:S02]  /*d4370*/  IMAD.MOV.U32 R151, RZ, RZ, R7 ;  /* 0x000000ffff977224 */ /* 0x000fe400078e0007 */
[----:B------:R-:W-:Y:S02]  /*d4380*/  VIADD R5, R152, UR7 ;  /* 0x0000000798057c36 */ /* 0x000fe40008000000 */
[----:B------:R-:W-:-:S02]  /*d4390*/  IMAD.MOV.U32 R148, RZ, RZ, R32 ;  /* 0x000000ffff947224 */ /* 0x000fc400078e0020 */
[----:B------:R-:W-:Y:S01]  /*d43a0*/  IMAD.X R83, R87, 0x1, R4, P1 ;  /* 0x0000000157537824 */ /* 0x000fe200008e0604 */
[----:B------:R-:W-:Y:S01]  /*d43b0*/  IADD3 R86, P1, PT, R88, R95, RZ ;  /* 0x0000005f58567210 */ /* 0x000fe20007f3e0ff */
[----:B------:R-:W-:Y:S02]  /*d43c0*/  IMAD.MOV.U32 R146, RZ, RZ, R34 ;  /* 0x000000ffff927224 */ /* 0x000fe400078e0022 */
[----:B------:R-:W-:Y:S02]  /*d43d0*/  IMAD.MOV.U32 R147, RZ, RZ, R33 ;  /* 0x000000ffff937224 */ /* 0x000fe400078e0021 */
[----:B------:R-:W-:Y:S02]  /*d43e0*/  IMAD.MOV.U32 R144, RZ, RZ, R36 ;  /* 0x000000ffff907224 */ /* 0x000fe400078e0024 */
[----:B------:R-:W-:Y:S01]  /*d43f0*/  IMAD.MOV.U32 R145, RZ, RZ, R35 ;  /* 0x000000ffff917224 */ /* 0x000fe200078e0023 */
[----:B------:R-:W-:Y:S01]  /*d4400*/  STL.64 [R1+0x3c30], R150 ;  /* 0x003c309601007387 */ /* 0x000fe20000100a00 */
[----:B------:R-:W-:-:S02]  /*d4410*/  IMAD.MOV.U32 R142, RZ, RZ, R38 ;  /* 0x000000ffff8e7224 */ /* 0x000fc400078e0026 */
[----:B------:R-:W-:Y:S01]  /*d4420*/  IMAD.MOV.U32 R143, RZ, RZ, R37 ;  /* 0x000000ffff8f7224 */ /* 0x000fe200078e0025 */
[----:B------:R-:W-:Y:S01]  /*d4430*/  LDGSTS.E [R5+0x40700], desc[UR40][R150.64], P0 ;  /* 0x4070000096057fae */ /* 0x000fe200081a1028 */
[----:B------:R-:W-:Y:S02]  /*d4440*/  IMAD.MOV.U32 R140, RZ, RZ, R40 ;  /* 0x000000ffff8c7224 */ /* 0x000fe400078e0028 */
[----:B------:R-:W-:Y:S01]  /*d4450*/  IMAD.MOV.U32 R141, RZ, RZ, R39 ;  /* 0x000000ffff8d7224 */ /* 0x000fe200078e0027 */
[----:B------:R-:W-:Y:S01]  /*d4460*/  STL.64 [R1+0x3bf0], R148 ;  /* 0x003bf09401007387 */ /* 0x000fe20000100a00 */
[----:B------:R-:W-:Y:S02]  /*d4470*/  IMAD.MOV.U32 R138, RZ, RZ, R42 ;  /* 0x000000ffff8a7224 */ /* 0x000fe400078e002a */
[----:B------:R-:W-:Y:S01]  /*d4480*/  IMAD.MOV.U32 R139, RZ, RZ, R41 ;  /* 0x000000ffff8b7224 */ /* 0x000fe200078e0029 */
[----:B------:R-:W-:Y:S01]  /*d4490*/  LDGSTS.E [R5+0x40f00], desc[UR40][R148.64], P0 ;  /* 0x40f0000094057fae */ /* 0x000fe200081a1028 */
[----:B------:R-:W-:-:S02]  /*d44a0*/  IMAD.MOV.U32 R136, RZ, RZ, R44 ;  /* 0x000000ffff887224 */ /* 0x000fc400078e002c */
[----:B------:R-:W-:Y:S01]  /*d44b0*/  IMAD.MOV.U32 R137, RZ, RZ, R43 ;  /* 0x000000ffff897224 */ /* 0x000fe200078e002b */
[----:B------:R-:W-:Y:S01]  /*d44c0*/  STL.64 [R1+0x3bb0], R146 ;  /* 0x003bb09201007387 */ /* 0x000fe20000100a00 */
[----:B------:R-:W-:Y:S01]  /*d44d0*/  IMAD.X R85, R89, 0x1, R4, P1 ;  /* 0x0000000159557824 */ /* 0x000fe200008e0604 */
[----:B------:R-:W-:Y:S01]  /*d44e0*/  IADD3 R88, P1, PT, R90, R95, RZ ;  /* 0x0000005f5a587210 */ /* 0x000fe20007f3e0ff */
[----:B------:R-:W-:Y:S01]  /*d44f0*/  IMAD.MOV.U32 R134, RZ, RZ, R46 ;  /* 0x000000ffff867224 */ /* 0x000fe200078e002e */
[----:B------:R-:W-:Y:S01]  /*d4500*/  LDGSTS.E [R5+0x41700], desc[UR40][R146.64], P0 ;  /* 0x4170000092057fae */ /* 0x000fe200081a1028 */
[----:B------:R-:W-:Y:S02]  /*d4510*/  IMAD.MOV.U32 R135, RZ, RZ, R45 ;  /* 0x000000ffff877224 */ /* 0x000fe400078e002d */
[----:B------:R-:W-:Y:S01]  /*d4520*/  IMAD.MOV.U32 R132, RZ, RZ, R48 ;  /* 0x000000ffff847224 */ /* 0x000fe200078e0030 */
[----:B------:R-:W-:Y:S01]  /*d4530*/  STL.64 [R1+0x3b70], R144 ;  /* 0x003b709001007387 */ /* 0x000fe20000100a00 */
[----:B------:R-:W-:-:S03]  /*d4540*/  IMAD.MOV.U32 R133, RZ, RZ, R47 ;  /* 0x000000ffff857224 */ /* 0x000fc600078e002f */
[----:B------:R-:W-:Y:S01]  /*d4550*/  LDGSTS.E [R5+0x41f00], desc[UR40][R144.64], P0 ;  /* 0x41f0000090057fae */ /* 0x000fe200081a1028 */
[----:B------:R-:W-:Y:S02]  /*d4560*/  IMAD.MOV.U32 R130, RZ, RZ, R50 ;  /* 0x000000ffff827224 */ /* 0x000fe400078e0032 */
[----:B------:R-:W-:Y:S01]  /*d4570*/  IMAD.MOV.U32 R131, RZ, RZ, R49 ;  /* 0x000000ffff837224 */ /* 0x000fe200078e0031 */
[----:B------:R-:W-:Y:S01]  /*d4580*/  STL.64 [R1+0x3b30], R142 ;  /* 0x003b308e01007387 */ /* 0x000fe20000100a00 */
[----:B------:R-:W-:-:S03]  /*d4590*/  IMAD.MOV.U32 R128, RZ, RZ, R52 ;  /* 0x000000ffff807224 */ /* 0x000fc600078e0034 */
[----:B------:R-:W-:Y:S01]  /*d45a0*/  LDGSTS.E [R5+0x42700], desc[UR40][R142.64], P0 ;  /* 0x427000008e057fae */ /* 0x000fe200081a1028 */
[----:B------:R-:W-:-:S03]  /*d45b0*/  IMAD.MOV.U32 R129, RZ, RZ, R51 ;  /* 0x000000ffff817224 */ /* 0x000fc600078e0033 */
        /* <DEDUP_REMOVED lines=9> */
[----:B------:R-:W-:-:S03]  /*d4650*/  IMAD.X R87, R91, 0x1, R4, P1 ;  /* 0x000000015b577824 */ /* 0x000fc600008e0604 */
[----:B------:R-:W-:Y:S01]  /*d4660*/  LDGSTS.E [R5+0x43f00], desc[UR40][R136.64], P0 ;  /* 0x43f0000088057fae */ /* 0x000fe200081a1028 */
[----:B------:R-:W-:Y:S01]  /*d4670*/  IMAD.MOV.U32 R122, RZ, RZ, R58 ;  /* 0x000000ffff7a7224 */ /* 0x000fe200078e003a */
[----:B------:R-:W-:Y:S01]  /*d4680*/  IADD3 R90, P1, PT, R98, R95, RZ ;  /* 0x0000005f625a7210 */ /* 0x000fe20007f3e0ff */
        /* <DEDUP_REMOVED lines=73> */
[----:B------:R-:W-:-:S03]  /*d4b20*/  VIADD R157, R157, 0x3f ;  /* 0x0000003f9d9d7836 */ /* 0x000fc60000000000 */
        /* <DEDUP_REMOVED lines=10> */
[----:B------:R-:W-:Y:S01]  /*d4bd0*/  LDGSTS.E [R5+0x4f700], desc[UR40][R32.64], P0 ;  /* 0x4f70000020057fae */ /* 0x000fe200081a1028 */
[----:B------:R-:W-:-:S03]  /*d4be0*/  VIADD R93, R93, 0x1 ;  /* 0x000000015d5d7836 */ /* 0x000fc60000000000 */
[----:B------:R1:W-:Y:S04]  /*d4bf0*/  STL.64 [R1+0x3470], R6 ;  /* 0x0034700601007387 */ /* 0x0003e80000100a00 */
[----:B------:R1:W-:Y:S04]  /*d4c00*/  LDGSTS.E [R5+0x4ff00], desc[UR40][R6.64], P0 ;  /* 0x4ff0000006057fae */ /* 0x0003e800081a1028 */
[----:B------:R3:W-:Y:S04]  /*d4c10*/  STL [R1+0x3e68], R93 ;  /* 0x003e685d01007387 */ /* 0x0007e80000100800 */
[----:B------:R-:W0:Y:S01]  /*d4c20*/  LDGDEPBAR ;  /* 0x00000000000079af */ /* 0x000e220000000000 */
[----:B-1----:R-:W-:-:S04]  /*d4c30*/  SHF.R.S32.HI R6, RZ, 0x1f, R157 ;  /* 0x0000001fff067819 */ /* 0x002fc8000001149d */
[----:B------:R-:W-:-:S04]  /*d4c40*/  LEA.HI R6, R6, R157, RZ, 0x6 ;  /* 0x0000009d06067211 */ /* 0x000fc800078f30ff */
[----:B------:R-:W-:-:S04]  /*d4c50*/  SHF.R.S32.HI R6, RZ, 0x6, R6 ;  /* 0x00000006ff067819 */ /* 0x000fc80000011406 */
[----:B------:R-:W-:-:S13]  /*d4c60*/  ISETP.NE.U32.AND P0, PT, R93, R6, PT ;  /* 0x000000065d00720c */ /* 0x000fda0003f05070 */
[----:B---3--:R-:W-:Y:S05]  /*d4c70*/  @P0 BRA `(.L_x_1) ;  /* 0xfffff6ec00380947 */ /* 0x008fea000383ffff */
.L_x_0:
[----:B------:R-:W3:Y:S01]  /*d4c80*/  LDL.LU R79, [R1+0x4c8c] ;  /* 0x004c8c00014f7983 */ /* 0x000ee20000300800 */
[----:B------:R-:W1:Y:S01]  /*d4c90*/  LDC R42, c[0x0][0x3b4] ;  /* 0x0000ed00ff2a7b82 */ /* 0x000e620000000800 */
[----:B------:R-:W4:Y:S01]  /*d4ca0*/  LDCU UR44, c[0x0][0x3b4] ;  /* 0x00007680ff2c77ac */ /* 0x000f220008000800 */
[----:B------:R-:W2:Y:S01]  /*d4cb0*/  LDCU.64 UR8, c[0x0][0x390] ;  /* 0x00007200ff0877ac */ /* 0x000ea20008000a00 */
[----:B------:R-:W4:Y:S05]  /*d4cc0*/  LDL R99, [R1+0x3444] ;  /* 0x0034440001637983 */ /* 0x000f2a0000100800 */
[----:B--2---:R-:W2:Y:S01]  /*d4cd0*/  LDC R44, c[0x0][0x3b4] ;  /* 0x0000ed00ff2c7b82 */ /* 0x004ea20000000800 */
[----:B------:R-:W1:Y:S01]  /*d4ce0*/  LDCU.64 UR10, c[0x0][0x390] ;  /* 0x00007200ff0a77ac */ /* 0x000e620008000a00 */
[----:B------:R-:W2:Y:S01]  /*d4cf0*/  LDL R95, [R1+0x3464] ;  /* 0x00346400015f7983 */ /* 0x000ea20000100800 */
[----:B------:R-:W1:Y:S03]  /*d4d00*/  LDCU.64 UR6, c[0x0][0x390] ;  /* 0x00007200ff0677ac */ /* 0x000e660008000a00 */
[----:B------:R-:W3:Y:S02]  /*d4d10*/  LDL R98, [R1+0x3458] ;  /* 0x0034580001627983 */ /* 0x000ee40000100800 */
[----:B------:R-:W1:Y:S01]  /*d4d20*/  LDC R45, c[0x0][0x3b4] ;  /* 0x0000ed00ff2d7b82 */ /* 0x000e620000000800 */
[----:B------:R-:W1:Y:S01]  /*d4d30*/  LDCU.64 UR42, c[0x0][0x390] ;  /* 0x00007200ff2a77ac */ /* 0x000e620008000a00 */
[----:B------:R-:W3:Y:S01]  /*d4d40*/  LDL R97, [R1+0x345c] ;  /* 0x00345c0001617983 */ /* 0x000ee20000100800 */
[----:B------:R-:W1:Y:S03]  /*d4d50*/  LDCU UR62, c[0x0][0x398] ;  /* 0x00007300ff3e77ac */ /* 0x000e660008000800 */
[----:B------:R-:W3:Y:S02]  /*d4d60*/  LDL R96, [R1+0x3460] ;  /* 0x0034600001607983 */ /* 0x000ee40000100800 */
[----:B------:R-:W1:Y:S01]  /*d4d70*/  LDC R46, c[0x0][0x3b4] ;  /* 0x0000ed00ff2e7b82 */ /* 0x000e620000000800 */
[----:B------:R-:W1:Y:S01]  /*d4d80*/  LDCU UR66, c[0x0][0x398] ;  /* 0x00007300ff4277ac */ /* 0x000e620008000800 */
[----:B------:R-:W1:Y:S06]  /*d4d90*/  LDCU UR67, c[0x0][0x398] ;  /* 0x00007300ff4377ac */ /* 0x000e6c0008000800 */
[----:B------:R-:W1:Y:S01]  /*d4da0*/  LDC R47, c[0x0][0x3b4] ;  /* 0x0000ed00ff2f7b82 */ /* 0x000e620000000800 */
[----:B------:R-:W1:Y:S01]  /*d4db0*/  LDCU UR65, c[0x0][0x398] ;  /* 0x00007300ff4177ac */ /* 0x000e620008000800 */
[----:B------:R-:W1:Y:S06]  /*d4dc0*/  LDCU UR64, c[0x0][0x398] ;  /* 0x00007300ff4077ac */ /* 0x000e6c0008000800 */
[----:B------:R-:W1:Y:S01]  /*d4dd0*/  LDC R78, c[0x0][0x3b4] ;  /* 0x0000ed00ff4e7b82 */ /* 0x000e620000000800 */
[----:B------:R-:W1:Y:S01]  /*d4de0*/  LDCU UR58, c[0x0][0x398] ;  /* 0x00007300ff3a77ac */ /* 0x000e620008000800 */
[----:B------:R-:W1:Y:S06]  /*d4df0*/  LDCU UR59, c[0x0][0x398] ;  /* 0x00007300ff3b77ac */ /* 0x000e6c0008000800 */
[----:B------:R-:W1:Y:S01]  /*d4e00*/  LDC R77, c[0x0][0x3b4] ;  /* 0x0000ed00ff4d7b82 */ /* 0x000e620000000800 */
[----:B------:R-:W-:Y:S01]  /*d4e10*/  LOP3.LUT R2, R2, 0xfffffffe, RZ, 0xc0, !PT ;  /* 0xfffffffe02027812 */ /* 0x000fe200078ec0ff */
[----:B------:R-:W1:Y:S01]  /*d4e20*/  LDCU UR24, c[0x0][0x398] ;  /* 0x00007300ff1877ac */ /* 0x000e620008000800 */
[----:B------:R-:W-:Y:S01]  /*d4e30*/  LOP3.LUT R76, R76, 0x7fffffff, RZ, 0xc0, !PT ;  /* 0x7fffffff4c4c7812 */ /* 0x000fe200078ec0ff */
        /* <DEDUP_REMOVED lines=55> */
[----:B------:R-:W-:-:S02]  /*d51b0*/  LOP3.LUT R73, R73, 0x7fffffff, RZ, 0xc0, !PT ;  /* 0x7fffffff49497812 */ /* 0x000fc400078ec0ff */
[----:B------:R-:W-:Y:S02]  /*d51c0*/  LOP3.LUT R72, R72, 0x7fffffff, RZ, 0xc0, !PT ;  /* 0x7fffffff48487812 */ /* 0x000fe400078ec0ff */
[----:B------:R-:W-:Y:S02]  /*d51d0*/  LOP3.LUT R71, R71, 0x7fffffff, RZ, 0xc0, !PT ;  /* 0x7fffffff47477812 */ /* 0x000fe400078ec0ff */
[----:B------:R-:W-:Y:S02]  /*d51e0*/  LOP3.LUT R70, R70, 0x7fffffff, RZ, 0xc0, !PT ;  /* 0x7fffffff46467812 */ /* 0x000fe400078ec0ff */
[----:B------:R-:W-:Y:S02]  /*d51f0*/  LOP3.LUT R69, R69, 0x7fffffff, RZ, 0xc0, !PT ;  /* 0x7fffffff45457812 */ /* 0x000fe400078ec0ff */
[----:B------:R-:W-:Y:S02]  /*d5200*/  LOP3.LUT R68, R68, 0x7fffffff, RZ, 0xc0, !PT ;  /* 0x7fffffff44447812 */ /* 0x000fe400078ec0ff */
        /* <DEDUP_REMOVED lines=15> */
[----:B------:R-:W-:Y:S01]  /*d5300*/  LOP3.LUT R36, R36, 0x7fffffff, RZ, 0xc0, !PT ;  /* 0x7fffffff24247812 */ /* 0x000fe200078ec0ff */
[----:B----4-:R-:W-:Y:S01]  /*d5310*/  IMAD R43, R99, UR44, RZ ;  /* 0x0000002c632b7c24 */ /* 0x010fe2000f8e02ff */
[----:B------:R-:W4:Y:S01]  /*d5320*/  LDCU.64 UR44, c[0x0][0x390] ;  /* 0x00007200ff2c77ac */ /* 0x000f220008000a00 */
[----:B------:R-:W-:Y:S02]  /*d5330*/  LOP3.LUT R35, R35, 0x7fffffff, RZ, 0xc0, !PT ;  /* 0x7fffffff23237812 */ /* 0x000fe400078ec0ff */
[----:B------:R-:W-:Y:S01]  /*d5340*/  LOP3.LUT R34, R34, 0x7fffffff, RZ, 0xc0, !PT ;  /* 0x7fffffff22227812 */ /* 0x000fe200078ec0ff */
[----:B-1----:R-:W-:Y:S01]  /*d5350*/  IMAD R42, R42, 0x40, R43 ;  /* 0x000000402a2a7824 */ /* 0x002fe200078e022b */
[----:B------:R-:W-:-:S02]  /*d5360*/  LEA R56, P0, R43, UR8, 0x2 ;  /* 0x000000082b387c11 */ /* 0x000fc4000f8010ff */
[----:B------:R-:W-:Y:S01]  /*d5370*/  LOP3.LUT R33, R33, 0x7fffffff, RZ, 0xc0, !PT ;  /* 0x7fffffff21217812 */ /* 0x000fe200078ec0ff */
[----:B--2---:R-:W-:Y:S01]  /*d5380*/  IMAD R44, R44, 0x40, R42 ;  /* 0x000000402c2c7824 */ /* 0x004fe200078e022a */
[----:B------:R-:W-:Y:S02]  /*d5390*/  LEA R54, P1, R42, UR10, 0x2 ;  /* 0x0000000a2a367c11 */ /* 0x000fe4000f8210ff */
[----:B------:R-:W-:Y:S02]  /*d53a0*/  LOP3.LUT R32, R32, 0x7fffffff, RZ, 0xc0, !PT ;  /* 0x7fffffff20207812 */ /* 0x000fe400078ec0ff */
[----:B------:R-:W-:Y:S02]  /*d53b0*/  LOP3.LUT R7, R7, 0x7fffffff, RZ, 0xc0, !PT ;  /* 0x7fffffff07077812 */ /* 0x000fe400078ec0ff */
[----:B------:R-:W-:Y:S02]  /*d53c0*/  LOP3.LUT R6, R6, 0x7fffffff, RZ, 0xc0, !PT ;  /* 0x7fffffff06067812 */ /* 0x000fe400078ec0ff */
[----:B------:R-:W-:-:S02]  /*d53d0*/  LOP3.LUT R5, R5, 0x7fffffff, RZ, 0xc0, !PT ;  /* 0x7fffffff05057812 */ /* 0x000fc400078ec0ff */
[----:B------:R-:W-:Y:S01]  /*d53e0*/  LOP3.LUT R4, R4, 0x7fffffff, RZ, 0xc0, !PT ;  /* 0x7fffffff04047812 */ /* 0x000fe200078ec0ff */
[----:B------:R-:W1:Y:S01]  /*d53f0*/  S2R R84, SR_TID.X ;  /* 0x0000000000547919 */ /* 0x000e620000002100 */
[----:B------:R-:W-:Y:S01]  /*d5400*/  LEA.HI.X.SX32 R57, R43, UR9, 0x2, P0 ;  /* 0x000000092b397c11 */ /* 0x000fe200080f16ff */
[----:B------:R-:W-:Y:S01]  /*d5410*/  IMAD R43, R45, 0x40, R44 ;  /* 0x000000402d2b7824 */ /* 0x000fe200078e022c */
[----:B------:R-:W-:Y:S01]  /*d5420*/  LEA.HI.X.SX32 R55, R42, UR11, 0x2, P1 ;  /* 0x0000000b2a377c11 */ /* 0x000fe200088f16ff */
[----:B------:R-:W2:Y:S01]  /*d5430*/  LDCU.64 UR8, c[0x0][0x390] ;  /* 0x00007200ff0877ac */ /* 0x000ea20008000a00 */
[----:B------:R-:W-:Y:S01]  /*d5440*/  LEA R52, P0, R44, UR6, 0x2 ;  /* 0x000000062c347c11 */ /* 0x000fe2000f8010ff */
[----:B------:R-:W-:Y:S01]  /*d5450*/  IMAD R42, R46, 0x40, R43 ;  /* 0x000000402e2a7824 */ /* 0x000fe200078e022b */
[----:B------:R-:W-:-:S04]  /*d5460*/  DEPBAR.LE SB0, 0x0 ;  /* 0x000080000000791a */ /* 0x000fc80000000000 */
[----:B------:R-:W-:Y:S01]  /*d5470*/  LEA.HI.X.SX32 R53, R44, UR7, 0x2, P0 ;  /* 0x000000072c357c11 */ /* 0x000fe200080f16ff */
[----:B------:R-:W-:Y:S01]  /*d5480*/  IMAD R44, R47, 0x40, R42 ;  /* 0x000000402f2c7824 */ /* 0x000fe200078e022a */
[----:B------:R-:W-:Y:S01]  /*d5490*/  BAR.SYNC.DEFER_BLOCKING 0x0 ;  /* 0x0000000000007b1d */ /* 0x000fe20000010000 */
[C---:B----4-:R-:W-:Y:S02]  /*d54a0*/  LEA R48, P1, R42.reuse, UR44, 0x2 ;  /* 0x0000002c2a307c11 */ /* 0x050fe4000f8210ff */
[C---:B------:R-:W-:Y:S02]  /*d54b0*/  LEA R50, P0, R43.reuse, UR42, 0x2 ;  /* 0x0000002a2b327c11 */ /* 0x040fe4000f8010ff */
[----:B------:R-:W-:Y:S01]  /*d54c0*/  LEA.HI.X.SX32 R49, R42, UR45, 0x2, P1 ;  /* 0x0000002d2a317c11 */ /* 0x000fe200088f16ff */
[----:B------:R-:W-:Y:S01]  /*d54d0*/  IMAD R42, R78, 0x40, R44 ;  /* 0x000000404e2a7824 */ /* 0x000fe200078e022c */
[----:B------:R-:W-:Y:S01]  /*d54e0*/  LEA.HI.X.SX32 R51, R43, UR43, 0x2, P0 ;  /* 0x0000002b2b337c11 */ /* 0x000fe200080f16ff */
[----:B------:R-:W4:Y:S02]  /*d54f0*/  LDCU.64 UR10, c[0x0][0x390] ;  /* 0x00007200ff0a77ac */ /* 0x000f240008000a00 */
[----:B------:R-:W-:-:S02]  /*d5500*/  IMAD R43, R77, 0x40, R42 ;  /* 0x000000404d2b7824 */ /* 0x000fc400078e022a */
[----:B------:R-:W3:Y:S01]  /*d5510*/  LDL.LU R77, [R1+0x4c98] ;  /* 0x004c9800014d7983 */ /* 0x000ee20000300800 */
[----:B------:R-:W1:Y:S03]  /*d5520*/  LDCU.64 UR6, c[0x0][0x390] ;  /* 0x00007200ff0677ac */ /* 0x000e660008000a00 */
[----:B------:R-:W3:Y:S01]  /*d5530*/  LDL R94, [R1+0x3454] ;  /* 0x00345400015e7983 */ /* 0x000ee20000100800 */
[----:B------:R-:W3:Y:S03]  /*d5540*/  LDCU.64 UR44, c[0x0][0x398] ;  /* 0x00007300ff2c77ac */ /* 0x000ee60008000a00 */
[----:B------:R-:W3:Y:S01]  /*d5550*/  LDL R93, [R1+0x3450] ;  /* 0x00345000015d7983 */ /* 0x000ee20000100800 */
[----:B------:R-:W3:Y:S03]  /*d5560*/  LDCU.64 UR42, c[0x0][0x398] ;  /* 0x00007300ff2a77ac */ /* 0x000ee60008000a00 */
[----:B------:R-:W3:Y:S01]  /*d5570*/  LDL R100, [R1+0x344c] ;  /* 0x00344c0001647983 */ /* 0x000ee20000100800 */
[----:B--2---:R-:W-:-:S04]  /*d5580*/  LEA R46, P0, R44, UR8, 0x2 ;  /* 0x000000082c2e7c11 */ /* 0x004fc8000f8010ff */
[----:B------:R-:W-:Y:S01]  /*d5590*/  LEA.HI.X.SX32 R47, R44, UR9, 0x2, P0 ;  /* 0x000000092c2f7c11 */ /* 0x000fe200080f16ff */
[----:B------:R-:W2:Y:S01]  /*d55a0*/  LDCU.64 UR8, c[0x0][0x398] ;  /* 0x00007300ff0877ac */ /* 0x000ea20008000a00 */
[----:B----4-:R-:W-:-:S04]  /*d55b0*/  LEA R44, P0, R42, UR10, 0x2 ;  /* 0x0000000a2a2c7c11 */ /* 0x010fc8000f8010ff */
[----:B------:R-:W-:Y:S01]  /*d55c0*/  LEA.HI.X.SX32 R45, R42, UR11, 0x2, P0 ;  /* 0x0000000b2a2d7c11 */ /* 0x000fe200080f16ff */
[----:B------:R-:W4:Y:S01]  /*d55d0*/  LDCU.64 UR10, c[0x0][0x398] ;  /* 0x00007300ff0a77ac */ /* 0x000f220008000a00 */
[----:B-1----:R-:W-:-:S04]  /*d55e0*/  LEA R42, P0, R43, UR6, 0x2 ;  /* 0x000000062b2a7c11 */ /* 0x002fc8000f8010ff */
[----:B------:R-:W-:Y:S01]  /*d55f0*/  LEA.HI.X.SX32 R43, R43, UR7, 0x2, P0 ;  /* 0x000000072b2b7c11 */ /* 0x000fe200080f16ff */
[----:B------:R-:W1:Y:S01]  /*d5600*/  LDCU.64 UR6, c[0x0][0x398] ;  /* 0x00007300ff0677ac */ /* 0x000e620008000a00 */
[----:B---3--:R-:W-:Y:S01]  /*d5610*/  ISETP.GE.AND P0, PT, R79, UR45, PT ;  /* 0x0000002d4f007c0c */ /* 0x008fe2000bf06270 */
[----:B------:R-:W3:Y:S03]  /*d5620*/  LDCU UR45, c[0x0][0x398] ;  /* 0x00007300ff2d77ac */ /* 0x000ee60008000800 */
[----:B--2---:R-:W-:Y:S02]  /*d5630*/  ISETP.LT.AND P2, PT, R95, UR8, !P0 ;  /* 0x000000085f007c0c */ /* 0x004fe4000c741270 */
[----:B------:R-:W-:Y:S01]  /*d5640*/  ISETP.LT.AND P1, PT, R98, UR62, !P0 ;  /* 0x0000003e62007c0c */ /* 0x000fe2000c721270 */
[----:B------:R-:W2:Y:S10]  /*d5650*/  LDCU UR62, c[0x0][0x398] ;  /* 0x00007300ff3e77ac */ /* 0x000eb40008000800 */
[----:B------:R-:W-:-:S02]  /*d5660*/  @P2 LOP3.LUT R2, R2, 0x1, RZ, 0xfc, !PT ;  /* 0x0000000102022812 */ /* 0x000fc400078efcff */
[----:B------:R-:W-:Y:S01]  /*d5670*/  ISETP.LT.AND P2, PT, R97, UR66, !P0 ;  /* 0x0000004261007c0c */ /* 0x000fe2000c741270 */
[----:B------:R-:W1:Y:S01]  /*d5680*/  LDCU UR66, c[0x0][0x398] ;  /* 0x00007300ff4277ac */ /* 0x000e620008000800 */
[----:B------:R-:W-:-:S04]  /*d5690*/  LOP3.LUT R2, R2, 0xfffffff7, RZ, 0xc0, !PT ;  /* 0xfffffff702027812 */ /* 0x000fc800078ec0ff */
[----:B------:R-:W-:Y:S02]  /*d56a0*/  @P1 LOP3.LUT R2, R2, 0x8, RZ, 0xfc, !PT ;  /* 0x0000000802021812 */ /* 0x000fe400078efcff */
[----:B------:R-:W-:Y:S01]  /*d56b0*/  ISETP.LT.AND P1, PT, R96, UR67, !P0 ;  /* 0x0000004360007c0c */ /* 0x000fe2000c721270 */
[----:B------:R-:W1:Y:S01]  /*d56c0*/  LDCU UR67, c[0x0][0x398] ;  /* 0x00007300ff4377ac */ /* 0x000e620008000800 */
[----:B------:R-:W-:-:S04]  /*d56d0*/  LOP3.LUT R2, R2, 0xfffffffb, RZ, 0xc0, !PT ;  /* 0xfffffffb02027812 */ /* 0x000fc800078ec0ff */
[----:B------:R-:W-:-:S04]  /*d56e0*/  @P2 LOP3.LUT R2, R2, 0x4, RZ, 0xfc, !PT ;  /* 0x0000000402022812 */ /* 0x000fc800078efcff */
[----:B------:R-:W-:-:S04]  /*d56f0*/  LOP3.LUT R2, R2, 0xfffffffd, RZ, 0xc0, !PT ;  /* 0xfffffffd02027812 */ /* 0x000fc800078ec0ff */
[----:B------:R-:W-:Y:S02]  /*d5700*/  @P1 LOP3.LUT R2, R2, 0x2, RZ, 0xfc, !PT ;  /* 0x0000000202021812 */ /* 0x000fe400078efcff */
[----:B------:R-:W-:Y:S01]  /*d5710*/  ISETP.LT.AND P2, PT, R94, UR65, !P0 ;  /* 0x000000415e007c0c */ /* 0x000fe2000c741270 */
[----:B------:R-:W1:Y:S01]  /*d5720*/  LDCU UR65, c[0x0][0x398] ;  /* 0x00007300ff4177ac */ /* 0x000e620008000800 */
[----:B------:R-:W-:Y:S01]  /*d5730*/  ISETP.LT.AND P1, PT, R93, UR64, !P0 ;  /* 0x000000405d007c0c */ /* 0x000fe2000c721270 */
[----:B------:R-:W1:Y:S10]  /*d5740*/  LDCU UR64, c[0x0][0x398] ;  /* 0x00007300ff4077ac */ /* 0x000e740008000800 */
[----:B------:R-:W-:-:S04]  /*d5750*/  @P2 LOP3.LUT R76, R76, 0x80000000, RZ, 0xfc, !PT ;  /* 0x800000004c4c2812 */ /* 0x000fc800078efcff */
[----:B------:R-:W-:-:S04]  /*d5760*/  LOP3.LUT R76, R76, 0xbfffffff, RZ, 0xc0, !PT ;  /* 0xbfffffff4c4c7812 */ /* 0x000fc800078ec0ff */
[----:B------:R-:W-:Y:S02]  /*d5770*/  @P1 LOP3.LUT R76, R76, 0x40000000, RZ, 0xfc, !PT ;  /* 0x400000004c4c1812 */ /* 0x000fe400078efcff */
[----:B------:R-:W-:Y:S01]  /*d5780*/  ISETP.LT.AND P1, PT, R100, UR58, !P0 ;  /* 0x0000003a64007c0c */ /* 0x000fe2000c721270 */
[----:B------:R-:W1:Y:S01]  /*d5790*/  LDCU UR58, c[0x0][0x398] ;  /* 0x00007300ff3a77ac */ /* 0x000e620008000800 */
[----:B------:R-:W-:Y:S02]  /*d57a0*/  ISETP.LT.AND P0, PT, R99, UR59, !P0 ;  /* 0x0000003b63007c0c */ /* 0x000fe4000c701270 */
[----:B------:R-:W-:Y:S01]  /*d57b0*/  LOP3.LUT R76, R76, 0xdfffffff, RZ, 0xc0, !PT ;  /* 0xdfffffff4c4c7812 */ /* 0x000fe200078ec0ff */
[----:B------:R-:W1:Y:S08]  /*d57c0*/  LDCU UR59, c[0x0][0x398] ;  /* 0x00007300ff3b77ac */ /* 0x000e700008000800 */
[----:B------:R-:W-:-:S04]  /*d57d0*/  @P1 LOP3.LUT R76, R76, 0x20000000, RZ, 0xfc, !PT ;  /* 0x200000004c4c1812 */ /* 0x000fc800078efcff */
[----:B------:R-:W-:-:S04]  /*d57e0*/  LOP3.LUT R76, R76, 0xefffffff, RZ, 0xc0, !PT ;  /* 0xefffffff4c4c7812 */ /* 0x000fc800078ec0ff */
[----:B------:R-:W-:Y:S02]  /*d57f0*/  @P0 LOP3.LUT R76, R76, 0x10000000, RZ, 0xfc, !PT ;  /* 0x100000004c4c0812 */ /* 0x000fe400078efcff */
[----:B------:R-:W-:Y:S01]  /*d5800*/  ISETP.GE.AND P0, PT, R77, UR43, PT ;  /* 0x0000002b4d007c0c */ /* 0x000fe2000bf06270 */
[----:B------:R-:W2:Y:S01]  /*d5810*/  LDCU UR43, c[0x0][0x398] ;  /* 0x00007300ff2b77ac */ /* 0x000ea20008000800 */
[----:B------:R-:W2:Y:S02]  /*d5820*/  LDL.LU R77, [R1+0x4c9c] ;  /* 0x004c9c00014d7983 */ /* 0x000ea40000300800 */
[----:B-1----:R-:W-:Y:S02]  /*d5830*/  ISETP.LT.AND P1, PT, R95, UR6, !P0 ;  /* 0x000000065f007c0c */ /* 0x002fe4000c721270 */
[----:B------:R-:W-:Y:S01]  /*d5840*/  ISETP.LT.AND P3, PT, R98, UR24, !P0 ;  /* 0x0000001862007c0c */ /* 0x000fe2000c761270 */
[----:B------:R-:W1:Y:S01]  /*d5850*/  LDCU UR24, c[0x0][0x398] ;  /* 0x00007300ff1877ac */ /* 0x000e620008000800 */
[----:B------:R-:W-:-:S02]  /*d5860*/  LOP3.LUT R76, R76, 0xfeffffff, RZ, 0xc0, !PT ;  /* 0xfeffffff4c4c7812 */ /* 0x000fc400078ec0ff */
[----:B------:R-:W-:Y:S01]  /*d5870*/  ISETP.LT.AND P2, PT, R97, UR54, !P0 ;  /* 0x0000003661007c0c */ /* 0x000fe2000c741270 */
[----:B------:R-:W1:Y:S06]  /*d5880*/  LDCU UR54, c[0x0][0x398] ;  /* 0x00007300ff3677ac */ /* 0x000e6c0008000800 */
[----:B------:R-:W-:-:S04]  /*d5890*/  @P1 LOP3.LUT R76, R76, 0x1000000, RZ, 0xfc, !PT ;  /* 0x010000004c4c1812 */ /* 0x000fc800078efcff */
[----:B------:R-:W-:-:S04]  /*d58a0*/  LOP3.LUT R76, R76, 0xf7ffffff, RZ, 0xc0, !PT ;  /* 0xf7ffffff4c4c7812 */ /* 0x000fc800078ec0ff */
[----:B------:R-:W-:Y:S02]  /*d58b0*/  @P3 LOP3.LUT R76, R76, 0x8000000, RZ, 0xfc, !PT ;  /* 0x080000004c4c3812 */ /* 0x000fe400078efcff */
[----:B------:R-:W-:Y:S01]  /*d58c0*/  ISETP.LT.AND P1, PT, R96, UR63, !P0 ;  /* 0x0000003f60007c0c */ /* 0x000fe2000c721270 */
[----:B------:R-:W1:Y:S01]  /*d58d0*/  LDCU UR63, c[0x0][0x398] ;  /* 0x00007300ff3f77ac */ /* 0x000e620008000800 */
        /* <DEDUP_REMOVED lines=20> */
[----:B--2---:R-:W-:Y:S01]  /*d5a20*/  ISETP.GE.AND P0, PT, R77, UR9, PT ;  /* 0x000000094d007c0c */ /* 0x004fe2000bf06270 */
[----:B------:R-:W2:Y:S01]  /*d5a30*/  LDCU.64 UR8, c[0x0][0x398] ;  /* 0x00007300ff0877ac */ /* 0x000ea20008000a00 */
[----:B------:R-:W2:Y:S02]  /*d5a40*/  LDL.LU R77, [R1+0x4ca0] ;  /* 0x004ca000014d7983 */ /* 0x000ea40000300800 */
[----:B----4-:R-:W-:Y:S02]  /*d5a50*/  ISETP.LT.AND P1, PT, R95, UR10, !P0 ;  /* 0x0000000a5f007c0c */ /* 0x010fe4000c721270 */
[----:B------:R-:W-:Y:S01]  /*d5a60*/  ISETP.LT.AND P3, PT, R98, UR22, !P0 ;  /* 0x0000001662007c0c */ /* 0x000fe2000c761270 */
[----:B------:R-:W4:Y:S01]  /*d5a70*/  LDCU UR22, c[0x0][0x398] ;  /* 0x00007300ff1677ac */ /* 0x000f220008000800 */
        /* <DEDUP_REMOVED lines=31> */
[----:B------:R-:W-:Y:S02]  /*d5c70*/  ISETP.LT.AND P1, PT, R95, UR8, !P0 ;  /* 0x000000085f007c0c */ /* 0x000fe4000c721270 */
        /* <DEDUP_REMOVED lines=44> */
[----:B------:R-:W-:Y:S02]  /*d5f40*/  ISETP.LT.AND P1, PT, R96, UR34, !P0 ;  /* 0x0000002260007c0c */ /* 0x000fe4000c721270 */
[----:B------:R-:W-:Y:S01]  /*d5f50*/  LOP3.LUT R76, R76, 0xfffffffb, RZ, 0xc0, !PT ;  /* 0xfffffffb4c4c7812 */ /* 0x000fe200078ec0ff */
[----:B------:R-:W1:Y:S03]  /*d5f60*/  LDCU UR34, c[0x0][0x398] ;  /* 0x00007300ff2277ac */ /* 0x000e660008000800 */
[----:B------:R-:W-:-:S02]  /*d5f70*/  @P2 LOP3.LUT R76, R76, 0x4, RZ, 0xfc, !PT ;  /* 0x000000044c4c2812 */ /* 0x000fc400078efcff */
[----:B------:R-:W-:Y:S01]  /*d5f80*/  ISETP.LT.AND P2, PT, R93, UR21, !P0 ;  /* 0x000000155d007c0c */ /* 0x000fe2000c741270 */
[----:B------:R-:W1:Y:S01]  /*d5f90*/  LDCU UR21, c[0x0][0x398] ;  /* 0x00007300ff1577ac */ /* 0x000e620008000800 */
[----:B------:R-:W-:Y:S02]  /*d5fa0*/  LOP3.LUT R76, R76, 0xfffffffd, RZ, 0xc0, !PT ;  /* 0xfffffffd4c4c7812 */ /* 0x000fe400078ec0ff */
[----:B------:R-:W-:Y:S02]  /*d5fb0*/  @P3 LOP3.LUT R75, R75, 0x80000000, RZ, 0xfc, !PT ;  /* 0x800000004b4b3812 */ /* 0x000fe400078efcff */
        /* <DEDUP_REMOVED lines=14> */
[----:B------:R-:W-:Y:S01]  /*d60a0*/  ISETP.LT.AND P1, PT, R95, UR10, !P0 ;  /* 0x0000000a5f007c0c */ /* 0x000fe2000c721270 */
[----:B------:R-:W1:Y:S01]  /*d60b0*/  LDCU UR10, c[0x0][0x398] ;  /* 0x00007300ff0a77ac */ /* 0x000e620008000800 */
[----:B------:R-:W-:Y:S02]  /*d60c0*/  ISETP.LT.AND P3, PT, R98, UR12, !P0 ;  /* 0x0000000c62007c0c */ /* 0x000fe4000c761270 */
[----:B------:R-:W-:Y:S01]  /*d60d0*/  LOP3.LUT R75, R75, 0xfeffffff, RZ, 0xc0, !PT ;  /* 0xfeffffff4b4b7812 */ /* 0x000fe200078ec0ff */
[----:B------:R-:W1:Y:S01]  /*d60e0*/  LDCU UR12, c[0x0][0x398] ;  /* 0x00007300ff0c77ac */ /* 0x000e620008000800 */
        /* <DEDUP_REMOVED lines=62> */
[----:B--2---:R-:W-:Y:S02]  /*d64d0*/  ISETP.GE.AND P0, PT, R77, UR11, PT ;  /* 0x0000000b4d007c0c */ /* 0x004fe4000bf06270 */
[----:B------:R-:W2:Y:S02]  /*d64e0*/  LDL.LU R77, [R1+0x4cb4] ;  /* 0x004cb400014d7983 */ /* 0x000ea40000300800 */
[----:B------:R-:W-:Y:S01]  /*d64f0*/  ISETP.LT.AND P1, PT, R95, UR6, !P0 ;  /* 0x000000065f007c0c */ /* 0x000fe2000c721270 */
[----:B------:R-:W2:Y:S01]  /*d6500*/  LDCU UR6, c[0x0][0x398] ;  /* 0x00007300ff0677ac */ /* 0x000ea20008000800 */
[----:B-1----:R-:W-:Y:S02]  /*d6510*/  ISETP.LT.AND P3, PT, R98, UR8, !P0 ;  /* 0x0000000862007c0c */ /* 0x002fe4000c761270 */
[----:B------:R-:W-:Y:S01]  /*d6520*/  LOP3.LUT R75, R75, 0xfffffeff, RZ, 0xc0, !PT ;  /* 0xfffffeff4b4b7812 */ /* 0x000fe200078ec0ff */
[----:B------:R-:W1:Y:S01]  /*d6530*/  LDCU UR8, c[0x0][0x398] ;  /* 0x00007300ff0877ac */ /* 0x000e620008000800 */
[----:B------:R-:W-:Y:S01]  /*d6540*/  ISETP.LT.AND P2, PT, R97, UR10, !P0 ;  /* 0x0000000a61007c0c */ /* 0x000fe2000c741270 */
[----:B------:R-:W1:Y:S06]  /*d6550*/  LDCU.64 UR10, c[0x0][0x398] ;  /* 0x00007300ff0a77ac */ /* 0x000e6c0008000a00 */
        /* <DEDUP_REMOVED lines=26> */
[----:B------:R-:W2:Y:S04]  /*d6700*/  LDL.LU R77, [R1+0x4cb8] ;  /* 0x004cb800014d7983 */ /* 0x000ea80000300800 */
[----:B------:R-:W3:Y:S01]  /*d6710*/  LDL.LU R78, [R1+0x4cbc] ;  /* 0x004cbc00014e7983 */ /* 0x000ee20000300800 */
        /* <DEDUP_REMOVED lines=8> */
[----:B------:R-:W-:-:S04]  /*d67a0*/  @P2 LOP3.LUT R75, R75, 0x8, RZ, 0xfc, !PT ;  /* 0x000000084b4b2812 */ /* 0x000fc800078efcff */
[----:B------:R-:W-:Y:S02]  /*d67b0*/  LOP3.LUT R75, R75, 0xfffffffb, RZ, 0xc0, !PT ;  /* 0xfffffffb4b4b7812 */ /* 0x000fe400078ec0ff */
[----:B------:R-:W-:Y:S01]  /*d67c0*/  ISETP.LT.AND P3, PT, R94, UR6, !P0 ;  /* 0x000000065e007c0c */ /* 0x000fe2000c761270 */
[----:B------:R-:W2:Y:S01]  /*d67d0*/  LDCU UR6, c[0x0][0x398] ;  /* 0x00007300ff0677ac */ /* 0x000ea20008000800 */
[----:B------:R-:W-:Y:S02]  /*d67e0*/  @P1 LOP3.LUT R75, R75, 0x4, RZ, 0xfc, !PT ;  /* 0x000000044b4b1812 */ /* 0x000fe400078efcff */
[----:B------:R-:W-:Y:S01]  /*d67f0*/  ISETP.LT.AND P1, PT, R96, UR77, !P0 ;  /* 0x0000004d60007c0c */ /* 0x000fe2000c721270 */
[----:B------:R-:W2:Y:S01]  /*d6800*/  LDCU UR77, c[0x0][0x398] ;  /* 0x00007300ff4d77ac */ /* 0x000ea20008000800 */
[----:B-1----:R-:W-:Y:S02]  /*d6810*/  ISETP.LT.AND P2, PT, R93, UR8, !P0 ;  /* 0x000000085d007c0c */ /* 0x002fe4000c741270 */
[----:B------:R-:W-:Y:S01]  /*d6820*/  LOP3.LUT R75, R75, 0xfffffffd, RZ, 0xc0, !PT ;  /* 0xfffffffd4b4b7812 */ /* 0x000fe200078ec0ff */
[----:B------:R-:W1:Y:S04]  /*d6830*/  LDCU.64 UR8, c[0x0][0x398] ;  /* 0x00007300ff0877ac */ /* 0x000e680008000a00 */
[----:B------:R-:W-:-:S04]  /*d6840*/  @P3 LOP3.LUT R74, R74, 0x80000000, RZ, 0xfc, !PT ;  /* 0x800000004a4a3812 */ /* 0x000fc800078efcff */
        /* <DEDUP_REMOVED lines=10> */
[----:B------:R-:W-:-:S04]  /*d68f0*/  @P0 LOP3.LUT R74, R74, 0x10000000, RZ, 0xfc, !PT ;  /* 0x100000004a4a0812 */ /* 0x000fc800078efcff */
[----:B------:R-:W-:Y:S02]  /*d6900*/  LOP3.LUT R74, R74, 0xfeffffff, RZ, 0xc0, !PT ;  /* 0xfeffffff4a4a7812 */ /* 0x000fe400078ec0ff */
[----:B--2---:R-:W-:Y:S02]  /*d6910*/  ISETP.GE.AND P0, PT, R77, UR7, PT ;  /* 0x000000074d007c0c */ /* 0x004fe4000bf06270 */
[----:B------:R-:W2:Y:S02]  /*d6920*/  LDL.LU R77, [R1+0x4cc0] ;  /* 0x004cc000014d7983 */ /* 0x000ea40000300800 */
[----:B-1----:R-:W-:Y:S02]  /*d6930*/  ISETP.LT.AND P1, PT, R95, UR8, !P0 ;  /* 0x000000085f007c0c */ /* 0x002fe4000c721270 */
[----:B------:R-:W-:Y:S01]  /*d6940*/  ISETP.LT.AND P3, PT, R98, UR6, !P0 ;  /* 0x0000000662007c0c */ /* 0x000fe2000c761270 */
[----:B------:R-:W1:Y:S01]  /*d6950*/  LDCU.64 UR6, c[0x0][0x398] ;  /* 0x00007300ff0677ac */ /* 0x000e620008000a00 */
[----:B------:R-:W-:Y:S01]  /*d6960*/  ISETP.LT.AND P2, PT, R97, UR63, !P0 ;  /* 0x0000003f61007c0c */ /* 0x000fe2000c741270 */
[----:B------:R-:W1:Y:S08]  /*d6970*/  LDCU UR63, c[0x0][0x398] ;  /* 0x00007300ff3f77ac */ /* 0x000e700008000800 */
        /* <DEDUP_REMOVED lines=25> */
[----:B---3--:R-:W-:Y:S01]  /*d6b10*/  ISETP.GE.AND P0, PT, R78, UR11, PT ;  /* 0x0000000b4e007c0c */ /* 0x008fe2000bf06270 */
[----:B------:R-:W3:Y:S03]  /*d6b20*/  LDCU.64 UR10, c[0x0][0x398] ;  /* 0x00007300ff0a77ac */ /* 0x000ee60008000a00 */
        /* <DEDUP_REMOVED lines=34> */
[----:B---3--:R-:W-:Y:S02]  /*d6d50*/  ISETP.LT.AND P1, PT, R95, UR10, !P0 ;  /* 0x0000000a5f007c0c */ /* 0x008fe4000c721270 */
[----:B------:R-:W-:Y:S01]  /*d6d60*/  ISETP.LT.AND P3, PT, R98, UR75, !P0 ;  /* 0x0000004b62007c0c */ /* 0x000fe2000c761270 */
[----:B------:R-:W3:Y:S01]  /*d6d70*/  LDCU UR75, c[0x0][0x398] ;  /* 0x00007300ff4b77ac */ /* 0x000ee20008000800 */
        /* <DEDUP_REMOVED lines=40> */
[----:B----4-:R-:W-:Y:S01]  /*d7000*/  ISETP.LT.AND P3, PT, R94, UR22, !P0 ;  /* 0x000000165e007c0c */ /* 0x010fe2000c761270 */
[----:B------:R-:W4:Y:S01]  /*d7010*/  LDCU UR22, c[0x0][0x398] ;  /* 0x00007300ff1677ac */ /* 0x000f220008000800 */
        /* <DEDUP_REMOVED lines=192> */
[----:B------:R-:W2:Y:S01]  /*d7c20*/  LDCU UR8, c[0x0][0x398] ;  /* 0x00007300ff0877ac */ /* 0x000ea20008000800 */
[----:B-1----:R-:W-:Y:S02]  /*d7c30*/  ISETP.LT.AND P3, PT, R98, UR70, !P0 ;  /* 0x0000004662007c0c */ /* 0x002fe4000c761270 */
        /* <DEDUP_REMOVED lines=8> */
[----:B------:R-:W3:Y:S01]  /*d7cc0*/  LDCU UR67, c[0x0][0x398] ;  /* 0x00007300ff4377ac */ /* 0x000ee20008000800 */
[----:B------:R-:W-:-:S04]  /*d7cd0*/  LOP3.LUT R72, R72, 0xfffbffff, RZ, 0xc0, !PT ;  /* 0xfffbffff48487812 */ /* 0x000fc800078ec0ff */
[----:B------:R-:W-:Y:S02]  /*d7ce0*/  @P2 LOP3.LUT R72, R72, 0x40000, RZ, 0xfc, !PT ;  /* 0x0004000048482812 */ /* 0x000fe400078efcff */
[----:B------:R-:W-:Y:S01]  /*d7cf0*/  ISETP.LT.AND P3, PT, R94, UR69, !P0 ;  /* 0x000000455e007c0c */ /* 0x000fe2000c761270 */
[----:B------:R-:W2:Y:S01]  /*d7d00*/  LDCU UR69, c[0x0][0x398] ;  /* 0x00007300ff4577ac */ /* 0x000ea20008000800 */
[----:B------:R-:W-:-:S04]  /*d7d10*/  LOP3.LUT R72, R72, 0xfffdffff, RZ, 0xc0, !PT ;  /* 0xfffdffff48487812 */ /* 0x000fc800078ec0ff */
[----:B------:R-:W-:Y:S02]  /*d7d20*/  @P1 LOP3.LUT R72, R72, 0x20000, RZ, 0xfc, !PT ;  /* 0x0002000048481812 */ /* 0x000fe400078efcff */
[----:B-1----:R-:W-:Y:S01]  /*d7d30*/  ISETP.LT.AND P2, PT, R93, UR70, !P0 ;  /* 0x000000465d007c0c */ /* 0x002fe2000c741270 */
[----:B------:R-:W1:Y:S01]  /*d7d40*/  LDCU UR70, c[0x0][0x398] ;  /* 0x00007300ff4677ac */ /* 0x000e620008000800 */
[----:B------:R-:W-:-:S04]  /*d7d50*/  LOP3.LUT R72, R72, 0xffff7fff, RZ, 0xc0, !PT ;  /* 0xffff7fff48487812 */ /* 0x000fc800078ec0ff */
[----:B------:R-:W-:Y:S02]  /*d7d60*/  @P3 LOP3.LUT R72, R72, 0x8000, RZ, 0xfc, !PT ;  /* 0x0000800048483812 */ /* 0x000fe400078efcff */
[----:B------:R-:W-:Y:S01]  /*d7d70*/  ISETP.LT.AND P1, PT, R100, UR66, !P0 ;  /* 0x0000004264007c0c */ /* 0x000fe2000c721270 */
[----:B------:R-:W1:Y:S01]  /*d7d80*/  LDCU UR66, c[0x0][0x398] ;  /* 0x00007300ff4277ac */ /* 0x000e620008000800 */
[----:B------:R-:W-:-:S04]  /*d7d90*/  LOP3.LUT R72, R72, 0xffffbfff, RZ, 0xc0, !PT ;  /* 0xffffbfff48487812 */ /* 0x000fc800078ec0ff */
[----:B------:R-:W-:Y:S02]  /*d7da0*/  @P2 LOP3.LUT R72, R72, 0x4000, RZ, 0xfc, !PT ;  /* 0x0000400048482812 */ /* 0x000fe400078efcff */
[----:B---3--:R-:W-:Y:S01]  /*d7db0*/  ISETP.LT.AND P0, PT, R99, UR67, !P0 ;  /* 0x0000004363007c0c */ /* 0x008fe2000c701270 */
[----:B------:R-:W3:Y:S01]  /*d7dc0*/  LDCU UR67, c[0x0][0x398] ;  /* 0x00007300ff4377ac */ /* 0x000ee20008000800 */
        /* <DEDUP_REMOVED lines=17> */
[----:B---3--:R-:W-:Y:S01]  /*d7ee0*/  ISETP.LT.AND P1, PT, R96, UR67, !P0 ;  /* 0x0000004360007c0c */ /* 0x008fe2000c721270 */
[----:B------:R-:W3:Y:S01]  /*d7ef0*/  LDCU UR67, c[0x0][0x398] ;  /* 0x00007300ff4377ac */ /* 0x000ee20008000800 */
        /* <DEDUP_REMOVED lines=22> */
[----:B------:R-:W-:Y:S02]  /*d8060*/  ISETP.LT.AND P1, PT, R95, UR10, !P0 ;  /* 0x0000000a5f007c0c */ /* 0x000fe4000c721270 */
[----:B------:R-:W-:Y:S01]  /*d8070*/  ISETP.LT.AND P3, PT, R98, UR6, !P0 ;  /* 0x0000000662007c0c */ /* 0x000fe2000c761270 */
[----:B------:R-:W1:Y:S01]  /*d8080*/  LDCU UR6, c[0x0][0x398] ;  /* 0x00007300ff0677ac */ /* 0x000e620008000800 */
[----:B------:R-:W-:-:S02]  /*d8090*/  LOP3.LUT R72, R72, 0xfffffffe, RZ, 0xc0, !PT ;  /* 0xfffffffe48487812 */ /* 0x000fc400078ec0ff */
[----:B------:R-:W-:Y:S01]  /*d80a0*/  ISETP.LT.AND P2, PT, R97, UR8, !P0 ;  /* 0x0000000861007c0c */ /* 0x000fe2000c741270 */
[----:B------:R-:W1:Y:S06]  /*d80b0*/  LDCU.64 UR8, c[0x0][0x398] ;  /* 0x00007300ff0877ac */ /* 0x000e6c0008000a00 */
[----:B------:R-:W-:-:S04]  /*d80c0*/  @P1 LOP3.LUT R72, R72, 0x1, RZ, 0xfc, !PT ;  /* 0x0000000148481812 */ /* 0x000fc800078efcff */
[----:B------:R-:W-:-:S04]  /*d80d0*/  LOP3.LUT R72, R72, 0xfffffff7, RZ, 0xc0, !PT ;  /* 0xfffffff748487812 */ /* 0x000fc800078ec0ff */
[----:B------:R-:W-:Y:S02]  /*d80e0*/  @P3 LOP3.LUT R72, R72, 0x8, RZ, 0xfc, !PT ;  /* 0x0000000848483812 */ /* 0x000fe400078efcff */
[----:B------:R-:W-:Y:S01]  /*d80f0*/  ISETP.LT.AND P3, PT, R94, UR65, !P0 ;  /* 0x000000415e007c0c */ /* 0x000fe2000c761270 */
[----:B------:R-:W2:Y:S01]  /*d8100*/  LDCU UR65, c[0x0][0x398] ;  /* 0x00007300ff4177ac */ /* 0x000ea20008000800 */
[----:B-1----:R-:W-:Y:S02]  /*d8110*/  ISETP.LT.AND P1, PT, R96, UR66, !P0 ;  /* 0x0000004260007c0c */ /* 0x002fe4000c721270 */
        /* <DEDUP_REMOVED lines=30> */
[----:B------:R-:W1:Y:S01]  /*d8300*/  LDCU.64 UR6, c[0x0][0x398] ;  /* 0x00007300ff0677ac */ /* 0x000e620008000a00 */
        /* <DEDUP_REMOVED lines=40> */
[----:B----4-:R-:W-:Y:S01]  /*d8590*/  ISETP.LT.AND P2, PT, R93, UR22, !P0 ;  /* 0x000000165d007c0c */ /* 0x010fe2000c741270 */
[----:B------:R-:W4:Y:S01]  /*d85a0*/  LDCU UR22, c[0x0][0x398] ;  /* 0x00007300ff1677ac */ /* 0x000f220008000800 */
        /* <DEDUP_REMOVED lines=250> */
[----:B--2---:R-:W-:Y:S02]  /*d9550*/  ISETP.GE.AND P0, PT, R77, UR7, PT ;  /* 0x000000074d007c0c */ /* 0x004fe4000bf06270 */
[----:B------:R-:W2:Y:S02]  /*d9560*/  LDL.LU R77, [R1+0x4d10] ;  /* 0x004d1000014d7983 */ /* 0x000ea40000300800 */
[----:B-1----:R-:W-:Y:S01]  /*d9570*/  ISETP.LT.AND P1, PT, R95, UR8, !P0 ;  /* 0x000000085f007c0c */ /* 0x002fe2000c721270 */
[----:B------:R-:W1:Y:S01]  /*d9580*/  LDCU UR8, c[0x0][0x398] ;  /* 0x00007300ff0877ac */ /* 0x000e620008000800 */
[----:B------:R-:W-:Y:S02]  /*d9590*/  ISETP.LT.AND P3, PT, R98, UR10, !P0 ;  /* 0x0000000a62007c0c */ /* 0x000fe4000c761270 */
        /* <DEDUP_REMOVED lines=31> */
[----:B-1----:R-:W-:Y:S02]  /*d9790*/  ISETP.LT.AND P1, PT, R95, UR6, !P0 ;  /* 0x000000065f007c0c */ /* 0x002fe4000c721270 */
        /* <DEDUP_REMOVED lines=34> */
[----:B------:R-:W1:Y:S01]  /*d99c0*/  LDCU.64 UR8, c[0x0][0x398] ;  /* 0x00007300ff0877ac */ /* 0x000e620008000a00 */
        /* <DEDUP_REMOVED lines=272> */
[----:B------:R-:W1:Y:S01]  /*daad0*/  LDCU.64 UR10, c[0x0][0x398] ;  /* 0x00007300ff0a77ac */ /* 0x000e620008000a00 */
        /* <DEDUP_REMOVED lines=96> */
[----:B---3--:R-:W-:Y:S01]  /*db0e0*/  ISETP.LT.AND P3, PT, R98, UR67, !P0 ;  /* 0x0000004362007c0c */ /* 0x008fe2000c761270 */
[----:B------:R-:W1:Y:S01]  /*db0f0*/  LDCU UR67, c[0x0][0x398] ;  /* 0x00007300ff4377ac */ /* 0x000e620008000800 */
[----:B------:R-:W-:-:S02]  /*db100*/  LOP3.LUT R66, R66, 0xfffffeff, RZ, 0xc0, !PT ;  /* 0xfffffeff42427812 */ /* 0x000fc400078ec0ff */
[----:B------:R-:W-:Y:S01]  /*db110*/  ISETP.LT.AND P2, PT, R97, UR68, !P0 ;  /* 0x0000004461007c0c */ /* 0x000fe2000c741270 */
[----:B------:R-:W3:Y:S06]  /*db120*/  LDCU UR68, c[0x0][0x398] ;  /* 0x00007300ff4477ac */ /* 0x000eec0008000800 */
        /* <DEDUP_REMOVED lines=29> */
[----:B-1----:R-:W-:Y:S01]  /*db300*/  ISETP.LT.AND P3, PT, R98, UR67, !P0 ;  /* 0x0000004362007c0c */ /* 0x002fe2000c761270 */
[----:B------:R-:W1:Y:S01]  /*db310*/  LDCU UR67, c[0x0][0x398] ;  /* 0x00007300ff4377ac */ /* 0x000e620008000800 */
[----:B------:R-:W-:-:S02]  /*db320*/  LOP3.LUT R66, R66, 0xfffffffe, RZ, 0xc0, !PT ;  /* 0xfffffffe42427812 */ /* 0x000fc400078ec0ff */
[----:B---3--:R-:W-:Y:S01]  /*db330*/  ISETP.LT.AND P2, PT, R97, UR68, !P0 ;  /* 0x0000004461007c0c */ /* 0x008fe2000c741270 */
[----:B------:R-:W3:Y:S06]  /*db340*/  LDCU UR68, c[0x0][0x398] ;  /* 0x00007300ff4477ac */ /* 0x000eec0008000800 */
        /* <DEDUP_REMOVED lines=533> */
[----:B------:R-:W2:Y:S04]  /*dd4a0*/  LDL.LU R77, [R1+0x4d88] ;  /* 0x004d8800014d7983 */ /* 0x000ea80000300800 */
[----:B------:R-:W3:Y:S01]  /*dd4b0*/  LDL.LU R78, [R1+0x4d8c] ;  /* 0x004d8c00014e7983 */ /* 0x000ee20000300800 */
[----:B------:R-:W-:Y:S01]  /*dd4c0*/  ISETP.LT.AND P3, PT, R98, UR14, !P0 ;  /* 0x0000000e62007c0c */ /* 0x000fe2000c761270 */
[----:B------:R-:W1:Y:S01]  /*dd4d0*/  LDCU UR14, c[0x0][0x398] ;  /* 0x00007300ff0e77ac */ /* 0x000e620008000800 */
[----:B------:R-:W-:-:S02]  /*dd4e0*/  ISETP.LT.AND P1, PT, R94, UR8, !P0 ;  /* 0x000000085e007c0c */ /* 0x000fc4000c721270 */
[----:B------:R-:W-:Y:S01]  /*dd4f0*/  ISETP.LT.AND P2, PT, R97, UR15, !P0 ;  /* 0x0000000f61007c0c */ /* 0x000fe2000c741270 */
[----:B------:R-:W1:Y:S01]  /*dd500*/  LDCU UR15, c[0x0][0x398] ;  /* 0x00007300ff0f77ac */ /* 0x000e620008000800 */
[----:B------:R-:W-:-:S07]  /*dd510*/  LOP3.LUT R62, R62, 0xfffffff7, RZ, 0xc0, !PT ;  /* 0xfffffff73e3e7812 */ /* 0x000fce00078ec0ff */
        /* <DEDUP_REMOVED lines=8> */
[----:B------:R-:W-:Y:S02]  /*dd5a0*/  LOP3.LUT R62, R62, 0xfffffffd, RZ, 0xc0, !PT ;  /* 0xfffffffd3e3e7812 */ /* 0x000fe400078ec0ff */
[----:B------:R-:W-:Y:S02]  /*dd5b0*/  LOP3.LUT R61, R61, 0xbfffffff, RZ, 0xc0, !PT ;  /* 0xbfffffff3d3d7812 */ /* 0x000fe400078ec0ff */
[----:B------:R-:W-:Y:S02]  /*dd5c0*/  @P1 LOP3.LUT R62, R62, 0x2, RZ, 0xfc, !PT ;  /* 0x000000023e3e1812 */ /* 0x000fe400078efcff */
[----:B------:R-:W-:Y:S01]  /*dd5d0*/  ISETP.LT.AND P1, PT, R100, UR27, !P0 ;  /* 0x0000001b64007c0c */ /* 0x000fe2000c721270 */
[----:B------:R-:W1:Y:S01]  /*dd5e0*/  LDCU UR27, c[0x0][0x398] ;  /* 0x00007300ff1b77ac */ /* 0x000e620008000800 */
[----:B------:R-:W-:-:S03]  /*dd5f0*/  ISETP.LT.AND P3, PT, R95, UR25, !P0 ;  /* 0x000000195f007c0c */ /* 0x000fc6000c761270 */
[----:B------:R-:W-:Y:S01]  /*dd600*/  @P2 LOP3.LUT R61, R61, 0x40000000, RZ, 0xfc, !PT ;  /* 0x400000003d3d2812 */ /* 0x000fe200078efcff */
[----:B------:R-:W1:Y:S01]  /*dd610*/  LDCU UR25, c[0x0][0x398] ;  /* 0x00007300ff1977ac */ /* 0x000e620008000800 */
[----:B------:R-:W-:Y:S02]  /*dd620*/  ISETP.LT.AND P0, PT, R99, UR30, !P0 ;  /* 0x0000001e63007c0c */ /* 0x000fe4000c701270 */
[----:B------:R-:W-:Y:S01]  /*dd630*/  LOP3.LUT R61, R61, 0xdfffffff, RZ, 0xc0, !PT ;  /* 0xdfffffff3d3d7812 */ /* 0x000fe200078ec0ff */
[----:B------:R-:W1:Y:S03]  /*dd640*/  LDCU UR30, c[0x0][0x398] ;  /* 0x00007300ff1e77ac */ /* 0x000e660008000800 */
[----:B------:R-:W-:-:S04]  /*dd650*/  @P1 LOP3.LUT R61, R61, 0x20000000, RZ, 0xfc, !PT ;  /* 0x200000003d3d1812 */ /* 0x000fc800078efcff */
[----:B------:R-:W-:-:S04]  /*dd660*/  LOP3.LUT R61, R61, 0xefffffff, RZ, 0xc0, !PT ;  /* 0xefffffff3d3d7812 */ /* 0x000fc800078ec0ff */
[----:B------:R-:W-:Y:S02]  /*dd670*/  @P0 LOP3.LUT R61, R61, 0x10000000, RZ, 0xfc, !PT ;  /* 0x100000003d3d0812 */ /* 0x000fe400078efcff */
[----:B------:R-:W-:Y:S02]  /*dd680*/  LOP3.LUT R62, R62, 0xfffffffe, RZ, 0xc0, !PT ;  /* 0xfffffffe3e3e7812 */ /* 0x000fe400078ec0ff */
[----:B------:R-:W-:Y:S02]  /*dd690*/  LOP3.LUT R61, R61, 0xff7fffff, RZ, 0xc0, !PT ;  /* 0xff7fffff3d3d7812 */ /* 0x000fe400078ec0ff */
[----:B------:R-:W-:Y:S02]  /*dd6a0*/  @P3 LOP3.LUT R62, R62, 0x1, RZ, 0xfc, !PT ;  /* 0x000000013e3e3812 */ /* 0x000fe400078efcff */
[----:B--2---:R-:W-:Y:S01]  /*dd6b0*/  ISETP.GE.AND P0, PT, R77, UR11, PT ;  /* 0x0000000b4d007c0c */ /* 0x004fe2000bf06270 */
[----:B------:R-:W2:Y:S01]  /*dd6c0*/  LDCU.64 UR10, c[0x0][0x398] ;  /* 0x00007300ff0a77ac */ /* 0x000ea20008000a00 */
[----:B------:R-:W4:Y:S02]  /*dd6d0*/  LDL.LU R77, [R1+0x4d90] ;  /* 0x004d9000014d7983 */ /* 0x000f240000300800 */
[----:B------:R-:W-:Y:S01]  /*dd6e0*/  ISETP.LT.AND P1, PT, R94, UR6, !P0 ;  /* 0x000000065e007c0c */ /* 0x000fe2000c721270 */
[----:B------:R-:W1:Y:S01]  /*dd6f0*/  LDCU UR6, c[0x0][0x398] ;  /* 0x00007300ff0677ac */ /* 0x000e620008000800 */
[----:B------:R-:W-:-:S02]  /*dd700*/  ISETP.LT.AND P3, PT, R98, UR5, !P0 ;  /* 0x0000000562007c0c */ /* 0x000fc4000c761270 */
[----:B------:R-:W-:Y:S01]  /*dd710*/  ISETP.LT.AND P2, PT, R97, UR16, !P0 ;  /* 0x0000001061007c0c */ /* 0x000fe2000c741270 */
[----:B------:R-:W1:Y:S01]  /*dd720*/  LDCU UR5, c[0x0][0x398] ;  /* 0x00007300ff0577ac */ /* 0x000e620008000800 */
[----:B------:R-:W1:Y:S07]  /*dd730*/  LDCU UR16, c[0x0][0x398] ;  /* 0x00007300ff1077ac */ /* 0x000e6e0008000800 */
        /* <DEDUP_REMOVED lines=27> */
[----:B--2---:R-:W-:Y:S01]  /*dd8f0*/  ISETP.LT.AND P1, PT, R94, UR10, !P0 ;  /* 0x0000000a5e007c0c */ /* 0x004fe2000c721270 */
[----:B------:R-:W2:Y:S01]  /*dd900*/  LDCU UR10, c[0x0][0x398] ;  /* 0x00007300ff0a77ac */ /* 0x000ea20008000800 */
        /* <DEDUP_REMOVED lines=30> */
[----:B------:R-:W-:Y:S02]  /*ddaf0*/  ISETP.GE.AND P0, PT, R77, UR7, PT ;  /* 0x000000074d007c0c */ /* 0x000fe4000bf06270 */
[----:B------:R-:W2:Y:S02]  /*ddb00*/  LDL.LU R77, [R1+0x4d94] ;  /* 0x004d9400014d7983 */ /* 0x000ea40000300800 */
[----:B---3--:R-:W-:Y:S02]  /*ddb10*/  ISETP.LT.AND P1, PT, R94, UR8, !P0 ;  /* 0x000000085e007c0c */ /* 0x008fe4000c721270 */
[----:B-1----:R-:W-:Y:S01]  /*ddb20*/  ISETP.LT.AND P3, PT, R98, UR6, !P0 ;  /* 0x0000000662007c0c */ /* 0x002fe2000c761270 */
[----:B------:R-:W1:Y:S01]  /*ddb30*/  LDCU.64 UR6, c[0x0][0x398] ;  /* 0x00007300ff0677ac */ /* 0x000e620008000a00 */
        /* <DEDUP_REMOVED lines=31> */
[----:B------:R-:W2:Y:S01]  /*ddd30*/  LDCU.64 UR10, c[0x0][0x398] ;  /* 0x00007300ff0a77ac */ /* 0x000ea20008000a00 */
[----:B-1----:R-:W-:Y:S02]  /*ddd40*/  ISETP.LT.AND P1, PT, R94, UR6, !P0 ;  /* 0x000000065e007c0c */ /* 0x002fe4000c721270 */
[----:B---3--:R-:W-:Y:S01]  /*ddd50*/  ISETP.LT.AND P2, PT, R97, UR76, !P0 ;  /* 0x0000004c61007c0c */ /* 0x008fe2000c741270 */
[----:B------:R-:W1:Y:S01]  /*ddd60*/  LDCU UR76, c[0x0][0x398] ;  /* 0x00007300ff4c77ac */ /* 0x000e620008000800 */
[----:B------:R-:W-:-:S07]  /*ddd70*/  LOP3.LUT R61, R61, 0xfffffff7, RZ, 0xc0, !PT ;  /* 0xfffffff73d3d7812 */ /* 0x000fce00078ec0ff */
[----:B------:R-:W-:Y:S02]  /*ddd80*/  @P3 LOP3.LUT R61, R61, 0x8, RZ, 0xfc, !PT ;  /* 0x000000083d3d3812 */ /* 0x000fe400078efcff */
[----:B------:R-:W-:Y:S02]  /*ddd90*/  @P1 LOP3.LUT R60, R60, 0x80000000, RZ, 0xfc, !PT ;  /* 0x800000003c3c1812 */ /* 0x000fe400078efcff */
[----:B------:R-:W-:Y:S01]  /*ddda0*/  ISETP.LT.AND P1, PT, R96, UR77, !P0 ;  /* 0x0000004d60007c0c */ /* 0x000fe2000c721270 */
[----:B------:R-:W3:Y:S01]  /*dddb0*/  LDCU UR77, c[0x0][0x398] ;  /* 0x00007300ff4d77ac */ /* 0x000ee20008000800 */
        /* <DEDUP_REMOVED lines=23> */
[----:B------:R-:W2:Y:S02]  /*ddf30*/  LDL.LU R77, [R1+0x4d9c] ;  /* 0x004d9c00014d7983 */ /* 0x000ea40000300800 */
[----:B------:R-:W-:-:S02]  /*ddf40*/  ISETP.LT.AND P1, PT, R94, UR10, !P0 ;  /* 0x0000000a5e007c0c */ /* 0x000fc4000c721270 */
[----:B------:R-:W-:Y:S01]  /*ddf50*/  ISETP.LT.AND P3, PT, R98, UR75, !P0 ;  /* 0x0000004b62007c0c */ /* 0x000fe2000c761270 */
[----:B------:R-:W2:Y:S01]  /*ddf60*/  LDCU UR75, c[0x0][0x398] ;  /* 0x00007300ff4b77ac */ /* 0x000ea20008000800 */
[----:B-1----:R-:W-:Y:S01]  /*ddf70*/  ISETP.LT.AND P2, PT, R97, UR76, !P0 ;  /* 0x0000004c61007c0c */ /* 0x002fe2000c741270 */
[----:B------:R-:W1:Y:S08]  /*ddf80*/  LDCU UR76, c[0x0][0x398] ;  /* 0x00007300ff4c77ac */ /* 0x000e700008000800 */
        /* <DEDUP_REMOVED lines=28> */
[----:B------:R-:W4:Y:S01]  /*de150*/  LDL.LU R78, [R1+0x4da4] ;  /* 0x004da400014e7983 */ /* 0x000f220000300800 */
[----:B------:R-:W-:Y:S02]  /*de160*/  ISETP.LT.AND P1, PT, R95, UR8, !P0 ;  /* 0x000000085f007c0c */ /* 0x000fe4000c721270 */
[----:B------:R-:W-:Y:S01]  /*de170*/  ISETP.LT.AND P3, PT, R98, UR75, !P0 ;  /* 0x0000004b62007c0c */ /* 0x000fe2000c761270 */
[----:B------:R-:W2:Y:S01]  /*de180*/  LDCU UR75, c[0x0][0x398] ;  /* 0x00007300ff4b77ac */ /* 0x000ea20008000800 */
[----:B------:R-:W-:-:S02]  /*de190*/  LOP3.LUT R60, R60, 0xfffeffff, RZ, 0xc0, !PT ;  /* 0xfffeffff3c3c7812 */ /* 0x000fc400078ec0ff */
[----:B-1----:R-:W-:Y:S01]  /*de1a0*/  ISETP.LT.AND P2, PT, R97, UR76, !P0 ;  /* 0x0000004c61007c0c */ /* 0x002fe2000c741270 */
        /* <DEDUP_REMOVED lines=27> */
[----:B--2---:R-:W-:Y:S01]  /*de360*/  ISETP.GE.AND P0, PT, R77, UR11, PT ;  /* 0x0000000b4d007c0c */ /* 0x004fe2000bf06270 */
[----:B------:R-:W2:Y:S01]  /*de370*/  LDCU.64 UR10, c[0x0][0x398] ;  /* 0x00007300ff0a77ac */ /* 0x000ea20008000a00 */
[----:B------:R-:W3:Y:S02]  /*de380*/  LDL.LU R77, [R1+0x4da8] ;  /* 0x004da800014d7983 */ /* 0x000ee40000300800 */
[----:B------:R-:W-:Y:S02]  /*de390*/  ISETP.LT.AND P1, PT, R95, UR6, !P0 ;  /* 0x000000065f007c0c */ /* 0x000fe4000c721270 */
[----:B------:R-:W-:Y:S01]  /*de3a0*/  ISETP.LT.AND P3, PT, R98, UR72, !P0 ;  /* 0x0000004862007c0c */ /* 0x000fe2000c761270 */
[----:B------:R-:W1:Y:S01]  /*de3b0*/  LDCU UR72, c[0x0][0x398] ;  /* 0x00007300ff4877ac */ /* 0x000e620008000800 */
        /* <DEDUP_REMOVED lines=27> */
[----:B----4-:R-:W-:Y:S01]  /*de570*/  ISETP.GE.AND P0, PT, R78, UR9, PT ;  /* 0x000000094e007c0c */ /* 0x010fe2000bf06270 */
[----:B------:R-:W4:Y:S01]  /*de580*/  LDCU.64 UR8, c[0x0][0x398] ;  /* 0x00007300ff0877ac */ /* 0x000f220008000a00 */
[----:B------:R-:W4:Y:S02]  /*de590*/  LDL.LU R78, [R1+0x4dac] ;  /* 0x004dac00014e7983 */ /* 0x000f240000300800 */
[----:B--2---:R-:W-:Y:S02]  /*de5a0*/  ISETP.LT.AND P1, PT, R95, UR10, !P0 ;  /* 0x0000000a5f007c0c */ /* 0x004fe4000c721270 */
[----:B------:R-:W-:Y:S01]  /*de5b0*/  ISETP.LT.AND P3, PT, R98, UR69, !P0 ;  /* 0x0000004562007c0c */ /* 0x000fe2000c761270 */
[----:B------:R-:W2:Y:S01]  /*de5c0*/  LDCU UR69, c[0x0][0x398] ;  /* 0x00007300ff4577ac */ /* 0x000ea20008000800 */
        /* <DEDUP_REMOVED lines=28> */
[----:B------:R-:W3:Y:S01]  /*de790*/  LDCU.64 UR6, c[0x0][0x398] ;  /* 0x00007300ff0677ac */ /* 0x000ee20008000a00 */
        /* <DEDUP_REMOVED lines=32> */
[----:B------:R-:W-:Y:S01]  /*de9a0*/  ISETP.GE.AND P0, PT, R78, UR11, PT ;  /* 0x0000000b4e007c0c */ /* 0x000fe2000bf06270 */
[----:B------:R-:W1:Y:S03]  /*de9b0*/  LDCU.64 UR10, c[0x0][0x398] ;  /* 0x00007300ff0a77ac */ /* 0x000e660008000a00 */
        /* <DEDUP_REMOVED lines=174> */
[----:B------:R-:W2:Y:S06]  /*df4a0*/  LDCU UR68, c[0x0][0x398] ;  /* 0x00007300ff4477ac */ /* 0x000eac0008000800 */
[----:B------:R-:W-:-:S04]  /*df4b0*/  @P1 LOP3.LUT R58, R58, 0x100, RZ, 0xfc, !PT ;  /* 0x000001003a3a1812 */ /* 0x000fc800078efcff */
        /* <DEDUP_REMOVED lines=96> */
[----:B---3--:R-:W-:Y:S01]  /*dfac0*/  ISETP.LT.AND P3, PT, R98, UR63, !P0 ;  /* 0x0000003f62007c0c */ /* 0x008fe2000c761270 */
        /* <DEDUP_REMOVED lines=30> */
[----:B------:R-:W2:Y:S01]  /*dfcb0*/  LDCU UR11, c[0x0][0x398] ;  /* 0x00007300ff0b77ac */ /* 0x000ea20008000800 */
        /* <DEDUP_REMOVED lines=14> */
[----:B------:R-:W-:Y:S02]  /*dfda0*/  ISETP.LT.AND P3, PT, R94, UR12, !P0 ;  /* 0x0000000c5e007c0c */ /* 0x000fe4000c761270 */
        /* <DEDUP_REMOVED lines=19> */
[----:B-1----:R-:W-:Y:S01]  /*dfee0*/  ISETP.LT.AND P1, PT, R95, UR12, !P0 ;  /* 0x0000000c5f007c0c */ /* 0x002fe2000c721270 */
        /* <DEDUP_REMOVED lines=237> */
[----:B------:R-:W3:Y:S01]  /*e0dc0*/  LDL.LU R78, [R1+0x4df8] ;  /* 0x004df800014e7983 */ /* 0x000ee20000300800 */
        /* <DEDUP_REMOVED lines=32> */
[----:B------:R-:W4:Y:S02]  /*e0fd0*/  LDL.LU R77, [R1+0x4dfc] ;  /* 0x004dfc00014d7983 */ /* 0x000f240000300800 */
[----:B------:R-:W-:Y:S02]  /*e0fe0*/  ISETP.LT.AND P1, PT, R95, UR6, !P0 ;  /* 0x000000065f007c0c */ /* 0x000fe4000c721270 */
[----:B-1----:R-:W-:Y:S01]  /*e0ff0*/  ISETP.LT.AND P3, PT, R98, UR75, !P0 ;  /* 0x0000004b62007c0c */ /* 0x002fe2000c761270 */
        /* <DEDUP_REMOVED lines=12> */
[----:B---3--:R-:W-:Y:S01]  /*e10c0*/  ISETP.LT.AND P2, PT, R93, UR63, !P0 ;  /* 0x0000003f5d007c0c */ /* 0x008fe2000c741270 */
[----:B------:R-:W3:Y:S01]  /*e10d0*/  LDCU UR63, c[0x0][0x398] ;  /* 0x00007300ff3f77ac */ /* 0x000ee20008000800 */
        /* <DEDUP_REMOVED lines=14> */
[----:B------:R-:W3:Y:S03]  /*e11c0*/  LDCU.64 UR18, c[0x0][0x398] ;  /* 0x00007300ff1277ac */ /* 0x000ee60008000a00 */
[----:B--2---:R-:W-:Y:S01]  /*e11d0*/  ISETP.LT.AND P2, PT, R95, UR28, !P0 ;  /* 0x0000001c5f007c0c */ /* 0x004fe2000c741270 */
        /* <DEDUP_REMOVED lines=17> */
[----:B------:R-:W-:Y:S02]  /*e12f0*/  LOP3.LUT R38, R38, 0xff7fffff, RZ, 0xc0, !PT ;  /* 0xff7fffff26267812 */ /* 0x000fe400078ec0ff */
[----:B------:R-:W-:Y:S01]  /*e1300*/  ISETP.LT.AND P3, PT, R93, UR59, !P0 ;  /* 0x0000003b5d007c0c */ /* 0x000fe2000c761270 */
[----:B------:R-:W1:Y:S01]  /*e1310*/  LDCU UR59, c[0x0][0x398] ;  /* 0x00007300ff3b77ac */ /* 0x000e620008000800 */
[----:B------:R-:W-:Y:S02]  /*e1320*/  @P1 LOP3.LUT R38, R38, 0x800000, RZ, 0xfc, !PT ;  /* 0x0080000026261812 */ /* 0x000fe400078efcff */
[----:B------:R-:W-:Y:S01]  /*e1330*/  ISETP.LT.AND P2, PT, R100, UR60, !P0 ;  /* 0x0000003c64007c0c */ /* 0x000fe2000c741270 */
[----:B------:R-:W1:Y:S01]  /*e1340*/  LDCU UR60, c[0x0][0x398] ;  /* 0x00007300ff3c77ac */ /* 0x000e620008000800 */
[----:B------:R-:W-:Y:S02]  /*e1350*/  ISETP.LT.AND P1, PT, R99, UR61, !P0 ;  /* 0x0000003d63007c0c */ /* 0x000fe4000c721270 */
[----:B------:R-:W-:Y:S01]  /*e1360*/  LOP3.LUT R38, R38, 0xffbfffff, RZ, 0xc0, !PT ;  /* 0xffbfffff26267812 */ /* 0x000fe200078ec0ff */
[----:B------:R-:W1:Y:S01]  /*e1370*/  LDCU UR61, c[0x0][0x398] ;  /* 0x00007300ff3d77ac */ /* 0x000e620008000800 */
[----:B----4-:R-:W-:Y:S01]  /*e1380*/  ISETP.GE.AND P0, PT, R77, UR7, PT ;  /* 0x000000074d007c0c */ /* 0x010fe2000bf06270 */
[----:B------:R-:W4:Y:S01]  /*e1390*/  LDCU.64 UR6, c[0x0][0x398] ;  /* 0x00007300ff0677ac */ /* 0x000f220008000a00 */
[----:B------:R-:W2:Y:S01]  /*e13a0*/  LDL.LU R77, [R1+0x4e00] ;  /* 0x004e0000014d7983 */ /* 0x000ea20000300800 */
[----:B------:R-:W-:-:S04]  /*e13b0*/  @P3 LOP3.LUT R38, R38, 0x400000, RZ, 0xfc, !PT ;  /* 0x0040000026263812 */ /* 0x000fc800078efcff */
[----:B------:R-:W-:-:S04]  /*e13c0*/  LOP3.LUT R38, R38, 0xffdfffff, RZ, 0xc0, !PT ;  /* 0xffdfffff26267812 */ /* 0x000fc800078ec0ff */
[----:B------:R-:W-:-:S04]  /*e13d0*/  @P2 LOP3.LUT R38, R38, 0x200000, RZ, 0xfc, !PT ;  /* 0x0020000026262812 */ /* 0x000fc800078efcff */
[----:B------:R-:W-:-:S04]  /*e13e0*/  LOP3.LUT R38, R38, 0xffefffff, RZ, 0xc0, !PT ;  /* 0xffefffff26267812 */ /* 0x000fc800078ec0ff */
[----:B------:R-:W-:Y:S02]  /*e13f0*/  @P1 LOP3.LUT R38, R38, 0x100000, RZ, 0xfc, !PT ;  /* 0x0010000026261812 */ /* 0x000fe400078efcff */
[----:B---3--:R-:W-:Y:S01]  /*e1400*/  ISETP.LT.AND P1, PT, R94, UR18, !P0 ;  /* 0x000000125e007c0c */ /* 0x008fe2000c721270 */
[----:B------:R-:W3:Y:S01]  /*e1410*/  LDCU UR18, c[0x0][0x398] ;  /* 0x00007300ff1277ac */ /* 0x000ee20008000800 */
[----:B------:R-:W-:Y:S02]  /*e1420*/  ISETP.LT.AND P3, PT, R98, UR47, !P0 ;  /* 0x0000002f62007c0c */ /* 0x000fe4000c761270 */
[----:B------:R-:W-:Y:S02]  /*e1430*/  LOP3.LUT R38, R38, 0xffff7fff, RZ, 0xc0, !PT ;  /* 0xffff7fff26267812 */ /* 0x000fe400078ec0ff */
        /* <DEDUP_REMOVED lines=30> */
[----:B----4-:R-:W-:Y:S01]  /*e1620*/  ISETP.LT.AND P1, PT, R95, UR6, !P0 ;  /* 0x000000065f007c0c */ /* 0x010fe2000c721270 */
[----:B------:R-:W4:Y:S01]  /*e1630*/  LDCU UR6, c[0x0][0x398] ;  /* 0x00007300ff0677ac */ /* 0x000f220008000800 */
[----:B------:R-:W-:Y:S02]  /*e1640*/  ISETP.LT.AND P3, PT, R98, UR11, !P0 ;  /* 0x0000000b62007c0c */ /* 0x000fe4000c761270 */
        /* <DEDUP_REMOVED lines=36> */
[----:B------:R-:W-:-:S07]  /*e1890*/  ISETP.LT.AND P2, PT, R97, UR15, !P0 ;  /* 0x0000000f61007c0c */ /* 0x000fce000c741270 */
[----:B------:R-:W-:-:S04]  /*e18a0*/  @P1 LOP3.LUT R38, R38, 0x1, RZ, 0xfc, !PT ;  /* 0x0000000126261812 */ /* 0x000fc800078efcff */
[----:B------:R-:W-:-:S04]  /*e18b0*/  LOP3.LUT R38, R38, 0xfffffff7, RZ, 0xc0, !PT ;  /* 0xfffffff726267812 */ /* 0x000fc800078ec0ff */
[----:B------:R-:W-:Y:S02]  /*e18c0*/  @P3 LOP3.LUT R38, R38, 0x8, RZ, 0xfc, !PT ;  /* 0x0000000826263812 */ /* 0x000fe400078efcff */
[----:B------:R-:W-:Y:S01]  /*e18d0*/  ISETP.LT.AND P3, PT, R94, UR24, !P0 ;  /* 0x000000185e007c0c */ /* 0x000fe2000c761270 */
[----:B------:R-:W1:Y:S01]  /*e18e0*/  LDCU UR24, c[0x0][0x398] ;  /* 0x00007300ff1877ac */ /* 0x000e620008000800 */
[----:B------:R-:W-:Y:S02]  /*e18f0*/  ISETP.LT.AND P1, PT, R96, UR14, !P0 ;  /* 0x0000000e60007c0c */ /* 0x000fe4000c721270 */
[----:B------:R-:W-:Y:S01]  /*e1900*/  LOP3.LUT R38, R38, 0xfffffffb, RZ, 0xc0, !PT ;  /* 0xfffffffb26267812 */ /* 0x000fe200078ec0ff */
[----:B------:R-:W1:Y:S03]  /*e1910*/  LDCU.64 UR14, c[0x0][0x398] ;  /* 0x00007300ff0e77ac */ /* 0x000e660008000a00 */
        /* <DEDUP_REMOVED lines=45> */
[----:B------:R-:W1:Y:S01]  /*e1bf0*/  LDCU.64 UR46, c[0x0][0x398] ;  /* 0x00007300ff2e77ac */ /* 0x000e620008000a00 */
        /* <DEDUP_REMOVED lines=144> */
[----:B------:R-:W-:Y:S01]  /*e2500*/  ISETP.LT.AND P3, PT, R98, UR72, !P0 ;  /* 0x0000004862007c0c */ /* 0x000fe2000c761270 */
        /* <DEDUP_REMOVED lines=33> */
[----:B------:R-:W-:Y:S01]  /*e2720*/  ISETP.LT.AND P1, PT, R94, UR46, !P0 ;  /* 0x0000002e5e007c0c */ /* 0x000fe2000c721270 */
[----:B------:R-:W2:Y:S01]  /*e2730*/  LDCU UR46, c[0x0][0x398] ;  /* 0x00007300ff2e77ac */ /* 0x000ea20008000800 */
[----:B-1----:R-:W-:Y:S02]  /*e2740*/  ISETP.LT.AND P3, PT, R98, UR68, !P0 ;  /* 0x0000004462007c0c */ /* 0x002fe4000c761270 */
[----:B------:R-:W-:Y:S01]  /*e2750*/  ISETP.LT.AND P2, PT, R97, UR71, !P0 ;  /* 0x0000004761007c0c */ /* 0x000fe2000c741270 */
[----:B------:R-:W1:Y:S01]  /*e2760*/  LDCU UR68, c[0x0][0x398] ;  /* 0x00007300ff4477ac */ /* 0x000e620008000800 */
[----:B------:R-:W1:Y:S07]  /*e2770*/  LDCU UR71, c[0x0][0x398] ;  /* 0x00007300ff4777ac */ /* 0x000e6e0008000800 */
        /* <DEDUP_REMOVED lines=17> */
[----:B------:R-:W-:Y:S02]  /*e2890*/  LOP3.LUT R36, R36, 0xffffffbf, RZ, 0xc0, !PT ;  /* 0xffffffbf24247812 */ /* 0x000fe400078ec0ff */
[----:B---3--:R-:W-:Y:S01]  /*e28a0*/  ISETP.LT.AND P0, PT, R99, UR38, !P0 ;  /* 0x0000002663007c0c */ /* 0x008fe2000c701270 */
[----:B------:R-:W3:Y:S01]  /*e28b0*/  LDCU.64 UR38, c[0x0][0x398] ;  /* 0x00007300ff2677ac */ /* 0x000ee20008000a00 */
[----:B------:R-:W-:-:S04]  /*e28c0*/  @P2 LOP3.LUT R36, R36, 0x40, RZ, 0xfc, !PT ;  /* 0x0000004024242812 */ /* 0x000fc800078efcff */
[----:B------:R-:W-:-:S04]  /*e28d0*/  LOP3.LUT R36, R36, 0xffffffdf, RZ, 0xc0, !PT ;  /* 0xffffffdf24247812 */ /* 0x000fc800078ec0ff */
[----:B------:R-:W-:-:S04]  /*e28e0*/  @P1 LOP3.LUT R36, R36, 0x20, RZ, 0xfc, !PT ;  /* 0x0000002024241812 */ /* 0x000fc800078efcff */
[----:B------:R-:W-:-:S04]  /*e28f0*/  LOP3.LUT R36, R36, 0xffffffef, RZ, 0xc0, !PT ;  /* 0xffffffef24247812 */ /* 0x000fc800078ec0ff */
[----:B------:R-:W-:Y:S02]  /*e2900*/  @P0 LOP3.LUT R36, R36, 0x10, RZ, 0xfc, !PT ;  /* 0x0000001024240812 */ /* 0x000fe400078efcff */
[----:B------:R-:W-:Y:S01]  /*e2910*/  ISETP.GE.AND P0, PT, R78, UR37, PT ;  /* 0x000000254e007c0c */ /* 0x000fe2000bf06270 */
[----:B------:R-:W1:Y:S01]  /*e2920*/  LDCU UR37, c[0x0][0x398] ;  /* 0x00007300ff2577ac */ /* 0x000e620008000800 */
[----:B------:R-:W4:Y:S02]  /*e2930*/  LDL.LU R78, [R1+0x4e2c] ;  /* 0x004e2c00014e7983 */ /* 0x000f240000300800 */
[----:B---3--:R-:W-:Y:S01]  /*e2940*/  ISETP.LT.AND P1, PT, R95, UR38, !P0 ;  /* 0x000000265f007c0c */ /* 0x008fe2000c721270 */
[----:B------:R-:W3:Y:S01]  /*e2950*/  LDCU UR38, c[0x0][0x398] ;  /* 0x00007300ff2677ac */ /* 0x000ee20008000800 */
[----:B------:R-:W-:-:S11]  /*e2960*/  LOP3.LUT R36, R36, 0xfffffffe, RZ, 0xc0, !PT ;  /* 0xfffffffe24247812 */ /* 0x000fd600078ec0ff */
[----:B------:R-:W-:Y:S02]  /*e2970*/  @P1 LOP3.LUT R36, R36, 0x1, RZ, 0xfc, !PT ;  /* 0x0000000124241812 */ /* 0x000fe400078efcff */
[----:B---3--:R-:W-:Y:S01]  /*e2980*/  ISETP.LT.AND P1, PT, R98, UR38, !P0 ;  /* 0x0000002662007c0c */ /* 0x008fe2000c721270 */
[----:B------:R-:W3:Y:S01]  /*e2990*/  LDCU UR38, c[0x0][0x398] ;  /* 0x00007300ff2677ac */ /* 0x000ee20008000800 */
[----:B-1----:R-:W-:Y:S02]  /*e29a0*/  ISETP.LT.AND P3, PT, R97, UR37, !P0 ;  /* 0x0000002561007c0c */ /* 0x002fe4000c761270 */
[----:B------:R-:W-:Y:S02]  /*e29b0*/  LOP3.LUT R36, R36, 0xfffffff7, RZ, 0xc0, !PT ;  /* 0xfffffff724247812 */ /* 0x000fe400078ec0ff */
[----:B------:R-:W-:Y:S01]  /*e29c0*/  ISETP.LT.AND P2, PT, R96, UR36, !P0 ;  /* 0x0000002460007c0c */ /* 0x000fe2000c741270 */
[----:B------:R-:W1:Y:S06]  /*e29d0*/  LDCU.64 UR36, c[0x0][0x398] ;  /* 0x00007300ff2477ac */ /* 0x000e6c0008000a00 */
[----:B------:R-:W-:-:S02]  /*e29e0*/  @P1 LOP3.LUT R36, R36, 0x8, RZ, 0xfc, !PT ;  /* 0x0000000824241812 */ /* 0x000fc400078efcff */
        /* <DEDUP_REMOVED lines=8> */
[----:B------:R-:W-:Y:S02]  /*e2a70*/  @P1 LOP3.LUT R35, R35, 0x80000000, RZ, 0xfc, !PT ;  /* 0x8000000023231812 */ /* 0x000fe400078efcff */
[----:B------:R-:W-:Y:S01]  /*e2a80*/  ISETP.LT.AND P2, PT, R100, UR76, !P0 ;  /* 0x0000004c64007c0c */ /* 0x000fe2000c741270 */
[----:B------:R-:W1:Y:S01]  /*e2a90*/  LDCU UR76, c[0x0][0x398] ;  /* 0x00007300ff4c77ac */ /* 0x000e620008000800 */
[----:B------:R-:W-:-:S02]  /*e2aa0*/  ISETP.LT.AND P1, PT, R99, UR75, !P0 ;  /* 0x0000004b63007c0c */ /* 0x000fc4000c721270 */
[----:B------:R-:W-:Y:S01]  /*e2ab0*/  LOP3.LUT R35, R35, 0xbfffffff, RZ, 0xc0, !PT ;  /* 0xbfffffff23237812 */ /* 0x000fe200078ec0ff */
[----:B------:R-:W1:Y:S01]  /*e2ac0*/  LDCU UR75, c[0x0][0x398] ;  /* 0x00007300ff4b77ac */ /* 0x000e620008000800 */
[----:B--2---:R-:W-:Y:S01]  /*e2ad0*/  ISETP.GE.AND P0, PT, R77, UR47, PT ;  /* 0x0000002f4d007c0c */ /* 0x004fe2000bf06270 */
[----:B------:R-:W2:Y:S01]  /*e2ae0*/  LDCU UR47, c[0x0][0x398] ;  /* 0x00007300ff2f77ac */ /* 0x000ea20008000800 */
[----:B------:R-:W2:Y:S01]  /*e2af0*/  LDL.LU R77, [R1+0x4e30] ;  /* 0x004e3000014d7983 */ /* 0x000ea20000300800 */
        /* <DEDUP_REMOVED lines=11> */
[----:B---3--:R-:W-:Y:S02]  /*e2bb0*/  ISETP.LT.AND P3, PT, R97, UR38, !P0 ;  /* 0x0000002661007c0c */ /* 0x008fe4000c761270 */
[----:B------:R-:W-:-:S04]  /*e2bc0*/  LOP3.LUT R35, R35, 0xf7ffffff, RZ, 0xc0, !PT ;  /* 0xf7ffffff23237812 */ /* 0x000fc800078ec0ff */
[----:B------:R-:W-:Y:S02]  /*e2bd0*/  @P1 LOP3.LUT R35, R35, 0x8000000, RZ, 0xfc, !PT ;  /* 0x0800000023231812 */ /* 0x000fe400078efcff */
[----:B------:R-:W-:Y:S01]  /*e2be0*/  ISETP.LT.AND P2, PT, R96, UR71, !P0 ;  /* 0x0000004760007c0c */ /* 0x000fe2000c741270 */
[----:B------:R-:W3:Y:S01]  /*e2bf0*/  LDCU UR71, c[0x0][0x398] ;  /* 0x00007300ff4777ac */ /* 0x000ee20008000800 */
[----:B------:R-:W-:-:S04]  /*e2c00*/  LOP3.LUT R35, R35, 0xfbffffff, RZ, 0xc0, !PT ;  /* 0xfbffffff23237812 */ /* 0x000fc800078ec0ff */
[----:B------:R-:W-:Y:S02]  /*e2c10*/  @P3 LOP3.LUT R35, R35, 0x4000000, RZ, 0xfc, !PT ;  /* 0x0400000023233812 */ /* 0x000fe400078efcff */
[----:B------:R-:W-:Y:S01]  /*e2c20*/  ISETP.LT.AND P1, PT, R94, UR34, !P0 ;  /* 0x000000225e007c0c */ /* 0x000fe2000c721270 */
[----:B------:R-:W1:Y:S01]  /*e2c30*/  LDCU UR34, c[0x0][0x398] ;  /* 0x00007300ff2277ac */ /* 0x000e620008000800 */
[----:B------:R-:W-:-:S04]  /*e2c40*/  LOP3.LUT R35, R35, 0xfdffffff, RZ, 0xc0, !PT ;  /* 0xfdffffff23237812 */ /* 0x000fc800078ec0ff */
[----:B------:R-:W-:Y:S02]  /*e2c50*/  @P2 LOP3.LUT R35, R35, 0x2000000, RZ, 0xfc, !PT ;  /* 0x0200000023232812 */ /* 0x000fe400078efcff */
[----:B------:R-:W-:Y:S02]  /*e2c60*/  ISETP.LT.AND P3, PT, R93, UR33, !P0 ;  /* 0x000000215d007c0c */ /* 0x000fe4000c761270 */
[----:B------:R-:W-:Y:S02]  /*e2c70*/  LOP3.LUT R35, R35, 0xff7fffff, RZ, 0xc0, !PT ;  /* 0xff7fffff23237812 */ /* 0x000fe400078ec0ff */
[----:B------:R-:W-:Y:S01]  /*e2c80*/  ISETP.LT.AND P2, PT, R100, UR32, !P0 ;  /* 0x0000002064007c0c */ /* 0x000fe2000c741270 */
[----:B------:R-:W1:Y:S01]  /*e2c90*/  LDCU.64 UR32, c[0x0][0x398] ;  /* 0x00007300ff2077ac */ /* 0x000e620008000a00 */
[----:B------:R-:W-:-:S04]  /*e2ca0*/  @P1 LOP3.LUT R35, R35, 0x800000, RZ, 0xfc, !PT ;  /* 0x0080000023231812 */ /* 0x000fc800078efcff */
[----:B------:R-:W-:-:S04]  /*e2cb0*/  LOP3.LUT R35, R35, 0xffbfffff, RZ, 0xc0, !PT ;  /* 0xffbfffff23237812 */ /* 0x000fc800078ec0ff */
[----:B------:R-:W-:Y:S02]  /*e2cc0*/  @P3 LOP3.LUT R35, R35, 0x400000, RZ, 0xfc, !PT ;  /* 0x0040000023233812 */ /* 0x000fe400078efcff */
[----:B------:R-:W-:Y:S02]  /*e2cd0*/  ISETP.LT.AND P1, PT, R99, UR31, !P0 ;  /* 0x0000001f63007c0c */ /* 0x000fe4000c721270 */
[----:B------:R-:W-:Y:S02]  /*e2ce0*/  LOP3.LUT R35, R35, 0xffdfffff, RZ, 0xc0, !PT ;  /* 0xffdfffff23237812 */ /* 0x000fe400078ec0ff */
[----:B----4-:R-:W-:Y:S01]  /*e2cf0*/  ISETP.GE.AND P0, PT, R78, UR39, PT ;  /* 0x000000274e007c0c */ /* 0x010fe2000bf06270 */
[----:B------:R-:W4:Y:S01]  /*e2d00*/  LDCU.64 UR38, c[0x0][0x398] ;  /* 0x00007300ff2677ac */ /* 0x000f220008000a00 */
[----:B------:R-:W-:Y:S01]  /*e2d10*/  @P2 LOP3.LUT R35, R35, 0x200000, RZ, 0xfc, !PT ;  /* 0x0020000023232812 */ /* 0x000fe200078efcff */
[----:B------:R-:W3:Y:S01]  /*e2d20*/  LDL.LU R78, [R1+0x4e34] ;  /* 0x004e3400014e7983 */ /* 0x000ee20000300800 */
        /* <DEDUP_REMOVED lines=21> */
[----:B------:R-:W-:Y:S02]  /*e2e80*/  ISETP.LT.AND P3, PT, R93, UR25, !P0 ;  /* 0x000000195d007c0c */ /* 0x000fe4000c761270 */
[----:B------:R-:W-:Y:S02]  /*e2e90*/  @P1 LOP3.LUT R35, R35, 0x8000, RZ, 0xfc, !PT ;  /* 0x0000800023231812 */ /* 0x000fe400078efcff */
[----:B------:R-:W-:Y:S01]  /*e2ea0*/  ISETP.LT.AND P2, PT, R100, UR24, !P0 ;  /* 0x0000001864007c0c */ /* 0x000fe2000c741270 */
[----:B------:R-:W1:Y:S01]  /*e2eb0*/  LDCU.64 UR24, c[0x0][0x398] ;  /* 0x00007300ff1877ac */ /* 0x000e620008000a00 */
[----:B------:R-:W-:Y:S02]  /*e2ec0*/  ISETP.LT.AND P1, PT, R99, UR30, !P0 ;  /* 0x0000001e63007c0c */ /* 0x000fe4000c721270 */
[----:B------:R-:W-:Y:S01]  /*e2ed0*/  LOP3.LUT R35, R35, 0xffffbfff, RZ, 0xc0, !PT ;  /* 0xffffbfff23237812 */ /* 0x000fe200078ec0ff */
[----:B------:R-:W1:Y:S01]  /*e2ee0*/  LDCU.64 UR30, c[0x0][0x398] ;  /* 0x00007300ff1e77ac */ /* 0x000e620008000a00 */
[----:B--2---:R-:W-:Y:S01]  /*e2ef0*/  ISETP.GE.AND P0, PT, R77, UR37, PT ;  /* 0x000000254d007c0c */ /* 0x004fe2000bf06270 */
[----:B------:R-:W2:Y:S01]  /*e2f00*/  LDCU UR37, c[0x0][0x398] ;  /* 0x00007300ff2577ac */ /* 0x000ea20008000800 */
[----:B------:R-:W2:Y:S01]  /*e2f10*/  LDL.LU R77, [R1+0x4e38] ;  /* 0x004e3800014d7983 */ /* 0x000ea20000300800 */
[----:B------:R-:W-:-:S04]  /*e2f20*/  @P3 LOP3.LUT R35, R35, 0x4000, RZ, 0xfc, !PT ;  /* 0x0000400023233812 */ /* 0x000fc800078efcff */
[----:B------:R-:W-:-:S04]  /*e2f30*/  LOP3.LUT R35, R35, 0xffffdfff, RZ, 0xc0, !PT ;  /* 0xffffdfff23237812 */ /* 0x000fc800078ec0ff */
[----:B------:R-:W-:Y:S02]  /*e2f40*/  @P2 LOP3.LUT R35, R35, 0x2000, RZ, 0xfc, !PT ;  /* 0x0000200023232812 */ /* 0x000fe400078efcff */
[----:B-1----:R-:W-:Y:S02]  /*e2f50*/  ISETP.LT.AND P2, PT, R95, UR24, !P0 ;  /* 0x000000185f007c0c */ /* 0x002fe4000c741270 */
        /* <DEDUP_REMOVED lines=26> */
[----:B------:R-:W2:Y:S01]  /*e3100*/  LDCU UR22, c[0x0][0x398] ;  /* 0x00007300ff1677ac */ /* 0x000ea20008000800 */
[----:B------:R-:W-:-:S04]  /*e3110*/  LOP3.LUT R35, R35, 0xffffffdf, RZ, 0xc0, !PT ;  /* 0xffffffdf23237812 */ /* 0x000fc800078ec0ff */
[----:B------:R-:W-:Y:S02]  /*e3120*/  @P2 LOP3.LUT R35, R35, 0x20, RZ, 0xfc, !PT ;  /* 0x0000002023232812 */ /* 0x000fe400078efcff */
[----:B---3--:R-:W-:Y:S01]  /*e3130*/  ISETP.GE.AND P0, PT, R78, UR33, PT ;  /* 0x000000214e007c0c */ /* 0x008fe2000bf06270 */
[----:B------:R-:W3:Y:S01]  /*e3140*/  LDCU UR33, c[0x0][0x398] ;  /* 0x00007300ff2177ac */ /* 0x000ee20008000800 */
[----:B------:R-:W-:Y:S02]  /*e3150*/  LOP3.LUT R35, R35, 0xffffffef, RZ, 0xc0, !PT ;  /* 0xffffffef23237812 */ /* 0x000fe400078ec0ff */
[----:B-1----:R-:W-:Y:S01]  /*e3160*/  ISETP.LT.AND P2, PT, R95, UR18, !P0 ;  /* 0x000000125f007c0c */ /* 0x002fe2000c741270 */
[----:B------:R-:W1:Y:S01]  /*e3170*/  LDCU UR18, c[0x0][0x398] ;  /* 0x00007300ff1277ac */ /* 0x000e620008000800 */
[----:B------:R-:W-:Y:S02]  /*e3180*/  @P1 LOP3.LUT R35, R35, 0x10, RZ, 0xfc, !PT ;  /* 0x0000001023231812 */ /* 0x000fe400078efcff */
[----:B------:R-:W-:-:S02]  /*e3190*/  ISETP.LT.AND P1, PT, R98, UR7, !P0 ;  /* 0x0000000762007c0c */ /* 0x000fc4000c721270 */
[----:B------:R-:W-:Y:S02]  /*e31a0*/  LOP3.LUT R35, R35, 0xfffffffe, RZ, 0xc0, !PT ;  /* 0xfffffffe23237812 */ /* 0x000fe400078ec0ff */
[----:B------:R-:W-:Y:S01]  /*e31b0*/  ISETP.LT.AND P3, PT, R97, UR6, !P0 ;  /* 0x0000000661007c0c */ /* 0x000fe2000c761270 */
[----:B------:R-:W1:Y:S04]  /*e31c0*/  LDCU.64 UR6, c[0x0][0x398] ;  /* 0x00007300ff0677ac */ /* 0x000e680008000a00 */
        /* <DEDUP_REMOVED lines=8> */
[----:B------:R-:W-:-:S04]  /*e3250*/  @P3 LOP3.LUT R35, R35, 0x4, RZ, 0xfc, !PT ;  /* 0x0000000423233812 */ /* 0x000fc800078efcff */
[----:B------:R-:W-:Y:S02]  /*e3260*/  LOP3.LUT R35, R35, 0xfffffffd, RZ, 0xc0, !PT ;  /* 0xfffffffd23237812 */ /* 0x000fe400078ec0ff */
[----:B------:R-:W-:Y:S01]  /*e3270*/  ISETP.LT.AND P3, PT, R93, UR11, !P0 ;  /* 0x0000000b5d007c0c */ /* 0x000fe2000c761270 */
[----:B------:R-:W1:Y:S01]  /*e3280*/  LDCU UR11, c[0x0][0x398] ;  /* 0x00007300ff0b77ac */ /* 0x000e620008000800 */
[----:B------:R-:W-:Y:S02]  /*e3290*/  @P2 LOP3.LUT R35, R35, 0x2, RZ, 0xfc, !PT ;  /* 0x0000000223232812 */ /* 0x000fe400078efcff */
[----:B------:R-:W-:Y:S02]  /*e32a0*/  @P1 LOP3.LUT R34, R34, 0x80000000, RZ, 0xfc, !PT ;  /* 0x8000000022221812 */ /* 0x000fe400078efcff */
[----:B------:R-:W-:Y:S02]  /*e32b0*/  ISETP.LT.AND P2, PT, R100, UR9, !P0 ;  /* 0x0000000964007c0c */ /* 0x000fe4000c741270 */
[----:B------:R-:W-:Y:S01]  /*e32c0*/  ISETP.LT.AND P1, PT, R99, UR8, !P0 ;  /* 0x0000000863007c0c */ /* 0x000fe2000c721270 */
[----:B------:R-:W1:Y:S01]  /*e32d0*/  LDCU.64 UR8, c[0x0][0x398] ;  /* 0x00007300ff0877ac */ /* 0x000e620008000a00 */
[----:B--2---:R-:W-:Y:S01]  /*e32e0*/  ISETP.GE.AND P0, PT, R77, UR25, PT ;  /* 0x000000194d007c0c */ /* 0x004fe2000bf06270 */
[----:B------:R-:W2:Y:S01]  /*e32f0*/  LDCU.64 UR24, c[0x0][0x398] ;  /* 0x00007300ff1877ac */ /* 0x000ea20008000a00 */
[----:B------:R-:W2:Y:S01]  /*e3300*/  LDL.LU R77, [R1+0x4e3c] ;  /* 0x004e3c00014d7983 */ /* 0x000ea20000300800 */
[----:B------:R-:W-:-:S04]  /*e3310*/  LOP3.LUT R34, R34, 0xbfffffff, RZ, 0xc0, !PT ;  /* 0xbfffffff22227812 */ /* 0x000fc800078ec0ff */
[----:B------:R-:W-:-:S04]  /*e3320*/  @P3 LOP3.LUT R34, R34, 0x40000000, RZ, 0xfc, !PT ;  /* 0x4000000022223812 */ /* 0x000fc800078efcff */
[----:B------:R-:W-:-:S04]  /*e3330*/  LOP3.LUT R34, R34, 0xdfffffff, RZ, 0xc0, !PT ;  /* 0xdfffffff22227812 */ /* 0x000fc800078ec0ff */
[----:B------:R-:W-:-:S04]  /*e3340*/  @P2 LOP3.LUT R34, R34, 0x20000000, RZ, 0xfc, !PT ;  /* 0x2000000022222812 */ /* 0x000fc800078efcff */
[----:B------:R-:W-:-:S04]  /*e3350*/  LOP3.LUT R34, R34, 0xefffffff, RZ, 0xc0, !PT ;  /* 0xefffffff22227812 */ /* 0x000fc800078ec0ff */
[----:B------:R-:W-:Y:S02]  /*e3360*/  @P1 LOP3.LUT R34, R34, 0x10000000, RZ, 0xfc, !PT ;  /* 0x1000000022221812 */ /* 0x000fe400078efcff */
        /* <DEDUP_REMOVED lines=106> */
[----:B------:R-:W-:Y:S01]  /*e3a10*/  ISETP.LT.AND P2, PT, R97, UR60, !P0 ;  /* 0x0000003c61007c0c */ /* 0x000fe2000c741270 */
[----:B------:R-:W1:Y:S01]  /*e3a20*/  LDCU UR60, c[0x0][0x398] ;  /* 0x00007300ff3c77ac */ /* 0x000e620008000800 */
[----:B------:R-:W-:Y:S01]  /*e3a30*/  LOP3.LUT R34, R34, 0xfffffff7, RZ, 0xc0, !PT ;  /* 0xfffffff722227812 */ /* 0x000fe200078ec0ff */
[----:B------:R-:W1:Y:S06]  /*e3a40*/  LDCU UR24, c[0x0][0x398] ;  /* 0x00007300ff1877ac */ /* 0x000e6c0008000800 */
[----:B------:R-:W-:-:S02]  /*e3a50*/  @P3 LOP3.LUT R34, R34, 0x8, RZ, 0xfc, !PT ;  /* 0x0000000822223812 */ /* 0x000fc400078efcff */
        /* <DEDUP_REMOVED lines=25> */
[----:B------:R-:W2:Y:S01]  /*e3bf0*/  LDCU UR17, c[0x0][0x398] ;  /* 0x00007300ff1177ac */ /* 0x000ea20008000800 */
[----:B------:R-:W2:Y:S02]  /*e3c00*/  LDL.LU R77, [R1+0x4e4c] ;  /* 0x004e4c00014d7983 */ /* 0x000ea40000300800 */
        /* <DEDUP_REMOVED lines=50> */
[----:B----4-:R-:W-:Y:S01]  /*e3f30*/  ISETP.LT.AND P2, PT, R93, UR69, !P0 ;  /* 0x000000455d007c0c */ /* 0x010fe2000c741270 */
[----:B------:R-:W4:Y:S01]  /*e3f40*/  LDCU UR69, c[0x0][0x398] ;  /* 0x00007300ff4577ac */ /* 0x000f220008000800 */
[----:B------:R-:W-:-:S04]  /*e3f50*/  LOP3.LUT R33, R33, 0xffff7fff, RZ, 0xc0, !PT ;  /* 0xffff7fff21217812 */ /* 0x000fc800078ec0ff */
[----:B------:R-:W-:Y:S02]  /*e3f60*/  @P3 LOP3.LUT R33, R33, 0x8000, RZ, 0xfc, !PT ;  /* 0x0000800021213812 */ /* 0x000fe400078efcff */
[----:B-1----:R-:W-:Y:S01]  /*e3f70*/  ISETP.LT.AND P1, PT, R100, UR37, !P0 ;  /* 0x0000002564007c0c */ /* 0x002fe2000c721270 */
[----:B------:R-:W1:Y:S01]  /*e3f80*/  LDCU UR37, c[0x0][0x398] ;  /* 0x00007300ff2577ac */ /* 0x000e620008000800 */
        /* <DEDUP_REMOVED lines=22> */
[----:B------:R-:W-:-:S04]  /*e40f0*/  LOP3.LUT R33, R33, 0xfffffbff, RZ, 0xc0, !PT ;  /* 0xfffffbff21217812 */ /* 0x000fc800078ec0ff */
[----:B------:R-:W-:Y:S02]  /*e4100*/  @P2 LOP3.LUT R33, R33, 0x400, RZ, 0xfc, !PT ;  /* 0x0000040021212812 */ /* 0x000fe400078efcff */
[----:B------:R-:W-:Y:S01]  /*e4110*/  ISETP.LT.AND P3, PT, R94, UR48, !P0 ;  /* 0x000000305e007c0c */ /* 0x000fe2000c761270 */
[----:B------:R-:W2:Y:S01]  /*e4120*/  LDCU.64 UR48, c[0x0][0x398] ;  /* 0x00007300ff3077ac */ /* 0x000ea20008000a00 */
        /* <DEDUP_REMOVED lines=30> */
[----:B----4-:R-:W-:Y:S02]  /*e4310*/  ISETP.LT.AND P1, PT, R96, UR69, !P0 ;  /* 0x0000004560007c0c */ /* 0x010fe4000c721270 */
[----:B------:R-:W-:Y:S01]  /*e4320*/  LOP3.LUT R33, R33, 0xfffffffb, RZ, 0xc0, !PT ;  /* 0xfffffffb21217812 */ /* 0x000fe200078ec0ff */
[----:B------:R-:W4:Y:S03]  /*e4330*/  LDCU UR69, c[0x0][0x398] ;  /* 0x00007300ff4577ac */ /* 0x000f260008000800 */
[----:B------:R-:W-:-:S02]  /*e4340*/  @P2 LOP3.LUT R33, R33, 0x4, RZ, 0xfc, !PT ;  /* 0x0000000421212812 */ /* 0x000fc400078efcff */
[----:B-1----:R-:W-:Y:S01]  /*e4350*/  ISETP.LT.AND P2, PT, R93, UR60, !P0 ;  /* 0x0000003c5d007c0c */ /* 0x002fe2000c741270 */
        /* <DEDUP_REMOVED lines=48> */
[----:B------:R-:W-:-:S04]  /*e4660*/  @P0 LOP3.LUT R32, R32, 0x100000, RZ, 0xfc, !PT ;  /* 0x0010000020200812 */ /* 0x000fc800078efcff */
[----:B------:R-:W-:Y:S02]  /*e4670*/  LOP3.LUT R32, R32, 0xfffeffff, RZ, 0xc0, !PT ;  /* 0xfffeffff20207812 */ /* 0x000fe400078ec0ff */
[----:B--2---:R-:W-:Y:S01]  /*e4680*/  ISETP.GE.AND P0, PT, R77, UR49, PT ;  /* 0x000000314d007c0c */ /* 0x004fe2000bf06270 */
[----:B------:R-:W2:Y:S01]  /*e4690*/  LDCU.64 UR48, c[0x0][0x398] ;  /* 0x00007300ff3077ac */ /* 0x000ea20008000a00 */
[----:B------:R-:W2:Y:S02]  /*e46a0*/  LDL.LU R77, [R1+0x4e64] ;  /* 0x004e6400014d7983 */ /* 0x000ea40000300800 */
[----:B------:R-:W-:Y:S01]  /*e46b0*/  ISETP.LT.AND P1, PT, R95, UR46, !P0 ;  /* 0x0000002e5f007c0c */ /* 0x000fe2000c721270 */
[----:B------:R-:W1:Y:S01]  /*e46c0*/  LDCU UR46, c[0x0][0x398] ;  /* 0x00007300ff2e77ac */ /* 0x000e620008000800 */
[----:B------:R-:W-:Y:S02]  /*e46d0*/  ISETP.LT.AND P3, PT, R98, UR73, !P0 ;  /* 0x0000004962007c0c */ /* 0x000fe4000c761270 */
[----:B------:R-:W-:Y:S01]  /*e46e0*/  ISETP.LT.AND P2, PT, R97, UR74, !P0 ;  /* 0x0000004a61007c0c */ /* 0x000fe2000c741270 */
[----:B------:R-:W1:Y:S01]  /*e46f0*/  LDCU UR73, c[0x0][0x398] ;  /* 0x00007300ff4977ac */ /* 0x000e620008000800 */
[----:B------:R-:W1:Y:S07]  /*e4700*/  LDCU UR74, c[0x0][0x398] ;  /* 0x00007300ff4a77ac */ /* 0x000e6e0008000800 */
        /* <DEDUP_REMOVED lines=25> */
[----:B---3--:R-:W-:Y:S01]  /*e48a0*/  ISETP.GE.AND P0, PT, R78, UR39, PT ;  /* 0x000000274e007c0c */ /* 0x008fe2000bf06270 */
[----:B------:R-:W3:Y:S01]  /*e48b0*/  LDCU.64 UR38, c[0x0][0x398] ;  /* 0x00007300ff2677ac */ /* 0x000ee20008000a00 */
[----:B------:R-:W4:Y:S02]  /*e48c0*/  LDL.LU R78, [R1+0x4e68] ;  /* 0x004e6800014e7983 */ /* 0x000f240000300800 */
[----:B--2---:R-:W-:Y:S01]  /*e48d0*/  ISETP.LT.AND P2, PT, R95, UR48, !P0 ;  /* 0x000000305f007c0c */ /* 0x004fe2000c741270 */
[----:B------:R-:W2:Y:S01]  /*e48e0*/  LDCU UR48, c[0x0][0x398] ;  /* 0x00007300ff3077ac */ /* 0x000ea20008000800 */
[----:B------:R-:W-:Y:S02]  /*e48f0*/  ISETP.LT.AND P1, PT, R98, UR72, !P0 ;  /* 0x0000004862007c0c */ /* 0x000fe4000c721270 */
[----:B------:R-:W-:Y:S01]  /*e4900*/  LOP3.LUT R32, R32, 0xfffffeff, RZ, 0xc0, !PT ;  /* 0xfffffeff20207812 */ /* 0x000fe200078ec0ff */
[----:B------:R-:W2:Y:S01]  /*e4910*/  LDCU UR72, c[0x0][0x398] ;  /* 0x00007300ff4877ac */ /* 0x000ea20008000800 */
[----:B-1----:R-:W-:Y:S01]  /*e4920*/  ISETP.LT.AND P3, PT, R97, UR73, !P0 ;  /* 0x0000004961007c0c */ /* 0x002fe2000c761270 */
        /* <DEDUP_REMOVED lines=16> */
[----:B------:R-:W-:Y:S02]  /*e4a30*/  ISETP.LT.AND P2, PT, R100, UR6, !P0 ;  /* 0x0000000664007c0c */ /* 0x000fe4000c741270 */
[----:B------:R-:W-:Y:S01]  /*e4a40*/  ISETP.LT.AND P1, PT, R99, UR5, !P0 ;  /* 0x0000000563007c0c */ /* 0x000fe2000c721270 */
[----:B------:R-:W1:Y:S01]  /*e4a50*/  LDCU UR5, c[0x0][0x398] ;  /* 0x00007300ff0577ac */ /* 0x000e620008000800 */
[----:B------:R-:W-:-:S05]  /*e4a60*/  LOP3.LUT R32, R32, 0xffffffbf, RZ, 0xc0, !PT ;  /* 0xffffffbf20207812 */ /* 0x000fca00078ec0ff */
[----:B------:R-:W-:-:S04]  /*e4a70*/  @P3 LOP3.LUT R32, R32, 0x40, RZ, 0xfc, !PT ;  /* 0x0000004020203812 */ /* 0x000fc800078efcff */
[----:B------:R-:W-:-:S04]  /*e4a80*/  LOP3.LUT R32, R32, 0xffffffdf, RZ, 0xc0, !PT ;  /* 0xffffffdf20207812 */ /* 0x000fc800078ec0ff */
[----:B------:R-:W-:Y:S02]  /*e4a90*/  @P2 LOP3.LUT R32, R32, 0x20, RZ, 0xfc, !PT ;  /* 0x0000002020202812 */ /* 0x000fe400078efcff */
[----:B------:R-:W-:Y:S01]  /*e4aa0*/  ISETP.GE.AND P0, PT, R77, UR47, PT ;  /* 0x0000002f4d007c0c */ /* 0x000fe2000bf06270 */
[----:B------:R-:W1:Y:S01]  /*e4ab0*/  LDCU UR47, c[0x0][0x398] ;  /* 0x00007300ff2f77ac */ /* 0x000e620008000800 */
[----:B------:R-:W2:Y:S01]  /*e4ac0*/  LDL.LU R77, [R1+0x4e6c] ;  /* 0x004e6c00014d7983 */ /* 0x000ea20000300800 */
[----:B------:R-:W-:-:S04]  /*e4ad0*/  LOP3.LUT R32, R32, 0xffffffef, RZ, 0xc0, !PT ;  /* 0xffffffef20207812 */ /* 0x000fc800078ec0ff */
[----:B------:R-:W-:Y:S02]  /*e4ae0*/  @P1 LOP3.LUT R32, R32, 0x10, RZ, 0xfc, !PT ;  /* 0x0000001020201812 */ /* 0x000fe400078efcff */
[----:B---3--:R-:W-:Y:S01]  /*e4af0*/  ISETP.LT.AND P1, PT, R95, UR38, !P0 ;  /* 0x000000265f007c0c */ /* 0x008fe2000c721270 */
[----:B------:R-:W3:Y:S01]  /*e4b00*/  LDCU UR38, c[0x0][0x398] ;  /* 0x00007300ff2677ac */ /* 0x000ee20008000800 */
        /* <DEDUP_REMOVED lines=8> */
[----:B------:R-:W-:Y:S02]  /*e4b90*/  ISETP.LT.AND P3, PT, R94, UR15, !P0 ;  /* 0x0000000f5e007c0c */ /* 0x000fe4000c761270 */
[----:B------:R-:W-:Y:S01]  /*e4ba0*/  ISETP.LT.AND P1, PT, R96, UR75, !P0 ;  /* 0x0000004b60007c0c */ /* 0x000fe2000c721270 */
[----:B------:R-:W1:Y:S01]  /*e4bb0*/  LDCU UR75, c[0x0][0x398] ;  /* 0x00007300ff4b77ac */ /* 0x000e620008000800 */
[----:B------:R-:W-:-:S04]  /*e4bc0*/  LOP3.LUT R32, R32, 0xfffffffb, RZ, 0xc0, !PT ;  /* 0xfffffffb20207812 */ /* 0x000fc800078ec0ff */
[----:B------:R-:W-:Y:S02]  /*e4bd0*/  @P2 LOP3.LUT R32, R32, 0x4, RZ, 0xfc, !PT ;  /* 0x0000000420202812 */ /* 0x000fe400078efcff */
[----:B------:R-:W-:Y:S01]  /*e4be0*/  ISETP.LT.AND P2, PT, R93, UR14, !P0 ;  /* 0x0000000e5d007c0c */ /* 0x000fe2000c741270 */
[----:B------:R-:W1:Y:S01]  /*e4bf0*/  LDCU.64 UR14, c[0x0][0x398] ;  /* 0x00007300ff0e77ac */ /* 0x000e620008000a00 */
[----:B------:R-:W-:Y:S02]  /*e4c00*/  LOP3.LUT R32, R32, 0xfffffffd, RZ, 0xc0, !PT ;  /* 0xfffffffd20207812 */ /* 0x000fe400078ec0ff */
[----:B------:R-:W-:Y:S02]  /*e4c10*/  @P3 LOP3.LUT R7, R7, 0x80000000, RZ, 0xfc, !PT ;  /* 0x8000000007073812 */ /* 0x000fe400078efcff */
[----:B------:R-:W-:Y:S02]  /*e4c20*/  @P1 LOP3.LUT R32, R32, 0x2, RZ, 0xfc, !PT ;  /* 0x0000000220201812 */ /* 0x000fe400078efcff */
[----:B------:R-:W-:-:S02]  /*e4c30*/  ISETP.LT.AND P1, PT, R100, UR13, !P0 ;  /* 0x0000000d64007c0c */ /* 0x000fc4000c721270 */
        /* <DEDUP_REMOVED lines=8> */
[----:B----4-:R-:W-:Y:S01]  /*e4cc0*/  ISETP.GE.AND P0, PT, R78, UR49, PT ;  /* 0x000000314e007c0c */ /* 0x010fe2000bf06270 */
[----:B------:R-:W4:Y:S01]  /*e4cd0*/  LDCU UR49, c[0x0][0x398] ;  /* 0x00007300ff3177ac */ /* 0x000f220008000800 */
[----:B------:R-:W3:Y:S02]  /*e4ce0*/  LDL.LU R78, [R1+0x4e70] ;  /* 0x004e7000014e7983 */ /* 0x000ee40000300800 */
[----:B-1----:R-:W-:Y:S01]  /*e4cf0*/  ISETP.LT.AND P2, PT, R94, UR12, !P0 ;  /* 0x0000000c5e007c0c */ /* 0x002fe2000c741270 */
[----:B------:R-:W1:Y:S01]  /*e4d00*/  LDCU UR12, c[0x0][0x398] ;  /* 0x00007300ff0c77ac */ /* 0x000e620008000800 */
[----:B------:R-:W-:Y:S02]  /*e4d10*/  ISETP.LT.AND P1, PT, R98, UR11, !P0 ;  /* 0x0000000b62007c0c */ /* 0x000fe4000c721270 */
[----:B------:R-:W-:-:S02]  /*e4d20*/  LOP3.LUT R7, R7, 0xff7fffff, RZ, 0xc0, !PT ;  /* 0xff7fffff07077812 */ /* 0x000fc400078ec0ff */
[----:B------:R-:W-:Y:S01]  /*e4d30*/  ISETP.LT.AND P3, PT, R97, UR10, !P0 ;  /* 0x0000000a61007c0c */ /* 0x000fe2000c761270 */
[----:B------:R-:W1:Y:S06]  /*e4d40*/  LDCU.64 UR10, c[0x0][0x398] ;  /* 0x00007300ff0a77ac */ /* 0x000e6c0008000a00 */
[----:B------:R-:W-:-:S04]  /*e4d50*/  @P2 LOP3.LUT R7, R7, 0x800000, RZ, 0xfc, !PT ;  /* 0x0080000007072812 */ /* 0x000fc800078efcff */
        /* <DEDUP_REMOVED lines=15> */
[----:B------:R-:W1:Y:S01]  /*e4e50*/  LDCU.64 UR6, c[0x0][0x398] ;  /* 0x00007300ff0677ac */ /* 0x000e620008000a00 */
[----:B------:R-:W-:-:S05]  /*e4e60*/  LOP3.LUT R7, R7, 0xffbfffff, RZ, 0xc0, !PT ;  /* 0xffbfffff07077812 */ /* 0x000fca00078ec0ff */
[----:B------:R-:W-:-:S04]  /*e4e70*/  @P3 LOP3.LUT R7, R7, 0x400000, RZ, 0xfc, !PT ;  /* 0x0040000007073812 */ /* 0x000fc800078efcff */
[----:B------:R-:W-:-:S04]  /*e4e80*/  LOP3.LUT R7, R7, 0xffdfffff, RZ, 0xc0, !PT ;  /* 0xffdfffff07077812 */ /* 0x000fc800078ec0ff */
[----:B------:R-:W-:-:S04]  /*e4e90*/  @P2 LOP3.LUT R7, R7, 0x200000, RZ, 0xfc, !PT ;  /* 0x0020000007072812 */ /* 0x000fc800078efcff */
[----:B------:R-:W-:Y:S02]  /*e4ea0*/  LOP3.LUT R7, R7, 0xffefffff, RZ, 0xc0, !PT ;  /* 0xffefffff07077812 */ /* 0x000fe400078ec0ff */
[----:B--2---:R-:W-:Y:S01]  /*e4eb0*/  ISETP.GE.AND P0, PT, R77, UR39, PT ;  /* 0x000000274d007c0c */ /* 0x004fe2000bf06270 */
[----:B------:R-:W2:Y:S01]  /*e4ec0*/  LDCU UR39, c[0x0][0x398] ;  /* 0x00007300ff2777ac */ /* 0x000ea20008000800 */
[----:B------:R-:W2:Y:S01]  /*e4ed0*/  LDL.LU R77, [R1+0x4e74] ;  /* 0x004e7400014d7983 */ /* 0x000ea20000300800 */
[----:B------:R-:W-:Y:S02]  /*e4ee0*/  @P1 LOP3.LUT R7, R7, 0x100000, RZ, 0xfc, !PT ;  /* 0x0010000007071812 */ /* 0x000fe400078efcff */
[----:B-1----:R-:W-:Y:S01]  /*e4ef0*/  ISETP.LT.AND P1, PT, R95, UR6, !P0 ;  /* 0x000000065f007c0c */ /* 0x002fe2000c721270 */
[----:B------:R-:W1:Y:S01]  /*e4f00*/  LDCU UR6, c[0x0][0x398] ;  /* 0x00007300ff0677ac */ /* 0x000e620008000800 */
[----:B------:R-:W-:Y:S02]  /*e4f10*/  ISETP.LT.AND P3, PT, R98, UR22, !P0 ;  /* 0x0000001662007c0c */ /* 0x000fe4000c761270 */
        /* <DEDUP_REMOVED lines=19> */
[----:B------:R-:W1:Y:S01]  /*e5050*/  LDCU.64 UR22, c[0x0][0x398] ;  /* 0x00007300ff1677ac */ /* 0x000e620008000a00 */
[----:B------:R-:W-:Y:S02]  /*e5060*/  LOP3.LUT R7, R7, 0xffffbfff, RZ, 0xc0, !PT ;  /* 0xffffbfff07077812 */ /* 0x000fe400078ec0ff */
[----:B------:R-:W-:Y:S01]  /*e5070*/  ISETP.LT.AND P0, PT, R99, UR9, !P0 ;  /* 0x0000000963007c0c */ /* 0x000fe2000c701270 */
[----:B------:R-:W1:Y:S01]  /*e5080*/  LDCU.64 UR8, c[0x0][0x398] ;  /* 0x00007300ff0877ac */ /* 0x000e620008000a00 */
[----:B------:R-:W-:-:S04]  /*e5090*/  @P2 LOP3.LUT R7, R7, 0x4000, RZ, 0xfc, !PT ;  /* 0x0000400007072812 */ /* 0x000fc800078efcff */
[----:B------:R-:W-:-:S04]  /*e50a0*/  LOP3.LUT R7, R7, 0xffffdfff, RZ, 0xc0, !PT ;  /* 0xffffdfff07077812 */ /* 0x000fc800078ec0ff */
[----:B------:R-:W-:-:S04]  /*e50b0*/  @P1 LOP3.LUT R7, R7, 0x2000, RZ, 0xfc, !PT ;  /* 0x0000200007071812 */ /* 0x000fc800078efcff */
[----:B------:R-:W-:-:S04]  /*e50c0*/  LOP3.LUT R7, R7, 0xffffefff, RZ, 0xc0, !PT ;  /* 0xffffefff07077812 */ /* 0x000fc800078ec0ff */
[----:B------:R-:W-:Y:S02]  /*e50d0*/  @P0 LOP3.LUT R7, R7, 0x1000, RZ, 0xfc, !PT ;  /* 0x0000100007070812 */ /* 0x000fe400078efcff */
[----:B---3--:R-:W-:Y:S01]  /*e50e0*/  ISETP.GE.AND P0, PT, R78, UR13, PT ;  /* 0x0000000d4e007c0c */ /* 0x008fe2000bf06270 */
[----:B------:R-:W3:Y:S01]  /*e50f0*/  LDCU UR13, c[0x0][0x398] ;  /* 0x00007300ff0d77ac */ /* 0x000ee20008000800 */
[----:B------:R-:W3:Y:S02]  /*e5100*/  LDL.LU R78, [R1+0x4e78] ;  /* 0x004e7800014e7983 */ /* 0x000ee40000300800 */
        /* <DEDUP_REMOVED lines=65> */
[----:B------:R-:W3:Y:S03]  /*e5520*/  LDCU UR9, c[0x0][0x398] ;  /* 0x00007300ff0977ac */ /* 0x000ee60008000800 */
[----:B------:R-:W-:Y:S01]  /*e5530*/  ISETP.LT.AND P1, PT, R95, UR14, !P0 ;  /* 0x0000000e5f007c0c */ /* 0x000fe2000c721270 */
[----:B------:R-:W1:Y:S01]  /*e5540*/  LDCU UR14, c[0x0][0x398] ;  /* 0x00007300ff0e77ac */ /* 0x000e620008000800 */
[----:B------:R-:W-:Y:S02]  /*e5550*/  ISETP.LT.AND P3, PT, R98, UR51, !P0 ;  /* 0x0000003362007c0c */ /* 0x000fe4000c761270 */
[----:B------:R-:W-:Y:S01]  /*e5560*/  LOP3.LUT R6, R6, 0xfeffffff, RZ, 0xc0, !PT ;  /* 0xfeffffff06067812 */ /* 0x000fe200078ec0ff */
[----:B------:R-:W1:Y:S01]  /*e5570*/  LDCU UR51, c[0x0][0x398] ;  /* 0x00007300ff3377ac */ /* 0x000e620008000800 */
[----:B------:R-:W-:-:S02]  /*e5580*/  ISETP.LT.AND P2, PT, R97, UR25, !P0 ;  /* 0x0000001961007c0c */ /* 0x000fc4000c741270 */
[----:B------:R-:W-:Y:S01]  /*e5590*/  LOP3.LUT R3, R3, 0x7fffffff, RZ, 0xc0, !PT ;  /* 0x7fffffff03037812 */ /* 0x000fe200078ec0ff */
[----:B------:R-:W1:Y:S04]  /*e55a0*/  LDCU UR25, c[0x0][0x398] ;  /* 0x00007300ff1977ac */ /* 0x000e680008000800 */
        /* <DEDUP_REMOVED lines=133> */
[----:B------:R-:W3:Y:S01]  /*e5e00*/  LDCU UR35, c[0x0][0x398] ;  /* 0x00007300ff2377ac */ /* 0x000ee20008000800 */
[----:B------:R-:W-:-:S02]  /*e5e10*/  LOP3.LUT R5, R5, 0xfeffffff, RZ, 0xc0, !PT ;  /* 0xfeffffff05057812 */ /* 0x000fc400078ec0ff */
        /* <DEDUP_REMOVED lines=13> */
[----:B---3--:R-:W-:Y:S01]  /*e5ef0*/  ISETP.LT.AND P2, PT, R93, UR35, !P0 ;  /* 0x000000235d007c0c */ /* 0x008fe2000c741270 */
[----:B------:R-:W3:Y:S01]  /*e5f00*/  LDCU UR35, c[0x0][0x398] ;  /* 0x00007300ff2377ac */ /* 0x000ee20008000800 */
[----:B------:R-:W-:-:S04]  /*e5f10*/  LOP3.LUT R5, R5, 0xff7fffff, RZ, 0xc0, !PT ;  /* 0xff7fffff05057812 */ /* 0x000fc800078ec0ff */
[----:B------:R-:W-:Y:S02]  /*e5f20*/  @P3 LOP3.LUT R5, R5, 0x800000, RZ, 0xfc, !PT ;  /* 0x0080000005053812 */ /* 0x000fe400078efcff */
[----:B-1----:R-:W-:Y:S02]  /*e5f30*/  ISETP.LT.AND P1, PT, R100, UR39, !P0 ;  /* 0x0000002764007c0c */ /* 0x002fe4000c721270 */
        /* <DEDUP_REMOVED lines=20> */
[----:B------:R-:W-:-:S04]  /*e6080*/  LOP3.LUT R5, R5, 0xfffbffff, RZ, 0xc0, !PT ;  /* 0xfffbffff05057812 */ /* 0x000fc800078ec0ff */
[----:B------:R-:W-:Y:S02]  /*e6090*/  @P1 LOP3.LUT R5, R5, 0x40000, RZ, 0xfc, !PT ;  /* 0x0004000005051812 */ /* 0x000fe400078efcff */
        /* <DEDUP_REMOVED lines=57> */
[----:B------:R-:W2:Y:S04]  /*e6430*/  LDL.LU R77, [R1+0x4e98] ;  /* 0x004e9800014d7983 */ /* 0x000ea80000300800 */
[----:B------:R-:W3:Y:S01]  /*e6440*/  LDL R92, [R1+0x3448] ;  /* 0x00344800015c7983 */ /* 0x000ee20000100800 */
[----:B------:R-:W-:Y:S01]  /*e6450*/  ISETP.LT.AND P1, PT, R95, UR36, !P0 ;  /* 0x000000245f007c0c */ /* 0x000fe2000c721270 */
[----:B------:R-:W1:Y:S01]  /*e6460*/  LDCU UR36, c[0x0][0x3b8] ;  /* 0x00007700ff2477ac */ /* 0x000e620008000800 */
[----:B------:R-:W-:-:S02]  /*e6470*/  ISETP.LT.AND P3, PT, R98, UR55, !P0 ;  /* 0x0000003762007c0c */ /* 0x000fc4000c761270 */
        /* <DEDUP_REMOVED lines=30> */
[----:B------:R-:W2:Y:S01]  /*e6660*/  LDCU UR47, c[0x0][0x3b8] ;  /* 0x00007700ff2f77ac */ /* 0x000ea20008000800 */
[----:B---3--:R-:W-:Y:S02]  /*e6670*/  IMAD R77, R92, UR51, RZ ;  /* 0x000000335c4d7c24 */ /* 0x008fe4000f8e02ff */
[----:B------:R-:W-:Y:S01]  /*e6680*/  ISETP.LT.AND P1, PT, R95, UR38, !P0 ;  /* 0x000000265f007c0c */ /* 0x000fe2000c721270 */
[----:B------:R-:W3:Y:S02]  /*e6690*/  LDCU UR38, c[0x0][0x3b8] ;  /* 0x00007700ff2677ac */ /* 0x000ee40008000800 */
[----:B------:R1:W-:Y:S01]  /*e66a0*/  STL [R1+0x37f8], R77 ;  /* 0x0037f84d01007387 */ /* 0x0003e20000100800 */
[----:B------:R-:W-:Y:S01]  /*e66b0*/  ISETP.LT.AND P3, PT, R98, UR74, !P0 ;  /* 0x0000004a62007c0c */ /* 0x000fe2000c761270 */
[----:B------:R-:W2:Y:S01]  /*e66c0*/  LDCU UR51, c[0x0][0x3b8] ;  /* 0x00007700ff3377ac */ /* 0x000ea20008000800 */
[----:B------:R-:W-:Y:S01]  /*e66d0*/  ISETP.LT.AND P2, PT, R97, UR73, !P0 ;  /* 0x0000004961007c0c */ /* 0x000fe2000c741270 */
[----:B------:R-:W2:Y:S01]  /*e66e0*/  LDCU UR73, c[0x0][0x3b8] ;  /* 0x00007700ff4977ac */ /* 0x000ea20008000800 */
[----:B-1----:R-:W-:-:S05]  /*e66f0*/  VIADD R77, R77, UR50 ;  /* 0x000000324d4d7c36 */ /* 0x002fca0008000000 */
[----:B------:R-:W-:Y:S01]  /*e6700*/  @P1 LOP3.LUT R4, R4, 0x1000000, RZ, 0xfc, !PT ;  /* 0x0100000004041812 */ /* 0x000fe200078efcff */
[----:B------:R-:W1:Y:S01]  /*e6710*/  LDCU UR50, c[0x0][0x3b8] ;  /* 0x00007700ff3277ac */ /* 0x000e620008000800 */
[----:B------:R2:W-:Y:S01]  /*e6720*/  STL [R1+0x37f4], R77 ;  /* 0x0037f44d01007387 */ /* 0x0005e20000100800 */
[----:B-----5:R-:W-:Y:S01]  /*e6730*/  LOP3.LUT R0, R0, 0x7fffffff, RZ, 0xc0, !PT ;  /* 0x7fffffff00007812 */ /* 0x020fe200078ec0ff */
[----:B------:R-:W1:Y:S01]  /*e6740*/  LDCU UR74, c[0x0][0x398] ;  /* 0x00007300ff4a77ac */ /* 0x000e620008000800 */
[----:B--2---:R-:W-:Y:S01]  /*e6750*/  VIADD R77, R77, UR46 ;  /* 0x0000002e4d4d7c36 */ /* 0x004fe20008000000 */
[----:B------:R-:W-:Y:S01]  /*e6760*/  LOP3.LUT R4, R4, 0xf7ffffff, RZ, 0xc0, !PT ;  /* 0xf7ffffff04047812 */ /* 0x000fe200078ec0ff */
[----:B------:R-:W2:Y:S03]  /*e6770*/  LDCU UR46, c[0x0][0x3b8] ;  /* 0x00007700ff2e77ac */ /* 0x000ea60008000800 */
[----:B------:R4:W-:Y:S01]  /*e6780*/  STL [R1+0x37f0], R77 ;  /* 0x0037f04d01007387 */ /* 0x0009e20000100800 */
[----:B------:R-:W-:Y:S01]  /*e6790*/  @P3 LOP3.LUT R4, R4, 0x8000000, RZ, 0xfc, !PT ;  /* 0x0800000004043812 */ /* 0x000fe200078efcff */
[----:B----4-:R-:W-:Y:S01]  /*e67a0*/  VIADD R77, R77, UR49 ;  /* 0x000000314d4d7c36 */ /* 0x010fe20008000000 */
[----:B------:R-:W-:Y:S01]  /*e67b0*/  ISETP.LT.AND P1, PT, R96, UR72, !P0 ;  /* 0x0000004860007c0c */ /* 0x000fe2000c721270 */
[----:B------:R-:W4:Y:S03]  /*e67c0*/  LDCU UR49, c[0x0][0x3b8] ;  /* 0x00007700ff3177ac */ /* 0x000f260008000800 */
[----:B------:R1:W-:Y:S01]  /*e67d0*/  STL [R1+0x37ac], R77 ;  /* 0x0037ac4d01007387 */ /* 0x0003e20000100800 */
[----:B------:R-:W-:Y:S01]  /*e67e0*/  LOP3.LUT R4, R4, 0xfbffffff, RZ, 0xc0, !PT ;  /* 0xfbffffff04047812 */ /* 0x000fe200078ec0ff */
[----:B------:R-:W2:Y:S01]  /*e67f0*/  LDCU UR72, c[0x0][0x3b8] ;  /* 0x00007700ff4877ac */ /* 0x000ea20008000800 */
[----:B-1----:R-:W-:-:S02]  /*e6800*/  VIADD R77, R77, UR48 ;  /* 0x000000304d4d7c36 */ /* 0x002fc40008000000 */
[----:B------:R-:W-:Y:S01]  /*e6810*/  @P2 LOP3.LUT R4, R4, 0x4000000, RZ, 0xfc, !PT ;  /* 0x0400000004042812 */ /* 0x000fe200078efcff */
[----:B------:R-:W1:Y:S02]  /*e6820*/  LDCU UR48, c[0x0][0x3b8] ;  /* 0x00007700ff3077ac */ /* 0x000e640008000800 */
[----:B------:R2:W-:Y:S01]  /*e6830*/  STL [R1+0x35f0], R77 ;  /* 0x0035f04d01007387 */ /* 0x0005e20000100800 */
[----:B------:R-:W-:Y:S01]  /*e6840*/  ISETP.LT.AND P2, PT, R93, UR5, !P0 ;  /* 0x000000055d007c0c */ /* 0x000fe2000c741270 */
[----:B------:R-:W1:Y:S01]  /*e6850*/  LDCU UR5, c[0x0][0x3b8] ;  /* 0x00007700ff0577ac */ /* 0x000e620008000800 */
[----:B--2---:R-:W-:Y:S01]  /*e6860*/  VIADD R77, R77, UR36 ;  /* 0x000000244d4d7c36 */ /* 0x004fe20008000000 */
[----:B------:R-:W-:Y:S01]  /*e6870*/  LOP3.LUT R4, R4, 0xfdffffff, RZ, 0xc0, !PT ;  /* 0xfdffffff04047812 */ /* 0x000fe200078ec0ff */
[----:B------:R-:W2:Y:S03]  /*e6880*/  LDCU UR36, c[0x0][0x3b8] ;  /* 0x00007700ff2477ac */ /* 0x000ea60008000800 */
[----:B------:R1:W-:Y:S01]  /*e6890*/  STL [R1+0x34d0], R77 ;  /* 0x0034d04d01007387 */ /* 0x0003e20000100800 */
[----:B------:R-:W-:-:S02]  /*e68a0*/  @P1 LOP3.LUT R4, R4, 0x2000000, RZ, 0xfc, !PT ;  /* 0x0200000004041812 */ /* 0x000fc400078efcff */
[----:B------:R-:W-:Y:S01]  /*e68b0*/  ISETP.LT.AND P1, PT, R100, UR6, !P0 ;  /* 0x0000000664007c0c */ /* 0x000fe2000c721270 */
[----:B------:R-:W2:Y:S01]  /*e68c0*/  LDCU UR6, c[0x0][0x3b8] ;  /* 0x00007700ff0677ac */ /* 0x000ea20008000800 */
[----:B-1----:R-:W-:Y:S01]  /*e68d0*/  VIADD R77, R77, UR69 ;  /* 0x000000454d4d7c36 */ /* 0x002fe20008000000 */
[----:B------:R-:W-:Y:S01]  /*e68e0*/  ISETP.LT.AND P3, PT, R94, UR12, !P0 ;  /* 0x0000000c5e007c0c */ /* 0x000fe2000c761270 */
[----:B------:R-:W1:Y:S02]  /*e68f0*/  LDCU UR12, c[0x0][0x3b8] ;  /* 0x00007700ff0c77ac */ /* 0x000e640008000800 */
[----:B------:R-:W-:Y:S01]  /*e6900*/  VIADD R252, R77, UR54 ;  /* 0x000000364dfc7c36 */ /* 0x000fe20008000000 */
[----:B------:R-:W-:Y:S01]  /*e6910*/  ISETP.LT.AND P0, PT, R99, UR8, !P0 ;  /* 0x0000000863007c0c */ /* 0x000fe2000c701270 */
[----:B------:R-:W1:Y:S02]  /*e6920*/  LDCU UR8, c[0x0][0x3b8] ;  /* 0x00007700ff0877ac */ /* 0x000e640008000800 */
[----:B------:R-:W-:Y:S01]  /*e6930*/  VIADD R78, R252, UR53 ;  /* 0x00000035fc4e7c36 */ /* 0x000fe20008000000 */
[----:B------:R-:W1:Y:S04]  /*e6940*/  LDCU UR53, c[0x0][0x3b8] ;  /* 0x00007700ff3577ac */ /* 0x000e680008000800 */
[----:B------:R2:W-:Y:S01]  /*e6950*/  STL [R1+0x2e20], R78 ;  /* 0x002e204e01007387 */ /* 0x0005e20000100800 */
[----:B------:R-:W1:Y:S01]  /*e6960*/  LDCU UR54, c[0x0][0x3b8] ;  /* 0x00007700ff3677ac */ /* 0x000e620008000800 */
[----:B------:R-:W-:Y:S01]  /*e6970*/  LOP3.LUT R4, R4, 0xff7fffff, RZ, 0xc0, !PT ;  /* 0xff7fffff04047812 */ /* 0x000fe200078ec0ff */
[----:B------:R-:W1:Y:S01]  /*e6980*/  LDCU UR69, c[0x0][0x3b8] ;  /* 0x00007700ff4577ac */ /* 0x000e620008000800 */
[----:B--2---:R-:W-:Y:S01]  /*e6990*/  VIADD R78, R78, UR55 ;  /* 0x000000374e4e7c36 */ /* 0x004fe20008000000 */
[----:B------:R-:W2:Y:S04]  /*e69a0*/  LDCU UR55, c[0x0][0x3b8] ;  /* 0x00007700ff3777ac */ /* 0x000ea80008000800 */
[----:B------:R1:W-:Y:S02]  /*e69b0*/  STL [R1+0x2e24], R78 ;  /* 0x002e244e01007387 */ /* 0x0003e40000100800 */
[----:B-1----:R-:W-:Y:S01]  /*e69c0*/  VIADD R78, R78, UR5 ;  /* 0x000000054e4e7c36 */ /* 0x002fe20008000000 */
[----:B------:R-:W1:Y:S04]  /*e69d0*/  LDCU UR5, c[0x0][0x3b8] ;  /* 0x00007700ff0577ac */ /* 0x000e680008000800 */
[----:B------:R2:W-:Y:S02]  /*e69e0*/  STL [R1+0x2e28], R78 ;  /* 0x002e284e01007387 */ /* 0x0005e40000100800 */
        /* <DEDUP_REMOVED lines=9> */
[----:B---3--:R-:W-:Y:S01]  /*e6a80*/  VIADD R78, R78, UR38 ;  /* 0x000000264e4e7c36 */ /* 0x008fe20008000000 */
[----:B------:R-:W3:Y:S04]  /*e6a90*/  LDCU UR38, c[0x0][0x3b8] ;  /* 0x00007700ff2677ac */ /* 0x000ee80008000800 */
        /* <DEDUP_REMOVED lines=13> */
[----:B----4-:R-:W-:Y:S01]  /*e6b70*/  VIADD R78, R78, UR49 ;  /* 0x000000314e4e7c36 */ /* 0x010fe20008000000 */
[----:B------:R-:W4:Y:S04]  /*e6b80*/  LDCU UR49, c[0x0][0x3b8] ;  /* 0x00007700ff3177ac */ /* 0x000f280008000800 */
        /* <DEDUP_REMOVED lines=632> */
[----:B------:R-:W-:Y:S01]  /*e9310*/  @P3 LOP3.LUT R4, R4, 0x800000, RZ, 0xfc, !PT ;  /* 0x0080000004043812 */ /* 0x000fe200078efcff */
[----:B------:R-:W2:Y:S03]  /*e9320*/  LDCU UR5, c[0x0][0x3b8] ;  /* 0x00007700ff0577ac */ /* 0x000ea60008000800 */
[----:B------:R1:W-:Y:S02]  /*e9330*/  STL [R1+0x378c], R78 ;  /* 0x00378c4e01007387 */ /* 0x0003e40000100800 */
[----:B-1----:R-:W-:Y:S01]  /*e9340*/  VIADD R78, R78, UR6 ;  /* 0x000000064e4e7c36 */ /* 0x002fe20008000000 */
[----:B------:R-:W-:Y:S01]  /*e9350*/  LOP3.LUT R4, R4, 0xffbfffff, RZ, 0xc0, !PT ;  /* 0xffbfffff04047812 */ /* 0x000fe200078ec0ff */
[----:B------:R-:W1:Y:S03]  /*e9360*/  LDCU UR6, c[0x0][0x3b8] ;  /* 0x00007700ff0677ac */ /* 0x000e660008000800 */
        /* <DEDUP_REMOVED lines=8> */
[----:B------:R3:W-:Y:S04]  /*e93f0*/  STL [R1+0x37bc], R78 ;  /* 0x0037bc4e01007387 */ /* 0x0007e80000100800 */
[----:B------:R-:W2:Y:S01]  /*e9400*/  LDL.LU R80, [R1+0x4ea0] ;  /* 0x004ea00001507983 */ /* 0x000ea20000300800 */
[----:B---3--:R-:W-:Y:S01]  /*e9410*/  VIADD R78, R78, UR38 ;  /* 0x000000264e4e7c36 */ /* 0x008fe20008000000 */
[----:B------:R-:W-:Y:S01]  /*e9420*/  @P1 LOP3.LUT R4, R4, 0x200000, RZ, 0xfc, !PT ;  /* 0x0020000004041812 */ /* 0x000fe200078efcff */
[----:B------:R-:W3:Y:S03]  /*e9430*/  LDCU UR38, c[0x0][0x3b8] ;  /* 0x00007700ff2677ac */ /* 0x000ee60008000800 */
[----:B------:R1:W-:Y:S02]  /*e9440*/  STL [R1+0x37d8], R78 ;  /* 0x0037d84e01007387 */ /* 0x0003e40000100800 */
[----:B-1----:R-:W-:-:S05]  /*e9450*/  VIADD R78, R78, UR46 ;  /* 0x0000002e4e4e7c36 */ /* 0x002fca0008000000 */
[----:B------:R1:W-:Y:S02]  /*e9460*/  STL [R1+0x37e8], R78 ;  /* 0x0037e84e01007387 */ /* 0x0003e40000100800 */
[----:B-1----:R-:W-:Y:S01]  /*e9470*/  VIADD R78, R78, UR36 ;  /* 0x000000244e4e7c36 */ /* 0x002fe20008000000 */
[----:B------:R-:W-:Y:S01]  /*e9480*/  LOP3.LUT R4, R4, 0xffefffff, RZ, 0xc0, !PT ;  /* 0xffefffff04047812 */ /* 0x000fe200078ec0ff */
[----:B------:R-:W1:Y:S03]  /*e9490*/  LDCU UR36, c[0x0][0x3b8] ;  /* 0x00007700ff2477ac */ /* 0x000e660008000800 */
[----:B------:R3:W-:Y:S02]  /*e94a0*/  STL [R1+0x37e4], R78 ;  /* 0x0037e44e01007387 */ /* 0x0007e40000100800 */
[----:B---3--:R-:W-:Y:S01]  /*e94b0*/  VIADD R78, R78, UR47 ;  /* 0x0000002f4e4e7c36 */ /* 0x008fe20008000000 */
[----:B------:R-:W3:Y:S04]  /*e94c0*/  LDCU.64 UR46, c[0x0][0x398] ;  /* 0x00007300ff2e77ac */ /* 0x000ee80008000a00 */
[----:B------:R1:W-:Y:S02]  /*e94d0*/  STL [R1+0x37e0], R78 ;  /* 0x0037e04e01007387 */ /* 0x0003e40000100800 */
[----:B-1----:R-:W-:-:S05]  /*e94e0*/  VIADD R78, R78, UR48 ;  /* 0x000000304e4e7c36 */ /* 0x002fca0008000000 */
[----:B------:R4:W-:Y:S02]  /*e94f0*/  STL [R1+0x37dc], R78 ;  /* 0x0037dc4e01007387 */ /* 0x0009e40000100800 */
[----:B----4-:R-:W-:Y:S01]  /*e9500*/  VIADD R78, R78, UR49 ;  /* 0x000000314e4e7c36 */ /* 0x010fe20008000000 */
[----:B------:R-:W-:Y:S01]  /*e9510*/  @P0 LOP3.LUT R4, R4, 0x100000, RZ, 0xfc, !PT ;  /* 0x0010000004040812 */ /* 0x000fe200078efcff */
[----:B------:R-:W1:Y:S03]  /*e9520*/  LDCU.64 UR48, c[0x0][0x398] ;  /* 0x00007300ff3077ac */ /* 0x000e660008000a00 */
[----:B------:R4:W-:Y:S02]  /*e9530*/  STL [R1+0x37d4], R78 ;  /* 0x0037d44e01007387 */ /* 0x0009e40000100800 */
[----:B----4-:R-:W-:-:S05]  /*e9540*/  VIADD R78, R78, UR50 ;  /* 0x000000324e4e7c36 */ /* 0x010fca0008000000 */
[----:B------:R4:W-:Y:S02]  /*e9550*/  STL [R1+0x37d0], R78 ;  /* 0x0037d04e01007387 */ /* 0x0009e40000100800 */
[----:B----4-:R-:W-:Y:S01]  /*e9560*/  VIADD R78, R78, UR51 ;  /* 0x000000334e4e7c36 */ /* 0x010fe20008000000 */
[----:B------:R-:W-:Y:S01]  /*e9570*/  LOP3.LUT R4, R4, 0xfffeffff, RZ, 0xc0, !PT ;  /* 0xfffeffff04047812 */ /* 0x000fe200078ec0ff */
[----:B------:R-:W4:Y:S03]  /*e9580*/  LDCU.64 UR50, c[0x0][0x398] ;  /* 0x00007300ff3277ac */ /* 0x000f260008000a00 */
        /* <DEDUP_REMOVED lines=10> */
[----:B---3--:R-:W-:Y:S01]  /*e9630*/  VIADD R78, R78, UR73 ;  /* 0x000000494e4e7c36 */ /* 0x008fe20008000000 */
[----:B------:R-:W3:Y:S04]  /*e9640*/  LDCU UR73, c[0x0][0x398] ;  /* 0x00007300ff4977ac */ /* 0x000ee80008000800 */
[----:B------:R-:W-:Y:S04]  /*e9650*/  STL [R1+0x37b4], R78 ;  /* 0x0037b44e01007387 */ /* 0x000fe80000100800 */
[----:B------:R-:W3:Y:S01]  /*e9660*/  LDL.LU R81, [R1+0x4ea4] ;  /* 0x004ea40001517983 */ /* 0x000ee20000300800 */
[----:B--2---:R-:W-:-:S04]  /*e9670*/  ISETP.GE.AND P0, PT, R80, UR37, PT ;  /* 0x0000002550007c0c */ /* 0x004fc8000bf06270 */
[----:B------:R-:W-:Y:S01]  /*e9680*/  ISETP.LT.AND P1, PT, R95, UR46, !P0 ;  /* 0x0000002e5f007c0c */ /* 0x000fe2000c721270 */
[----:B------:R-:W-:Y:S01]  /*e9690*/  VIADD R80, R78, UR6 ;  /* 0x000000064e507c36 */ /* 0x000fe20008000000 */
[----:B-1----:R-:W-:Y:S01]  /*e96a0*/  ISETP.LT.AND P3, PT, R98, UR55, !P0 ;  /* 0x0000003762007c0c */ /* 0x002fe2000c761270 */
[----:B------:R-:W1:Y:S01]  /*e96b0*/  LDCU UR46, c[0x0][0x398] ;  /* 0x00007300ff2e77ac */ /* 0x000e620008000800 */
[----:B------:R-:W-:-:S09]  /*e96c0*/  ISETP.LT.AND P2, PT, R97, UR54, !P0 ;  /* 0x0000003661007c0c */ /* 0x000fd2000c741270 */
[----:B------:R-:W-:Y:S01]  /*e96d0*/  @P1 LOP3.LUT R4, R4, 0x10000, RZ, 0xfc, !PT ;  /* 0x0001000004041812 */ /* 0x000fe200078efcff */
[----:B------:R2:W-:Y:S01]  /*e96e0*/  STL [R1+0x37b0], R80 ;  /* 0x0037b05001007387 */ /* 0x0005e20000100800 */
[----:B------:R-:W1:Y:S02]  /*e96f0*/  LDCU.64 UR54, c[0x0][0x398] ;  /* 0x00007300ff3677ac */ /* 0x000e640008000a00 */
[----:B------:R-:W-:-:S04]  /*e9700*/  LOP3.LUT R4, R4, 0xfff7ffff, RZ, 0xc0, !PT ;  /* 0xfff7ffff04047812 */ /* 0x000fc800078ec0ff */
[----:B------:R-:W-:Y:S02]  /*e9710*/  @P3 LOP3.LUT R4, R4, 0x80000, RZ, 0xfc, !PT ;  /* 0x0008000004043812 */ /* 0x000fe400078efcff */
[----:B------:R-:W-:Y:S02]  /*e9720*/  ISETP.LT.AND P1, PT, R96, UR53, !P0 ;  /* 0x0000003560007c0c */ /* 0x000fe4000c721270 */
[----:B------:R-:W-:-:S04]  /*e9730*/  LOP3.LUT R4, R4, 0xfffbffff, RZ, 0xc0, !PT ;  /* 0xfffbffff04047812 */ /* 0x000fc800078ec0ff */
[----:B------:R-:W-:Y:S02]  /*e9740*/  @P2 LOP3.LUT R4, R4, 0x40000, RZ, 0xfc, !PT ;  /* 0x0004000004042812 */ /* 0x000fe400078efcff */
[----:B------:R-:W-:Y:S01]  /*e9750*/  ISETP.LT.AND P3, PT, R94, UR52, !P0 ;  /* 0x000000345e007c0c */ /* 0x000fe2000c761270 */
[----:B--2---:R-:W-:Y:S01]  /*e9760*/  VIADD R80, R80, UR12 ;  /* 0x0000000c50507c36 */ /* 0x004fe20008000000 */
[----:B------:R-:W-:Y:S01]  /*e9770*/  LOP3.LUT R4, R4, 0xfffdffff, RZ, 0xc0, !PT ;  /* 0xfffdffff04047812 */ /* 0x000fe200078ec0ff */
[----:B------:R-:W2:Y:S03]  /*e9780*/  LDCU.64 UR52, c[0x0][0x398] ;  /* 0x00007300ff3477ac */ /* 0x000ea60008000a00 */
[----:B------:R-:W-:Y:S02]  /*e9790*/  @P1 LOP3.LUT R4, R4, 0x20000, RZ, 0xfc, !PT ;  /* 0x0002000004041812 */ /* 0x000fe400078efcff */
[----:B------:R-:W-:Y:S01]  /*e97a0*/  ISETP.LT.AND P2, PT, R93, UR7, !P0 ;  /* 0x000000075d007c0c */ /* 0x000fe2000c741270 */
[----:B------:R1:W-:Y:S01]  /*e97b0*/  STL [R1+0x37a4], R80 ;  /* 0x0037a45001007387 */ /* 0x0003e20000100800 */
[----:B------:R-:W-:Y:S01]  /*e97c0*/  LOP3.LUT R4, R4, 0xffff7fff, RZ, 0xc0, !PT ;  /* 0xffff7fff04047812 */ /* 0x000fe200078ec0ff */
[----:B------:R-:W2:Y:S03]  /*e97d0*/  LDCU.64 UR6, c[0x0][0x398] ;  /* 0x00007300ff0677ac */ /* 0x000ea60008000a00 */
[----:B------:R-:W-:-:S02]  /*e97e0*/  @P3 LOP3.LUT R4, R4, 0x8000, RZ, 0xfc, !PT ;  /* 0x0000800004043812 */ /* 0x000fc400078efcff */
[----:B------:R-:W-:Y:S01]  /*e97f0*/  ISETP.LT.AND P1, PT, R100, UR10, !P0 ;  /* 0x0000000a64007c0c */ /* 0x000fe2000c721270 */
[----:B------:R-:W2:Y:S01]  /*e9800*/  LDCU UR10, c[0x0][0x398] ;  /* 0x00007300ff0a77ac */ /* 0x000ea20008000800 */
[----:B------:R-:W-:-:S04]  /*e9810*/  LOP3.LUT R4, R4, 0xffffbfff, RZ, 0xc0, !PT ;  /* 0xffffbfff04047812 */ /* 0x000fc800078ec0ff */
[----:B------:R-:W-:Y:S02]  /*e9820*/  @P2 LOP3.LUT R4, R4, 0x4000, RZ, 0xfc, !PT ;  /* 0x0000400004042812 */ /* 0x000fe400078efcff */
[----:B------:R-:W-:Y:S01]  /*e9830*/  ISETP.LT.AND P0, PT, R99, UR13, !P0 ;  /* 0x0000000d63007c0c */ /* 0x000fe2000c701270 */
[----:B-1----:R-:W-:Y:S01]  /*e9840*/  VIADD R80, R80, UR36 ;  /* 0x0000002450507c36 */ /* 0x002fe20008000000 */
[----:B------:R-:W-:Y:S01]  /*e9850*/  LOP3.LUT R4, R4, 0xffffdfff, RZ, 0xc0, !PT ;  /* 0xffffdfff04047812 */ /* 0x000fe200078ec0ff */
[----:B------:R-:W1:Y:S03]  /*e9860*/  LDCU.64 UR12, c[0x0][0x398] ;  /* 0x00007300ff0c77ac */ /* 0x000e660008000a00 */
[----:B------:R-:W-:Y:S01]  /*e9870*/  @P1 LOP3.LUT R4, R4, 0x2000, RZ, 0xfc, !PT ;  /* 0x0000200004041812 */ /* 0x000fe200078efcff */
[----:B------:R-:W1:Y:S03]  /*e9880*/  LDCU.64 UR36, c[0x0][0x398] ;  /* 0x00007300ff2477ac */ /* 0x000e660008000a00 */
[----:B------:R-:W-:Y:S01]  /*e9890*/  LOP3.LUT R4, R4, 0xffffefff, RZ, 0xc0, !PT ;  /* 0xffffefff04047812 */ /* 0x000fe200078ec0ff */
[----:B------:R1:W-:Y:S03]  /*e98a0*/  STL [R1+0x37a0], R80 ;  /* 0x0037a05001007387 */ /* 0x0003e60000100800 */
[----:B------:R-:W-:-:S02]  /*e98b0*/  @P0 LOP3.LUT R4, R4, 0x1000, RZ, 0xfc, !PT ;  /* 0x0000100004040812 */ /* 0x000fc400078efcff */
[----:B---3--:R-:W-:Y:S01]  /*e98c0*/  ISETP.GE.AND P0, PT, R81, UR39, PT ;  /* 0x0000002751007c0c */ /* 0x008fe2000bf06270 */
[----:B------:R-:W3:Y:S01]  /*e98d0*/  LDCU UR39, c[0x0][0x398] ;  /* 0x00007300ff2777ac */ /* 0x000ee20008000800 */
[----:B------:R-:W4:Y:S02]  /*e98e0*/  LDL.LU R81, [R1+0x4ea8] ;  /* 0x004ea80001517983 */ /* 0x000f240000300800 */
[----:B------:R-:W-:Y:S01]  /*e98f0*/  ISETP.LT.AND P1, PT, R95, UR48, !P0 ;  /* 0x000000305f007c0c */ /* 0x000fe2000c721270 */
[----:B------:R-:W1:Y:S01]  /*e9900*/  LDCU UR48, c[0x0][0x398] ;  /* 0x00007300ff3077ac */ /* 0x000e620008000800 */
[----:B------:R-:W4:Y:S01]  /*e9910*/  LDL.LU R83, [R1+0x4eac] ;  /* 0x004eac0001537983 */ /* 0x000f220000300800 */
[----:B------:R-:W-:Y:S02]  /*e9920*/  LOP3.LUT R4, R4, 0xfffffeff, RZ, 0xc0, !PT ;  /* 0xfffffeff04047812 */ /* 0x000fe400078ec0ff */
[----:B--2---:R-:W-:Y:S01]  /*e9930*/  ISETP.LT.AND P2, PT, R97, UR10, !P0 ;  /* 0x0000000a61007c0c */ /* 0x004fe2000c741270 */
[----:B------:R-:W2:Y:S01]  /*e9940*/  LDCU UR10, c[0x0][0x398] ;  /* 0x00007300ff0a77ac */ /* 0x000ea20008000800 */
[----:B---3--:R-:W-:Y:S01]  /*e9950*/  ISETP.LT.AND P3, PT, R98, UR39, !P0 ;  /* 0x0000002762007c0c */ /* 0x008fe2000c761270 */
[----:B------:R-:W3:Y:S05]  /*e9960*/  LDCU UR39, c[0x0][0x398] ;  /* 0x00007300ff2777ac */ /* 0x000eea0008000800 */
[----:B------:R-:W-:-:S04]  /*e9970*/  @P1 LOP3.LUT R4, R4, 0x100, RZ, 0xfc, !PT ;  /* 0x0000010004041812 */ /* 0x000fc800078efcff */
[----:B------:R-:W-:Y:S02]  /*e9980*/  LOP3.LUT R4, R4, 0xfffff7ff, RZ, 0xc0, !PT ;  /* 0xfffff7ff04047812 */ /* 0x000fe400078ec0ff */
[----:B------:R-:W-:Y:S01]  /*e9990*/  ISETP.LT.AND P1, PT, R96, UR46, !P0 ;  /* 0x0000002e60007c0c */ /* 0x000fe2000c721270 */
[----:B------:R-:W1:Y:S01]  /*e99a0*/  LDCU UR46, c[0x0][0x398] ;  /* 0x00007300ff2e77ac */ /* 0x000e620008000800 */
[----:B------:R-:W-:-:S04]  /*e99b0*/  @P3 LOP3.LUT R4, R4, 0x800, RZ, 0xfc, !PT ;  /* 0x0000080004043812 */ /* 0x000fc800078efcff */
[----:B------:R-:W-:-:S04]  /*e99c0*/  LOP3.LUT R4, R4, 0xfffffbff, RZ, 0xc0, !PT ;  /* 0xfffffbff04047812 */ /* 0x000fc800078ec0ff */
[----:B------:R-:W-:-:S04]  /*e99d0*/  @P2 LOP3.LUT R4, R4, 0x400, RZ, 0xfc, !PT ;  /* 0x0000040004042812 */ /* 0x000fc800078efcff */
[----:B------:R-:W-:-:S04]  /*e99e0*/  LOP3.LUT R4, R4, 0xfffffdff, RZ, 0xc0, !PT ;  /* 0xfffffdff04047812 */ /* 0x000fc800078ec0ff */
[----:B------:R-:W-:Y:S02]  /*e99f0*/  @P1 LOP3.LUT R4, R4, 0x200, RZ, 0xfc, !PT ;  /* 0x0000020004041812 */ /* 0x000fe400078efcff */
[----:B-1----:R-:W-:Y:S01]  /*e9a00*/  ISETP.LT.AND P1, PT, R94, UR48, !P0 ;  /* 0x000000305e007c0c */ /* 0x002fe2000c721270 */
[----:B------:R-:W-:Y:S01]  /*e9a10*/  VIADD R80, R80, UR5 ;  /* 0x0000000550507c36 */ /* 0x000fe20008000000 */
[----:B------:R-:W-:Y:S02]  /*e9a20*/  LOP3.LUT R4, R4, 0xffffff7f, RZ, 0xc0, !PT ;  /* 0xffffff7f04047812 */ /* 0x000fe400078ec0ff */
[----:B---3--:R-:W-:Y:S02]  /*e9a30*/  ISETP.LT.AND P3, PT, R93, UR39, !P0 ;  /* 0x000000275d007c0c */ /* 0x008fe4000c761270 */
[----:B--2---:R-:W-:Y:S01]  /*e9a40*/  ISETP.LT.AND P2, PT, R100, UR10, !P0 ;  /* 0x0000000a64007c0c */ /* 0x004fe2000c741270 */
[----:B------:R1:W-:Y:S06]  /*e9a50*/  STL [R1+0x379c], R80 ;  /* 0x00379c5001007387 */ /* 0x0003ec0000100800 */
[----:B------:R-:W-:-:S02]  /*e9a60*/  @P1 LOP3.LUT R4, R4, 0x80, RZ, 0xfc, !PT ;  /* 0x0000008004041812 */ /* 0x000fc400078efcff */
[----:B------:R-:W-:Y:S02]  /*e9a70*/  ISETP.LT.AND P1, PT, R99, UR46, !P0 ;  /* 0x0000002e63007c0c */ /* 0x000fe4000c721270 */
[----:B------:R-:W-:-:S04]  /*e9a80*/  LOP3.LUT R4, R4, 0xffffffbf, RZ, 0xc0, !PT ;  /* 0xffffffbf04047812 */ /* 0x000fc800078ec0ff */
[----:B------:R-:W-:-:S04]  /*e9a90*/  @P3 LOP3.LUT R4, R4, 0x40, RZ, 0xfc, !PT ;  /* 0x0000004004043812 */ /* 0x000fc800078efcff */
[----:B------:R-:W-:-:S04]  /*e9aa0*/  LOP3.LUT R4, R4, 0xffffffdf, RZ, 0xc0, !PT ;  /* 0xffffffdf04047812 */ /* 0x000fc800078ec0ff */
[----:B------:R-:W-:-:S04]  /*e9ab0*/  @P2 LOP3.LUT R4, R4, 0x20, RZ, 0xfc, !PT ;  /* 0x0000002004042812 */ /* 0x000fc800078efcff */
[----:B------:R-:W-:-:S04]  /*e9ac0*/  LOP3.LUT R4, R4, 0xffffffef, RZ, 0xc0, !PT ;  /* 0xffffffef04047812 */ /* 0x000fc800078ec0ff */
[----:B------:R-:W-:-:S04]  /*e9ad0*/  @P1 LOP3.LUT R4, R4, 0x10, RZ, 0xfc, !PT ;  /* 0x0000001004041812 */ /* 0x000fc800078efcff */
[----:B------:R-:W-:Y:S02]  /*e9ae0*/  LOP3.LUT R4, R4, 0xfffffffe, RZ, 0xc0, !PT ;  /* 0xfffffffe04047812 */ /* 0x000fe400078ec0ff */
[----:B----4-:R-:W-:Y:S02]  /*e9af0*/  ISETP.GE.AND P0, PT, R81, UR47, PT ;  /* 0x0000002f51007c0c */ /* 0x010fe4000bf06270 */
[----:B------:R-:W2:Y:S02]  /*e9b00*/  LDL.LU R81, [R1+0x4eb0] ;  /* 0x004eb00001517983 */ /* 0x000ea40000300800 */
[----:B------:R-:W-:Y:S02]  /*e9b10*/  ISETP.LT.AND P2, PT, R95, UR50, !P0 ;  /* 0x000000325f007c0c */ /* 0x000fe4000c741270 */
[----:B------:R-:W-:Y:S02]  /*e9b20*/  ISETP.LT.AND P1, PT, R98, UR77, !P0 ;  /* 0x0000004d62007c0c */ /* 0x000fe4000c721270 */
[----:B------:R-:W-:-:S09]  /*e9b30*/  ISETP.LT.AND P3, PT, R97, UR76, !P0 ;  /* 0x0000004c61007c0c */ /* 0x000fd2000c761270 */
[----:B------:R-:W-:-:S04]  /*e9b40*/  @P2 LOP3.LUT R4, R4, 0x1, RZ, 0xfc, !PT ;  /* 0x0000000104042812 */ /* 0x000fc800078efcff */
[----:B------:R-:W-:-:S04]  /*e9b50*/  LOP3.LUT R4, R4, 0xfffffff7, RZ, 0xc0, !PT ;  /* 0xfffffff704047812 */ /* 0x000fc800078ec0ff */
[----:B------:R-:W-:Y:S02]  /*e9b60*/  @P1 LOP3.LUT R4, R4, 0x8, RZ, 0xfc, !PT ;  /* 0x0000000804041812 */ /* 0x000fe400078efcff */
[----:B------:R-:W-:Y:S02]  /*e9b70*/  ISETP.LT.AND P1, PT, R94, UR9, !P0 ;  /* 0x000000095e007c0c */ /* 0x000fe4000c721270 */
[----:B------:R-:W-:Y:S02]  /*e9b80*/  ISETP.LT.AND P2, PT, R96, UR75, !P0 ;  /* 0x0000004b60007c0c */ /* 0x000fe4000c741270 */
[----:B------:R-:W-:-:S04]  /*e9b90*/  LOP3.LUT R4, R4, 0xfffffffb, RZ, 0xc0, !PT ;  /* 0xfffffffb04047812 */ /* 0x000fc800078ec0ff */
[----:B------:R-:W-:Y:S02]  /*e9ba0*/  @P3 LOP3.LUT R4, R4, 0x4, RZ, 0xfc, !PT ;  /* 0x0000000404043812 */ /* 0x000fe400078efcff */
[----:B------:R-:W-:Y:S02]  /*e9bb0*/  ISETP.LT.AND P3, PT, R93, UR11, !P0 ;  /* 0x0000000b5d007c0c */ /* 0x000fe4000c761270 */
[----:B------:R-:W-:Y:S02]  /*e9bc0*/  LOP3.LUT R4, R4, 0xfffffffd, RZ, 0xc0, !PT ;  /* 0xfffffffd04047812 */ /* 0x000fe400078ec0ff */
[----:B------:R-:W-:Y:S02]  /*e9bd0*/  @P1 LOP3.LUT R3, R3, 0x80000000, RZ, 0xfc, !PT ;  /* 0x8000000003031812 */ /* 0x000fe400078efcff */
[----:B------:R-:W-:Y:S02]  /*e9be0*/  @P2 LOP3.LUT R4, R4, 0x2, RZ, 0xfc, !PT ;  /* 0x0000000204042812 */ /* 0x000fe400078efcff */
[----:B------:R-:W-:-:S02]  /*e9bf0*/  ISETP.LT.AND P2, PT, R100, UR14, !P0 ;  /* 0x0000000e64007c0c */ /* 0x000fc4000c741270 */
[----:B------:R-:W-:Y:S01]  /*e9c00*/  LOP3.LUT R3, R3, 0xbfffffff, RZ, 0xc0, !PT ;  /* 0xbfffffff03037812 */ /* 0x000fe200078ec0ff */
[----:B-1----:R-:W-:-:S03]  /*e9c10*/  VIADD R80, R80, UR8 ;  /* 0x0000000850507c36 */ /* 0x002fc60008000000 */
[----:B------:R-:W-:Y:S02]  /*e9c20*/  @P3 LOP3.LUT R3, R3, 0x40000000, RZ, 0xfc, !PT ;  /* 0x4000000003033812 */ /* 0x000fe400078efcff */
[----:B------:R-:W-:Y:S02]  /*e9c30*/  ISETP.LT.AND P1, PT, R99, UR16, !P0 ;  /* 0x0000001063007c0c */ /* 0x000fe4000c721270 */
[----:B------:R-:W-:Y:S01]  /*e9c40*/  LOP3.LUT R3, R3, 0xdfffffff, RZ, 0xc0, !PT ;  /* 0xdfffffff03037812 */ /* 0x000fe200078ec0ff */
[----:B------:R1:W-:Y:S01]  /*e9c50*/  STL [R1+0x3798], R80 ;  /* 0x0037985001007387 */ /* 0x0003e20000100800 */
[----:B------:R-:W-:Y:S02]  /*e9c60*/  ISETP.GE.AND P0, PT, R83, UR49, PT ;  /* 0x0000003153007c0c */ /* 0x000fe4000bf06270 */
[----:B------:R-:W-:Y:S01]  /*e9c70*/  @P2 LOP3.LUT R3, R3, 0x20000000, RZ, 0xfc, !PT ;  /* 0x2000000003032812 */ /* 0x000fe200078efcff */
[----:B------:R-:W3:Y:S01]  /*e9c80*/  LDL.LU R83, [R1+0x4eb4] ;  /* 0x004eb40001537983 */ /* 0x000ee20000300800 */
[----:B------:R-:W-:-:S02]  /*e9c90*/  ISETP.LT.AND P2, PT, R95, UR6, !P0 ;  /* 0x000000065f007c0c */ /* 0x000fc4000c741270 */
[----:B------:R-:W-:-:S04]  /*e9ca0*/  LOP3.LUT R3, R3, 0xefffffff, RZ, 0xc0, !PT ;  /* 0xefffffff03037812 */ /* 0x000fc800078ec0ff */
[----:B------:R-:W-:Y:S02]  /*e9cb0*/  @P1 LOP3.LUT R3, R3, 0x10000000, RZ, 0xfc, !PT ;  /* 0x1000000003031812 */ /* 0x000fe400078efcff */
[----:B------:R-:W-:Y:S02]  /*e9cc0*/  ISETP.LT.AND P1, PT, R98, UR18, !P0 ;  /* 0x0000001262007c0c */ /* 0x000fe4000c721270 */
        /* <DEDUP_REMOVED lines=10> */
[----:B------:R-:W-:Y:S01]  /*e9d70*/  @P2 LOP3.LUT R3, R3, 0x2000000, RZ, 0xfc, !PT ;  /* 0x0200000003032812 */ /* 0x000fe200078efcff */
[----:B-1----:R-:W-:-:S03]  /*e9d80*/  VIADD R80, R80, UR38 ;  /* 0x0000002650507c36 */ /* 0x002fc60008000000 */
[----:B------:R-:W-:Y:S02]  /*e9d90*/  LOP3.LUT R3, R3, 0xff7fffff, RZ, 0xc0, !PT ;  /* 0xff7fffff03037812 */ /* 0x000fe400078ec0ff */
[----:B------:R-:W-:Y:S02]  /*e9da0*/  ISETP.LT.AND P3, PT, R93, UR26, !P0 ;  /* 0x0000001a5d007c0c */ /* 0x000fe4000c761270 */
[----:B------:R-:W-:Y:S01]  /*e9db0*/  @P1 LOP3.LUT R3, R3, 0x800000, RZ, 0xfc, !PT ;  /* 0x0080000003031812 */ /* 0x000fe200078efcff */
[----:B------:R1:W-:Y:S01]  /*e9dc0*/  STL [R1+0x3794], R80 ;  /* 0x0037945001007387 */ /* 0x0003e20000100800 */
[----:B------:R-:W-:Y:S02]  /*e9dd0*/  ISETP.LT.AND P2, PT, R100, UR25, !P0 ;  /* 0x0000001964007c0c */ /* 0x000fe4000c741270 */
[----:B------:R-:W-:Y:S02]  /*e9de0*/  ISETP.LT.AND P1, PT, R99, UR24, !P0 ;  /* 0x0000001863007c0c */ /* 0x000fe4000c721270 */
[----:B------:R-:W-:-:S05]  /*e9df0*/  LOP3.LUT R3, R3, 0xffbfffff, RZ, 0xc0, !PT ;  /* 0xffbfffff03037812 */ /* 0x000fca00078ec0ff */
[----:B------:R-:W-:Y:S02]  /*e9e00*/  @P3 LOP3.LUT R3, R3, 0x400000, RZ, 0xfc, !PT ;  /* 0x0040000003033812 */ /* 0x000fe400078efcff */
[----:B--2---:R-:W-:Y:S02]  /*e9e10*/  ISETP.GE.AND P0, PT, R81, UR51, PT ;  /* 0x0000003351007c0c */ /* 0x004fe4000bf06270 */
[----:B------:R-:W2:Y:S01]  /*e9e20*/  LDL.LU R81, [R1+0x4eb8] ;  /* 0x004eb80001517983 */ /* 0x000ea20000300800 */
        /* <DEDUP_REMOVED lines=17> */
[----:B------:R-:W-:Y:S01]  /*e9f40*/  ISETP.LT.AND P3, PT, R93, UR33, !P0 ;  /* 0x000000215d007c0c */ /* 0x000fe2000c761270 */
[----:B-1----:R-:W-:Y:S01]  /*e9f50*/  VIADD R80, R80, UR69 ;  /* 0x0000004550507c36 */ /* 0x002fe20008000000 */
[----:B------:R-:W-:-:S04]  /*e9f60*/  LOP3.LUT R3, R3, 0xffff7fff, RZ, 0xc0, !PT ;  /* 0xffff7fff03037812 */ /* 0x000fc800078ec0ff */
[----:B------:R-:W-:Y:S01]  /*e9f70*/  @P1 LOP3.LUT R3, R3, 0x8000, RZ, 0xfc, !PT ;  /* 0x0000800003031812 */ /* 0x000fe200078efcff */
[----:B------:R1:W-:Y:S01]  /*e9f80*/  STL [R1+0x3790], R80 ;  /* 0x0037905001007387 */ /* 0x0003e20000100800 */
[----:B------:R-:W-:Y:S02]  /*e9f90*/  ISETP.LT.AND P2, PT, R100, UR32, !P0 ;  /* 0x0000002064007c0c */ /* 0x000fe4000c741270 */
[----:B------:R-:W-:Y:S01]  /*e9fa0*/  LOP3.LUT R3, R3, 0xffffbfff, RZ, 0xc0, !PT ;  /* 0xffffbfff03037812 */ /* 0x000fe200078ec0ff */
[----:B------:R-:W4:Y:S03]  /*e9fb0*/  LDL.LU R86, [R1+0x4ebc] ;  /* 0x004ebc0001567983 */ /* 0x000f260000300800 */
[----:B------:R-:W-:Y:S02]  /*e9fc0*/  @P3 LOP3.LUT R3, R3, 0x4000, RZ, 0xfc, !PT ;  /* 0x0000400003033812 */ /* 0x000fe400078efcff */
[----:B------:R-:W-:-:S02]  /*e9fd0*/  ISETP.LT.AND P1, PT, R99, UR31, !P0 ;  /* 0x0000001f63007c0c */ /* 0x000fc4000c721270 */
[----:B------:R-:W-:Y:S02]  /*e9fe0*/  LOP3.LUT R3, R3, 0xffffdfff, RZ, 0xc0, !PT ;  /* 0xffffdfff03037812 */ /* 0x000fe400078ec0ff */
[----:B---3--:R-:W-:Y:S02]  /*e9ff0*/  ISETP.GE.AND P0, PT, R83, UR7, PT ;  /* 0x0000000753007c0c */ /* 0x008fe4000bf06270 */
        /* <DEDUP_REMOVED lines=18> */
[----:B------:R-:W-:Y:S01]  /*ea120*/  ISETP.LT.AND P3, PT, R93, UR57, !P0 ;  /* 0x000000395d007c0c */ /* 0x000fe2000c761270 */
[----:B------:R1:W-:Y:S01]  /*ea130*/  STL [R1+0x3788], R80 ;  /* 0x0037885001007387 */ /* 0x0003e20000100800 */
[----:B------:R-:W-:Y:S02]  /*ea140*/  @P1 LOP3.LUT R3, R3, 0x100, RZ, 0xfc, !PT ;  /* 0x0000010003031812 */ /* 0x000fe400078efcff */
[----:B------:R-:W-:Y:S01]  /*ea150*/  ISETP.LT.AND P2, PT, R100, UR56, !P0 ;  /* 0x0000003864007c0c */ /* 0x000fe2000c741270 */
[----:B------:R-:W3:Y:S01]  /*ea160*/  LDL.LU R83, [R1+0x4c94] ;  /* 0x004c940001537983 */ /* 0x000ee20000300800 */
[----:B------:R-:W-:Y:S01]  /*ea170*/  ISETP.LT.AND P1, PT, R99, UR45, !P0 ;  /* 0x0000002d63007c0c */ /* 0x000fe2000c721270 */
[----:B------:R-:W-:Y:S01]  /*ea180*/  VIADD R85, R80, UR71 ;  /* 0x0000004750557c36 */ /* 0x000fe20008000000 */
[----:B------:R-:W-:-:S02]  /*ea190*/  LOP3.LUT R3, R3, 0xffffffbf, RZ, 0xc0, !PT ;  /* 0xffffffbf03037812 */ /* 0x000fc400078ec0ff */
[----:B--2---:R-:W-:Y:S02]  /*ea1a0*/  ISETP.GE.AND P0, PT, R81, UR13, PT ;  /* 0x0000000d51007c0c */ /* 0x004fe4000bf06270 */
[----:B------:R-:W3:Y:S04]  /*ea1b0*/  LDL.LU R81, [R1+0x4e9c] ;  /* 0x004e9c0001517983 */ /* 0x000ee80000300800 */
[----:B-1----:R-:W2:Y:S01]  /*ea1c0*/  LDL.LU R80, [R1+0x4ec0] ;  /* 0x004ec00001507983 */ /* 0x002ea20000300800 */
[----:B------:R-:W-:-:S04]  /*ea1d0*/  @P3 LOP3.LUT R3, R3, 0x40, RZ, 0xfc, !PT ;  /* 0x0000004003033812 */ /* 0x000fc800078efcff */
        /* <DEDUP_REMOVED lines=20> */
[----:B------:R-:W-:-:S04]  /*ea320*/  LOP3.LUT R0, R0, 0xbfffffff, RZ, 0xc0, !PT ;  /* 0xbfffffff00007812 */ /* 0x000fc800078ec0ff */
[----:B------:R-:W-:Y:S02]  /*ea330*/  @P3 LOP3.LUT R0, R0, 0x40000000, RZ, 0xfc, !PT ;  /* 0x4000000000003812 */ /* 0x000fe400078efcff */
[----:B------:R-:W-:Y:S02]  /*ea340*/  ISETP.LT.AND P1, PT, R99, UR61, !P0 ;  /* 0x0000003d63007c0c */ /* 0x000fe4000c721270 */
[----:B------:R-:W-:Y:S02]  /*ea350*/  LOP3.LUT R0, R0, 0xdfffffff, RZ, 0xc0, !PT ;  /* 0xdfffffff00007812 */ /* 0x000fe400078ec0ff */
[----:B----4-:R-:W-:Y:S02]  /*ea360*/  ISETP.GE.AND P0, PT, R86, UR37, PT ;  /* 0x0000002556007c0c */ /* 0x010fe4000bf06270 */
[----:B------:R-:W-:Y:S02]  /*ea370*/  @P2 LOP3.LUT R0, R0, 0x20000000, RZ, 0xfc, !PT ;  /* 0x2000000000002812 */ /* 0x000fe400078efcff */
        /* <DEDUP_REMOVED lines=24> */
[----:B------:R1:W-:Y:S03]  /*ea500*/  STL [R1+0x3784], R85 ;  /* 0x0037845501007387 */ /* 0x0003e60000100800 */
[----:B------:R-:W-:-:S04]  /*ea510*/  LOP3.LUT R0, R0, 0xfffbffff, RZ, 0xc0, !PT ;  /* 0xfffbffff00007812 */ /* 0x000fc800078ec0ff */
[----:B------:R-:W-:Y:S01]  /*ea520*/  @P1 LOP3.LUT R0, R0, 0x40000, RZ, 0xfc, !PT ;  /* 0x0004000000001812 */ /* 0x000fe200078efcff */
[----:B-1----:R-:W-:-:S03]  /*ea530*/  VIADD R85, R85, UR72 ;  /* 0x0000004855557c36 */ /* 0x002fc60008000000 */
[----:B------:R-:W-:Y:S02]  /*ea540*/  LOP3.LUT R0, R0, 0xfbffffff, RZ, 0xc0, !PT ;  /* 0xfbffffff00007812 */ /* 0x000fe400078ec0ff */
[----:B------:R1:W-:Y:S01]  /*ea550*/  STL [R1+0x37ec], R85 ;  /* 0x0037ec5501007387 */ /* 0x0003e20000100800 */
[C---:B------:R-:W-:Y:S02]  /*ea560*/  IMAD.SHL.U32 R79, R84.reuse, 0x10, RZ ;  /* 0x00000010544f7824 */ /* 0x040fe400078e00ff */
[C---:B------:R-:W-:Y:S02]  /*ea570*/  IMAD.SHL.U32 R78, R84.reuse, 0x20, RZ ;  /* 0x00000020544e7824 */ /* 0x040fe400078e00ff */
[----:B------:R-:W-:Y:S01]  /*ea580*/  IMAD.SHL.U32 R82, R84, 0x8, RZ ;  /* 0x0000000854527824 */ /* 0x000fe200078e00ff */
[----:B------:R-:W-:Y:S02]  /*ea590*/  LOP3.LUT R79, R79, 0xf0, RZ, 0xc0, !PT ;  /* 0x000000f04f4f7812 */ /* 0x000fe400078ec0ff */
[----:B------:R-:W-:-:S02]  /*ea5a0*/  LOP3.LUT R78, R78, 0x200, RZ, 0xc0, !PT ;  /* 0x000002004e4e7812 */ /* 0x000fc400078ec0ff */
[----:B------:R-:W-:Y:S02]  /*ea5b0*/  LOP3.LUT R82, R82, 0x100, RZ, 0xc0, !PT ;  /* 0x0000010052527812 */ /* 0x000fe400078ec0ff */
[----:B------:R-:W-:Y:S02]  /*ea5c0*/  ISETP.GE.AND P6, PT, R99, UR44, PT ;  /* 0x0000002c63007c0c */ /* 0x000fe4000bfc6270 */
[----:B---3--:R-:W-:-:S04]  /*ea5d0*/  ISETP.GE.AND P0, PT, R81, R83, PT ;  /* 0x000000535100720c */ /* 0x008fc80003f06270 */
[----:B------:R-:W-:Y:S02]  /*ea5e0*/  ISETP.LT.AND P4, PT, R100, UR42, !P0 ;  /* 0x0000002a64007c0c */ /* 0x000fe4000c781270 */
[----:B--2---:R-:W-:Y:S02]  /*ea5f0*/  ISETP.GE.AND P1, PT, R80, UR53, PT ;  /* 0x0000003550007c0c */ /* 0x004fe4000bf26270 */
[----:B------:R-:W-:Y:S02]  /*ea600*/  ISETP.LT.AND P3, PT, R99, UR73, !P0 ;  /* 0x0000004963007c0c */ /* 0x000fe4000c761270 */
[----:B------:R-:W-:-:S07]  /*ea610*/  ISETP.LT.AND P2, PT, R98, UR74, !P1 ;  /* 0x0000004a62007c0c */ /* 0x000fce000cf41270 */
[----:B------:R-:W-:-:S04]  /*ea620*/  @P4 LOP3.LUT R0, R0, 0x4000000, RZ, 0xfc, !PT ;  /* 0x0400000000004812 */ /* 0x000fc800078efcff */
[----:B------:R-:W-:-:S04]  /*ea630*/  LOP3.LUT R0, R0, 0xfffdffff, RZ, 0xc0, !PT ;  /* 0xfffdffff00007812 */ /* 0x000fc800078ec0ff */
[----:B------:R-:W-:-:S04]  /*ea640*/  LOP3.LUT R0, R0, 0xfdffffff, RZ, 0xc0, !PT ;  /* 0xfdffffff00007812 */ /* 0x000fc800078ec0ff */
[----:B------:R-:W-:-:S04]  /*ea650*/  @P3 LOP3.LUT R0, R0, 0x2000000, RZ, 0xfc, !PT ;  /* 0x0200000000003812 */ /* 0x000fc800078efcff */
[----:B------:R-:W-:Y:S02]  /*ea660*/  @P2 LOP3.LUT R0, R0, 0x20000, RZ, 0xfc, !PT ;  /* 0x0002000000002812 */ /* 0x000fe400078efcff */
[----:B------:R-:W-:Y:S01]  /*ea670*/  IADD3 R78, PT, PT, R78, UR4, R79 ;  /* 0x000000044e4e7c10 */ /* 0x000fe2000fffe04f */
[----:B------:R-:W-:Y:S02]  /*ea680*/  IMAD.MOV.U32 R80, RZ, RZ, R28 ;  /* 0x000000ffff507224 */ /* 0x000fe400078e001c */
[----:B------:R-:W-:Y:S01]  /*ea690*/  IMAD.MOV.U32 R81, RZ, RZ, R30 ;  /* 0x000000ffff517224 */ /* 0x000fe200078e001e */
[----:B------:R-:W-:Y:S01]  /*ea6a0*/  LOP3.LUT R84, R84, 0x3f, RZ, 0xc0, !PT ;  /* 0x0000003f54547812 */ /* 0x000fe200078ec0ff */
[----:B------:R-:W-:Y:S01]  /*ea6b0*/  IMAD.IADD R28, R78, 0x1, R82 ;  /* 0x000000014e1c7824 */ /* 0x000fe200078e0252 */
[----:B------:R-:W2:Y:S01]  /*ea6c0*/  LDCU.64 UR6, c[0x0][0x398] ;  /* 0x00007300ff0677ac */ /* 0x000ea20008000a00 */
[----:B------:R-:W3:Y:S01]  /*ea6d0*/  LDL.LU R82, [R1+0xd50] ;  /* 0x000d500001527983 */ /* 0x000ee20000300800 */
[----:B------:R-:W4:Y:S03]  /*ea6e0*/  LDCU UR77, c[0x0][0x398] ;  /* 0x00007300ff4d77ac */ /* 0x000f260008000800 */
[----:B------:R-:W3:Y:S01]  /*ea6f0*/  LDL.LU R83, [R1+0xd58] ;  /* 0x000d580001537983 */ /* 0x000ee20000300800 */
[----:B------:R-:W1:Y:S03]  /*ea700*/  LDCU UR76, c[0x0][0x398] ;  /* 0x00007300ff4c77ac */ /* 0x000e660008000800 */
[----:B------:R-:W2:Y:S01]  /*ea710*/  LDL.LU R88, [R1+0x13d0] ;  /* 0x0013d00001587983 */ /* 0x000ea20000300800 */
[----:B------:R-:W1:Y:S03]  /*ea720*/  LDCU UR68, c[0x0][0x398] ;  /* 0x00007300ff4477ac */ /* 0x000e660008000800 */
[----:B------:R-:W2:Y:S01]  /*ea730*/  LDL.LU R89, [R1+0x13d8] ;  /* 0x0013d80001597983 */ /* 0x000ea20000300800 */
[----:B------:R-:W2:Y:S03]  /*ea740*/  LDCU UR54, c[0x0][0x398] ;  /* 0x00007300ff3677ac */ /* 0x000ea60008000800 */
[----:B------:R-:W2:Y:S01]  /*ea750*/  LDL.LU R90, [R1+0x1980] ;  /* 0x00198000015a7983 */ /* 0x000ea20000300800 */
[----:B------:R-:W2:Y:S03]  /*ea760*/  LDCU UR5, c[0x0][0x398] ;  /* 0x00007300ff0577ac */ /* 0x000ea60008000800 */
[----:B------:R-:W2:Y:S01]  /*ea770*/  LDL.LU R91, [R1+0x1988] ;  /* 0x00198800015b7983 */ /* 0x000ea20000300800 */
[----:B------:R-:W-:Y:S01]  /*ea780*/  LEA R30, R84, UR4, 0x4 ;  /* 0x00000004541e7c11 */ /* 0x000fe2000f8e20ff */
[----:B------:R-:W2:Y:S02]  /*ea790*/  LDCU UR4, c[0x0][0x398] ;  /* 0x00007300ff0477ac */ /* 0x000ea40008000800 */
[----:B------:R-:W4:Y:S01]  /*ea7a0*/  LDL.LU R84, [R1+0x1b40] ;  /* 0x001b400001547983 */ /* 0x000f220000300800 */
[----:B------:R-:W2:Y:S03]  /*ea7b0*/  LDCU UR8, c[0x0][0x398] ;  /* 0x00007300ff0877ac */ /* 0x000ea60008000800 */
[----:B-1----:R-:W4:Y:S01]  /*ea7c0*/  LDL.LU R85, [R1+0x1b48] ;  /* 0x001b480001557983 */ /* 0x002f220000300800 */
        /* <DEDUP_REMOVED lines=62> */
[----:B---3--:R-:W-:Y:S01]  /*eabb0*/  STSM.16.M88.4 [R28], R80 ;  /* 0x000000501c007844 */ /* 0x008fe20000000200 */
[----:B------:R-:W-:Y:S06]  /*eabc0*/  BAR.SYNC.DEFER_BLOCKING 0x0 ;  /* 0x0000000000007b1d */ /* 0x000fec0000010000 */
[----:B------:R-:W3:Y:S02]  /*eabd0*/  LDS.128 R80, [R30] ;  /* 0x000000001e507984 */ /* 0x000ee40000000c00 */
[----:B------:R-:W-:Y:S06]  /*eabe0*/  BAR.SYNC.DEFER_BLOCKING 0x0 ;  /* 0x0000000000007b1d */ /* 0x000fec0000010000 */
[----:B--2---:R2:W-:Y:S04]  /*eabf0*/  STSM.16.M88.4 [R28], R88 ;  /* 0x000000581c007844 */ /* 0x0045e80000000200 */
[----:B---3--:R-:W-:Y:S04]  /*eac00*/  STL.64 [R1+0xb0], R80 ;  /* 0x0000b05001007387 */ /* 0x008fe80000100a00 */
[----:B------:R-:W-:Y:S01]  /*eac10*/  STL.64 [R1+0xb8], R82 ;  /* 0x0000b85201007387 */ /* 0x000fe20000100a00 */
[----:B------:R-:W-:Y:S06]  /*eac20*/  BAR.SYNC.DEFER_BLOCKING 0x0 ;  /* 0x0000000000007b1d */ /* 0x000fec0000010000 */
[----:B------:R-:W4:Y:S04]  /*eac30*/  LDL.LU R86, [R1+0x1d50] ;  /* 0x001d500001567983 */ /* 0x000f280000300800 */
[----:B------:R-:W4:Y:S04]  /*eac40*/  LDL.LU R87, [R1+0x1d58] ;  /* 0x001d580001577983 */ /* 0x000f280000300800 */
[----:B--2---:R-:W2:Y:S04]  /*eac50*/  LDL.LU R88, [R1+0x1f40] ;  /* 0x001f400001587983 */ /* 0x004ea80000300800 */
[----:B------:R-:W2:Y:S04]  /*eac60*/  LDL.LU R89, [R1+0x1f48] ;  /* 0x001f480001597983 */ /* 0x000ea80000300800 */
[----:B------:R-:W3:Y:S01]  /*eac70*/  LDS.128 R80, [R30] ;  /* 0x000000001e507984 */ /* 0x000ee20000000c00 */
[----:B------:R-:W-:Y:S06]  /*eac80*/  BAR.SYNC.DEFER_BLOCKING 0x0 ;  /* 0x0000000000007b1d */ /* 0x000fec0000010000 */
[----:B---3--:R3:W-:Y:S04]  /*eac90*/  STL.64 [R1+0xa0], R80 ;  /* 0x0000a05001007387 */ /* 0x0087e80000100a00 */
[----:B------:R-:W-:Y:S04]  /*eaca0*/  STL.64 [R1+0xa8], R82 ;  /* 0x0000a85201007387 */ /* 0x000fe80000100a00 */
[----:B------:R-:W2:Y:S04]  /*eacb0*/  LDL.LU R90, [R1+0x2080] ;  /* 0x00208000015a7983 */ /* 0x000ea80000300800 */
[----:B------:R-:W2:Y:S04]  /*eacc0*/  LDL.LU R91, [R1+0x2088] ;  /* 0x00208800015b7983 */ /* 0x000ea80000300800 */
[----:B---3--:R-:W3:Y:S04]  /*eacd0*/  LDL.LU R80, [R1+0x2060] ;  /* 0x0020600001507983 */ /* 0x008ee80000300800 */
[----:B------:R-:W3:Y:S04]  /*eace0*/  LDL.LU R81, [R1+0x2068] ;  /* 0x0020680001517983 */ /* 0x000ee80000300800 */
[----:B----4-:R-:W-:Y:S01]  /*eacf0*/  STSM.16.M88.4 [R28], R84 ;  /* 0x000000541c007844 */ /* 0x010fe20000000200 */
[----:B------:R-:W-:Y:S06]  /*ead00*/  BAR.SYNC.DEFER_BLOCKING 0x0 ;  /* 0x0000000000007b1d */ /* 0x000fec0000010000 */
[----:B------:R-:W4:Y:S02]  /*ead10*/  LDS.128 R84, [R30] ;  /* 0x000000001e547984 */ /* 0x000f240000000c00 */
[----:B------:R-:W-:Y:S06]  /*ead20*/  BAR.SYNC.DEFER_BLOCKING 0x0 ;  /* 0x0000000000007b1d */ /* 0x000fec0000010000 */
[----:B--2---:R-:W-:Y:S02]  /*ead30*/  STSM.16.M88.4 [R28], R88 ;  /* 0x000000581c007844 */ /* 0x004fe40000000200 */
[----:B------:R-:W-:Y:S06]  /*ead40*/  BAR.SYNC.DEFER_BLOCKING 0x0 ;  /* 0x0000000000007b1d */ /* 0x000fec0000010000 */
[----:B----4-:R2:W-:Y:S04]  /*ead50*/  STL.64 [R1+0x90], R84 ;  /* 0x0000905401007387 */ /* 0x0105e80000100a00 */
[----:B------:R-:W-:Y:S04]  /*ead60*/  STL.64 [R1+0x98], R86 ;  /* 0x0000985601007387 */ /* 0x000fe80000100a00 */
[----:B------:R-:W3:Y:S04]  /*ead70*/  LDL.LU R82, [R1+0x2040] ;  /* 0x0020400001527983 */ /* 0x000ee80000300800 */
[----:B------:R-:W3:Y:S04]  /*ead80*/  LDL.LU R83, [R1+0x2048] ;  /* 0x0020480001537983 */ /* 0x000ee80000300800 */
[----:B------:R-:W4:Y:S04]  /*ead90*/  LDS.128 R88, [R30] ;  /* 0x000000001e587984 */ /* 0x000f280000000c00 */
[----:B--2---:R-:W2:Y:S04]  /*eada0*/  LDL.LU R84, [R1+0x2020] ;  /* 0x0020200001547983 */ /* 0x004ea80000300800 */
[----:B------:R-:W2:Y:S01]  /*eadb0*/  LDL.LU R85, [R1+0x2028] ;  /* 0x0020280001557983 */ /* 0x000ea20000300800 */
[----:B------:R-:W-:Y:S06]  /*eadc0*/  BAR.SYNC.DEFER_BLOCKING 0x0 ;  /* 0x0000000000007b1d */ /* 0x000fec0000010000 */
[----:B----4-:R-:W-:Y:S04]  /*eadd0*/  STL.64 [R1+0x80], R88 ;  /* 0x0000805801007387 */ /* 0x010fe80000100a00 */
[----:B------:R-:W-:Y:S04]  /*eade0*/  STL.64 [R1+0x88], R90 ;  /* 0x0000885a01007387 */ /* 0x000fe80000100a00 */
[----:B------:R-:W2:Y:S04]  /*eadf0*/  LDL.LU R86, [R1+0x2000] ;  /* 0x0020000001567983 */ /* 0x000ea80000300800 */
[----:B------:R-:W2:Y:S04]  /*eae00*/  LDL.LU R87, [R1+0x2008] ;  /* 0x0020080001577983 */ /* 0x000ea80000300800 */
[----:B---3--:R3:W-:Y:S01]  /*eae10*/  STSM.16.M88.4 [R28], R80 ;  /* 0x000000501c007844 */ /* 0x0087e20000000200 */
[----:B------:R-:W-:Y:S06]  /*eae20*/  BAR.SYNC.DEFER_BLOCKING 0x0 ;  /* 0x0000000000007b1d */ /* 0x000fec0000010000 */
[----:B---3--:R-:W3:Y:S04]  /*eae30*/  LDL.LU R80, [R1+0x290] ;  /* 0x0002900001507983 */ /* 0x008ee80000300800 */
[----:B------:R-:W3:Y:S04]  /*eae40*/  LDL.LU R81, [R1+0x298] ;  /* 0x0002980001517983 */ /* 0x000ee80000300800 */
[----:B------:R-:W4:Y:S01]  /*eae50*/  LDS.128 R88, [R30] ;  /* 0x000000001e587984 */ /* 0x000f220000000c00 */
[----:B------:R-:W-:Y:S06]  /*eae60*/  BAR.SYNC.DEFER_BLOCKING 0x0 ;  /* 0x0000000000007b1d */ /* 0x000fec0000010000 */
[----:B--2---:R2:W-:Y:S04]  /*eae70*/  STSM.16.M88.4 [R28], R84 ;  /* 0x000000541c007844 */ /* 0x0045e80000000200 */
[----:B----4-:R-:W-:Y:S04]  /*eae80*/  STL.64 [R1+0x70], R88 ;  /* 0x0000705801007387 */ /* 0x010fe80000100a00 */
[----:B------:R-:W-:Y:S01]  /*eae90*/  STL.64 [R1+0x78], R90 ;  /* 0x0000785a01007387 */ /* 0x000fe20000100a00 */
[----:B------:R-:W-:Y:S06]  /*eaea0*/  BAR.SYNC.DEFER_BLOCKING 0x0 ;  /* 0x0000000000007b1d */ /* 0x000fec0000010000 */
[----:B------:R-:W3:Y:S04]  /*eaeb0*/  LDL.LU R82, [R1+0x20b0] ;  /* 0x0020b00001527983 */ /* 0x000ee80000300800 */
[----:B------:R-:W3:Y:S04]  /*eaec0*/  LDL.LU R83, [R1+0x20b8] ;  /* 0x0020b80001537983 */ /* 0x000ee80000300800 */
[----:B--2---:R-:W2:Y:S04]  /*eaed0*/  LDL.LU R84, [R1+0x20a0] ;  /* 0x0020a00001547983 */ /* 0x004ea80000300800 */
[----:B------:R-:W2:Y:S04]  /*eaee0*/  LDL.LU R85, [R1+0x20a8] ;  /* 0x0020a80001557983 */ /* 0x000ea80000300800 */
[----:B------:R-:W4:Y:S01]  /*eaef0*/  LDS.128 R88, [R30] ;  /* 0x000000001e587984 */ /* 0x000f220000000c00 */
[----:B------:R-:W-:Y:S06]  /*eaf00*/  BAR.SYNC.DEFER_BLOCKING 0x0 ;  /* 0x0000000000007b1d */ /* 0x000fec0000010000 */
[----:B----4-:R-:W-:Y:S04]  /*eaf10*/  STL.64 [R1+0x60], R88 ;  /* 0x0000605801007387 */ /* 0x010fe80000100a00 */
[----:B------:R-:W-:Y:S04]  /*eaf20*/  STL.64 [R1+0x68], R90 ;  /* 0x0000685a01007387 */ /* 0x000fe80000100a00 */
[----:B------:R-:W2:Y:S04]  /*eaf30*/  LDL.LU R86, [R1+0x1ff0] ;  /* 0x001ff00001567983 */ /* 0x000ea80000300800 */
[----:B------:R-:W2:Y:S04]  /*eaf40*/  LDL.LU R87, [R1+0x1ff8] ;  /* 0x001ff80001577983 */ /* 0x000ea80000300800 */
        /* <DEDUP_REMOVED lines=8> */
[----:B------:R-:W3:Y:S04]  /*eafd0*/  LDL.LU R82, [R1+0xd54] ;  /* 0x000d540001527983 */ /* 0x000ee80000300800 */
[----:B------:R-:W3:Y:S04]  /*eafe0*/  LDL.LU R83, [R1+0xd5c] ;  /* 0x000d5c0001537983 */ /* 0x000ee80000300800 */
[----:B--2---:R-:W2:Y:S04]  /*eaff0*/  LDL.LU R84, [R1+0x13d4] ;  /* 0x0013d40001547983 */ /* 0x004ea80000300800 */
[----:B------:R-:W2:Y:S04]  /*eb000*/  LDL.LU R85, [R1+0x13dc] ;  /* 0x0013dc0001557983 */ /* 0x000ea80000300800 */
[----:B------:R-:W4:Y:S04]  /*eb010*/  LDS.128 R88, [R30] ;  /* 0x000000001e587984 */ /* 0x000f280000000c00 */
[----:B----4-:R-:W-:Y:S04]  /*eb020*/  STL.64 [R1+0x40], R88 ;  /* 0x0000405801007387 */ /* 0x010fe80000100a00 */
[----:B------:R-:W-:Y:S04]  /*eb030*/  STL.64 [R1+0x48], R90 ;  /* 0x0000485a01007387 */ /* 0x000fe80000100a00 */
[----:B------:R-:W2:Y:S04]  /*eb040*/  LDL.LU R86, [R1+0x1984] ;  /* 0x0019840001567983 */ /* 0x000ea80000300800 */
[----:B------:R-:W2:Y:S01]  /*eb050*/  LDL.LU R87, [R1+0x198c] ;  /* 0x00198c0001577983 */ /* 0x000ea20000300800 */
[----:B------:R-:W-:Y:S01]  /*eb060*/  BAR.SYNC.DEFER_BLOCKING 0x0 ;  /* 0x0000000000007b1d */ /* 0x000fe20000010000 */
[----:B------:R-:W-:-:S02]  /*eb070*/  IMAD.MOV.U32 R80, RZ, RZ, R29 ;  /* 0x000000ffff507224 */ /* 0x000fc400078e001d */
[----:B------:R-:W-:-:S05]  /*eb080*/  IMAD.MOV.U32 R81, RZ, RZ, R31 ;  /* 0x000000ffff517224 */ /* 0x000fca00078e001f */
        /* <DEDUP_REMOVED lines=36> */
[----:B----4-:R-:W-:Y:S04]  /*eb2d0*/  STL.64 [R1], R88 ;  /* 0x0000005801007387 */ /* 0x010fe80000100a00 */
[----:B------:R-:W-:Y:S04]  /*eb2e0*/  STL.64 [R1+0x8], R90 ;  /* 0x0000085a01007387 */ /* 0x000fe80000100a00 */
[----:B------:R-:W2:Y:S04]  /*eb2f0*/  LDL.LU R86, [R1+0x2004] ;  /* 0x0020040001567983 */ /* 0x000ea80000300800 */
[----:B------:R-:W2:Y:S04]  /*eb300*/  LDL.LU R87, [R1+0x200c] ;  /* 0x00200c0001577983 */ /* 0x000ea80000300800 */
[----:B---3--:R3:W-:Y:S01]  /*eb310*/  STSM.16.M88.4 [R28], R80 ;  /* 0x000000501c007844 */ /* 0x0087e20000000200 */
[----:B------:R-:W-:Y:S06]  /*eb320*/  BAR.SYNC.DEFER_BLOCKING 0x0 ;  /* 0x0000000000007b1d */ /* 0x000fec0000010000 */
[----:B---3--:R-:W3:Y:S04]  /*eb330*/  LDL.LU R80, [R1+0x294] ;  /* 0x0002940001507983 */ /* 0x008ee80000300800 */
[----:B------:R-:W3:Y:S04]  /*eb340*/  LDL.LU R81, [R1+0x29c] ;  /* 0x00029c0001517983 */ /* 0x000ee80000300800 */
[----:B------:R-:W3:Y:S04]  /*eb350*/  LDL.LU R82, [R1+0x20b4] ;  /* 0x0020b40001527983 */ /* 0x000ee80000300800 */
[----:B------:R-:W3:Y:S04]  /*eb360*/  LDL.LU R83, [R1+0x20bc] ;  /* 0x0020bc0001537983 */ /* 0x000ee80000300800 */
[----:B------:R-:W-:Y:S01]  /*eb370*/  LDS.128 R244, [R30] ;  /* 0x000000001ef47984 */ /* 0x000fe20000000c00 */
[----:B------:R-:W-:Y:S06]  /*eb380*/  BAR.SYNC.DEFER_BLOCKING 0x0 ;  /* 0x0000000000007b1d */ /* 0x000fec0000010000 */
[----:B--2---:R2:W-:Y:S02]  /*eb390*/  STSM.16.M88.4 [R28], R84 ;  /* 0x000000541c007844 */ /* 0x0045e40000000200 */
[----:B------:R-:W-:Y:S06]  /*eb3a0*/  BAR.SYNC.DEFER_BLOCKING 0x0 ;  /* 0x0000000000007b1d */ /* 0x000fec0000010000 */
[----:B--2---:R-:W2:Y:S04]  /*eb3b0*/  LDL.LU R84, [R1+0x20a4] ;  /* 0x0020a40001547983 */ /* 0x004ea80000300800 */
[----:B------:R-:W2:Y:S04]  /*eb3c0*/  LDL.LU R85, [R1+0x20ac] ;  /* 0x0020ac0001557983 */ /* 0x000ea80000300800 */
[----:B------:R-:W2:Y:S04]  /*eb3d0*/  LDL.LU R86, [R1+0x1ff4] ;  /* 0x001ff40001567983 */ /* 0x000ea80000300800 */
[----:B------:R-:W2:Y:S04]  /*eb3e0*/  LDL.LU R87, [R1+0x1ffc] ;  /* 0x001ffc0001577983 */ /* 0x000ea80000300800 */
[----:B------:R-:W-:Y:S01]  /*eb3f0*/  LDS.128 R240, [R30] ;  /* 0x000000001ef07984 */ /* 0x000fe20000000c00 */
[----:B------:R-:W-:Y:S06]  /*eb400*/  BAR.SYNC.DEFER_BLOCKING 0x0 ;  /* 0x0000000000007b1d */ /* 0x000fec0000010000 */
[----:B---3--:R3:W-:Y:S02]  /*eb410*/  STSM.16.M88.4 [R28], R80 ;  /* 0x000000501c007844 */ /* 0x0087e40000000200 */
[----:B------:R-:W-:Y:S06]  /*eb420*/  BAR.SYNC.DEFER_BLOCKING 0x0 ;  /* 0x0000000000007b1d */ /* 0x000fec0000010000 */
[----:B---3--:R-:W3:Y:S04]  /*eb430*/  LDL.LU R82, [R1+0xdc0] ;  /* 0x000dc00001527983 */ /* 0x008ee80000300800 */
        /* <DEDUP_REMOVED lines=10> */
[----:B------:R-:W-:-:S02]  /*eb4e0*/  IMAD.MOV.U32 R80, RZ, RZ, R24 ;  /* 0x000000ffff507224 */ /* 0x000fc400078e0018 */
[----:B------:R-:W-:Y:S01]  /*eb4f0*/  IMAD.MOV.U32 R81, RZ, RZ, R26 ;  /* 0x000000ffff517224 */ /* 0x000fe200078e001a */
[----:B------:R-:W-:Y:S06]  /*eb500*/  BAR.SYNC.DEFER_BLOCKING 0x0 ;  /* 0x0000000000007b1d */ /* 0x000fec0000010000 */
[----:B---3--:R3:W-:Y:S02]  /*eb510*/  STSM.16.M88.4 [R28], R80 ;  /* 0x000000501c007844 */ /* 0x0087e40000000200 */
[----:B------:R-:W-:Y:S06]  /*eb520*/  BAR.SYNC.DEFER_BLOCKING 0x0 ;  /* 0x0000000000007b1d */ /* 0x000fec0000010000 */
[----:B---3--:R-:W3:Y:S04]  /*eb530*/  LDL.LU R80, [R1+0x1b50] ;  /* 0x001b500001507983 */ /* 0x008ee80000300800 */
[----:B------:R-:W3:Y:S04]  /*eb540*/  LDL.LU R81, [R1+0x1b58] ;  /* 0x001b580001517983 */ /* 0x000ee80000300800 */
[----:B------:R-:W4:Y:S01]  /*eb550*/  LDS.128 R88, [R30] ;  /* 0x000000001e587984 */ /* 0x000f220000000c00 */
[----:B------:R-:W-:Y:S06]  /*eb560*/  BAR.SYNC.DEFER_BLOCKING 0x0 ;  /* 0x0000000000007b1d */ /* 0x000fec0000010000 */
[----:B----4-:R-:W-:Y:S04]  /*eb570*/  STL.64 [R1+0x1b0], R88 ;  /* 0x0001b05801007387 */ /* 0x010fe80000100a00 */
[----:B--2---:R2:W-:Y:S04]  /*eb580*/  STSM.16.M88.4 [R28], R84 ;  /* 0x000000541c007844 */ /* 0x0045e80000000200 */
        /* <DEDUP_REMOVED lines=51> */
[----:B------:R-:W2:Y:S01]  /*eb8c0*/  LDL.LU R87, [R1+0x1fe8] ;  /* 0x001fe80001577983 */ /* 0x000ea20000300800 */
[----:B------:R-:W-:-:S02]  /*eb8d0*/  IMAD.MOV.U32 R24, RZ, RZ, R25 ;  /* 0x000000ffff187224 */ /* 0x000fc400078e0019 */
[----:B------:R-:W-:Y:S01]  /*eb8e0*/  IMAD.MOV.U32 R25, RZ, RZ, R27 ;  /* 0x000000ffff197224 */ /* 0x000fe200078e001b */
[----:B---3--:R-:W-:Y:S01]  /*eb8f0*/  STSM.16.M88.4 [R28], R80 ;  /* 0x000000501c007844 */ /* 0x008fe20000000200 */
[----:B------:R-:W-:Y:S06]  /*eb900*/  BAR.SYNC.DEFER_BLOCKING 0x0 ;  /* 0x0000000000007b1d */ /* 0x000fec0000010000 */
[----:B------:R-:W3:Y:S02]  /*eb910*/  LDS.128 R80, [R30] ;  /* 0x000000001e507984 */ /* 0x000ee40000000c00 */
[----:B------:R-:W-:Y:S06]  /*eb920*/  BAR.SYNC.DEFER_BLOCKING 0x0 ;  /* 0x0000000000007b1d */ /* 0x000fec0000010000 */
[----:B--2---:R-:W-:Y:S04]  /*eb930*/  STSM.16.M88.4 [R28], R84 ;  /* 0x000000541c007844 */ /* 0x004fe80000000200 */
[----:B---3--:R2:W-:Y:S04]  /*eb940*/  STL.64 [R1+0x150], R80 ;  /* 0x0001505001007387 */ /* 0x0085e80000100a00 */
        /* <DEDUP_REMOVED lines=3018> */
[----:B--2---:R-:W-:Y:S04]  /*f75f0*/  STSM.16.M88.4 [R28], R24 ;  /* 0x000000181c007844 */ /* 0x004fe80000000200 */
[----:B----4-:R2:W-:Y:S04]  /*f7600*/  STL.64 [R1+0x1640], R80 ;  /* 0x0016405001007387 */ /* 0x0105e80000100a00 */
        /* <DEDUP_REMOVED lines=8> */
[----:B----4-:R4:W-:Y:S04]  /*f7690*/  STL.64 [R1+0x1630], R24 ;  /* 0x0016301801007387 */ /* 0x0109e80000100a00 */
[----:B------:R-:W-:Y:S04]  /*f76a0*/  STL.64 [R1+0x1638], R26 ;  /* 0x0016381a01007387 */ /* 0x000fe80000100a00 */
[----:B------:R-:W2:Y:S04]  /*f76b0*/  LDL.LU R82, [R1+0x1d70] ;  /* 0x001d700001527983 */ /* 0x000ea80000300800 */
[----:B------:R-:W2:Y:S04]  /*f76c0*/  LDL.LU R83, [R1+0x1d78] ;  /* 0x001d780001537983 */ /* 0x000ea80000300800 */
[----:B----4-:R-:W4:Y:S04]  /*f76d0*/  LDL.LU R24, [R1+0xe74] ;  /* 0x000e740001187983 */ /* 0x010f280000300800 */
[----:B------:R-:W4:Y:S04]  /*f76e0*/  LDL.LU R25, [R1+0xe7c] ;  /* 0x000e7c0001197983 */ /* 0x000f280000300800 */
        /* <DEDUP_REMOVED lines=14> */
[----:B---3--:R-:W-:Y:S04]  /*f77d0*/  STL.64 [R1+0x1610], R80 ;  /* 0x0016105001007387 */ /* 0x008fe80000100a00 */
[----:B------:R-:W-:Y:S04]  /*f77e0*/  STL.64 [R1+0x1618], R82 ;  /* 0x0016185201007387 */ /* 0x000fe80000100a00 */
[----:B------:R-:W2:Y:S04]  /*f77f0*/  LDL.LU R22, [R1+0x1ac4] ;  /* 0x001ac40001167983 */ /* 0x000ea80000300800 */
[----:B------:R-:W2:Y:S04]  /*f7800*/  LDL.LU R23, [R1+0x1acc] ;  /* 0x001acc0001177983 */ /* 0x000ea80000300800 */
[----:B----4-:R3:W-:Y:S01]  /*f7810*/  STSM.16.M88.4 [R28], R24 ;  /* 0x000000181c007844 */ /* 0x0107e20000000200 */
        /* <DEDUP_REMOVED lines=52> */
[----:B------:R-:W4:Y:S01]  /*f7b60*/  LDS.128 R80, [R30] ;  /* 0x000000001e507984 */ /* 0x000f220000000c00 */
[----:B------:R-:W-:Y:S06]  /*f7b70*/  BAR.SYNC.DEFER_BLOCKING 0x0 ;  /* 0x0000000000007b1d */ /* 0x000fec0000010000 */
[----:B----4-:R-:W-:Y:S04]  /*f7b80*/  STL.64 [R1+0x15b0], R80 ;  /* 0x0015b05001007387 */ /* 0x010fe80000100a00 */
[----:B------:R-:W-:Y:S04]  /*f7b90*/  STL.64 [R1+0x15b8], R82 ;  /* 0x0015b85201007387 */ /* 0x000fe80000100a00 */
[----:B------:R-:W2:Y:S04]  /*f7ba0*/  LDL.LU R21, [R1+0x2a1c] ;  /* 0x002a1c0001157983 */ /* 0x000ea80000300800 */
[----:B------:R-:W2:Y:S04]  /*f7bb0*/  LDL.LU R22, [R1+0x1d74] ;  /* 0x001d740001167983 */ /* 0x000ea80000300800 */
[----:B------:R-:W2:Y:S04]  /*f7bc0*/  LDL.LU R23, [R1+0x1d7c] ;  /* 0x001d7c0001177983 */ /* 0x000ea80000300800 */
[----:B---3--:R-:W-:Y:S01]  /*f7bd0*/  STSM.16.M88.4 [R28], R24 ;  /* 0x000000181c007844 */ /* 0x008fe20000000200 */
[----:B------:R-:W-:Y:S06]  /*f7be0*/  BAR.SYNC.DEFER_BLOCKING 0x0 ;  /* 0x0000000000007b1d */ /* 0x000fec0000010000 */
[----:B------:R-:W3:Y:S02]  /*f7bf0*/  LDS.128 R24, [R30] ;  /* 0x000000001e187984 */ /* 0x000ee40000000c00 */
[----:B------:R-:W-:Y:S06]  /*f7c00*/  BAR.SYNC.DEFER_BLOCKING 0x0 ;  /* 0x0000000000007b1d */ /* 0x000fec0000010000 */
[----:B---3--:R-:W-:Y:S04]  /*f7c10*/  STL.64 [R1+0xe70], R24 ;  /* 0x000e701801007387 */ /* 0x008fe80000100a00 */
[----:B--2---:R2:W-:Y:S04]  /*f7c20*/  STSM.16.M88.4 [R28], R20 ;  /* 0x000000141c007844 */ /* 0x0045e80000000200 */
[----:B------:R-:W-:Y:S01]  /*f7c30*/  STL.64 [R1+0xe78], R26 ;  /* 0x000e781a01007387 */ /* 0x000fe20000100a00 */
[----:B------:R-:W-:Y:S06]  /*f7c40*/  BAR.SYNC.DEFER_BLOCKING 0x0 ;  /* 0x0000000000007b1d */ /* 0x000fec0000010000 */
[----:B--2---:R-:W2:Y:S04]  /*f7c50*/  LDL.LU R20, [R1+0xe60] ;  /* 0x000e600001147983 */ /* 0x004ea80000300800 */
[----:B------:R-:W2:Y:S04]  /*f7c60*/  LDL.LU R21, [R1+0xe68] ;  /* 0x000e680001157983 */ /* 0x000ea80000300800 */
[----:B------:R-:W2:Y:S04]  /*f7c70*/  LDL.LU R22, [R1+0xc60] ;  /* 0x000c600001167983 */ /* 0x000ea80000300800 */
[----:B------:R-:W2:Y:S04]  /*f7c80*/  LDL.LU R23, [R1+0xc68] ;  /* 0x000c680001177983 */ /* 0x000ea80000300800 */
[----:B------:R-:W3:Y:S01]  /*f7c90*/  LDS.128 R24, [R30] ;  /* 0x000000001e187984 */ /* 0x000ee20000000c00 */
[----:B------:R-:W-:Y:S06]  /*f7ca0*/  BAR.SYNC.DEFER_BLOCKING 0x0 ;  /* 0x0000000000007b1d */ /* 0x000fec0000010000 */
[----:B---3--:R-:W-:Y:S04]  /*f7cb0*/  STL.64 [R1+0xc70], R24 ;  /* 0x000c701801007387 */ /* 0x008fe80000100a00 */
[----:B------:R-:W-:Y:S04]  /*f7cc0*/  STL.64 [R1+0xc78], R26 ;  /* 0x000c781a01007387 */ /* 0x000fe80000100a00 */
[----:B--2---:R2:W-:Y:S01]  /*f7cd0*/  STSM.16.M88.4 [R28], R20 ;  /* 0x000000141c007844 */ /* 0x0045e20000000200 */
        /* <DEDUP_REMOVED lines=328> */
[----:B------:R-:W-:Y:S01]  /*f9160*/  STL.64 [R1+0x1938], R26 ;  /* 0x0019381a01007387 */ /* 0x000fe20000100a00 */
[----:B------:R-:W-:-:S03]  /*f9170*/  ISETP.LT.AND P4, PT, R95, UR6, !P1 ;  /* 0x000000065f007c0c */ /* 0x000fc6000cf81270 */
[----:B--2---:R2:W-:Y:S01]  /*f9180*/  STSM.16.M88.4 [R28], R20 ;  /* 0x000000141c007844 */ /* 0x0045e20000000200 */
[----:B------:R-:W-:Y:S06]  /*f9190*/  BAR.SYNC.DEFER_BLOCKING 0x0 ;  /* 0x0000000000007b1d */ /* 0x000fec0000010000 */
[----:B--2---:R-:W2:Y:S04]  /*f91a0*/  LDL.LU R20, [R1+0x2ed0] ;  /* 0x002ed00001147983 */ /* 0x004ea80000300800 */
[----:B------:R-:W2:Y:S04]  /*f91b0*/  LDL.LU R21, [R1+0x2ed8] ;  /* 0x002ed80001157983 */ /* 0x000ea80000300800 */
[----:B------:R-:W3:Y:S04]  /*f91c0*/  LDL.LU R24, [R1+0x4ec4] ;  /* 0x004ec40001187983 */ /* 0x000ee80000300800 */
[----:B------:R-:W2:Y:S04]  /*f91d0*/  LDL.LU R22, [R1+0x2ec0] ;  /* 0x002ec00001167983 */ /* 0x000ea80000300800 */
[----:B------:R-:W2:Y:S01]  /*f91e0*/  LDL.LU R23, [R1+0x2ec8] ;  /* 0x002ec80001177983 */ /* 0x000ea20000300800 */
[----:B------:R-:W-:-:S02]  /*f91f0*/  ISETP.LT.AND P3, PT, R97, UR4, !P1 ;  /* 0x0000000461007c0c */ /* 0x000fc4000cf61270 */
[----:B------:R-:W-:Y:S01]  /*f9200*/  LOP3.LUT R0, R0, 0xffffbfff, RZ, 0xc0, !PT ;  /* 0xffffbfff00007812 */ /* 0x000fe200078ec0ff */
[----:B------:R-:W4:Y:S03]  /*f9210*/  LDS.128 R80, [R30] ;  /* 0x000000001e507984 */ /* 0x000f260000000c00 */
[----:B------:R-:W-:Y:S01]  /*f9220*/  @P4 LOP3.LUT R0, R0, 0x4000, RZ, 0xfc, !PT ;  /* 0x0000400000004812 */ /* 0x000fe200078efcff */
[----:B------:R-:W-:Y:S01]  /*f9230*/  BAR.SYNC.DEFER_BLOCKING 0x0 ;  /* 0x0000000000007b1d */ /* 0x000fe20000010000 */
[----:B------:R-:W-:Y:S02]  /*f9240*/  ISETP.LT.AND P2, PT, R96, UR77, !P1 ;  /* 0x0000004d60007c0c */ /* 0x000fe4000cf41270 */
[----:B------:R-:W-:Y:S02]  /*f9250*/  LOP3.LUT R0, R0, 0xfffeffff, RZ, 0xc0, !PT ;  /* 0xfffeffff00007812 */ /* 0x000fe400078ec0ff */
[----:B------:R-:W-:Y:S01]  /*f9260*/  ISETP.LT.AND P4, PT, R94, UR76, !P1 ;  /* 0x0000004c5e007c0c */ /* 0x000fe2000cf81270 */
[----:B------:R-:W1:Y:S01]  /*f9270*/  LDCU UR77, c[0x0][0x398] ;  /* 0x00007300ff4d77ac */ /* 0x000e620008000800 */
[----:B------:R-:W-:-:S02]  /*f9280*/  @P3 LOP3.LUT R0, R0, 0x10000, RZ, 0xfc, !PT ;  /* 0x0001000000003812 */ /* 0x000fc400078efcff */
[----:B------:R-:W-:Y:S01]  /*f9290*/  LOP3.LUT R8, R8, 0xbfffffff, RZ, 0xc0, !PT ;  /* 0xbfffffff08087812 */ /* 0x000fe200078ec0ff */
        /* <DEDUP_REMOVED lines=14> */
[----:B------:R-:W-:Y:S01]  /*f9380*/  @P2 LOP3.LUT R0, R0, 0x800, RZ, 0xfc, !PT ;  /* 0x0000080000002812 */ /* 0x000fe200078efcff */
[----:B----4-:R-:W-:Y:S03]  /*f9390*/  STL.64 [R1+0x1920], R80 ;  /* 0x0019205001007387 */ /* 0x010fe60000100a00 */
[----:B------:R-:W-:Y:S01]  /*f93a0*/  LOP3.LUT R0, R0, 0xfffffbff, RZ, 0xc0, !PT ;  /* 0xfffffbff00007812 */ /* 0x000fe200078ec0ff */
[----:B------:R-:W-:Y:S03]  /*f93b0*/  STL.64 [R1+0x1928], R82 ;  /* 0x0019285201007387 */ /* 0x000fe60000100a00 */
[----:B------:R-:W-:Y:S02]  /*f93c0*/  @P1 LOP3.LUT R0, R0, 0x400, RZ, 0xfc, !PT ;  /* 0x0000040000001812 */ /* 0x000fe400078efcff */
[----:B---3--:R-:W-:Y:S01]  /*f93d0*/  ISETP.GE.AND P1, PT, R24, UR55, PT ;  /* 0x0000003718007c0c */ /* 0x008fe2000bf26270 */
[----:B------:R-:W3:Y:S01]  /*f93e0*/  LDCU UR55, c[0x0][0x398] ;  /* 0x00007300ff3777ac */ /* 0x000ee20008000800 */
[----:B--2---:R2:W-:Y:S02]  /*f93f0*/  STSM.16.M88.4 [R28], R20 ;  /* 0x000000141c007844 */ /* 0x0045e40000000200 */
[----:B-1----:R-:W-:-:S02]  /*f9400*/  ISETP.LT.AND P2, PT, R95, UR4, !P1 ;  /* 0x000000045f007c0c */ /* 0x002fc4000cf41270 */
[----:B------:R-:W-:Y:S01]  /*f9410*/  ISETP.LT.AND P4, PT, R98, UR8, !P1 ;  /* 0x0000000862007c0c */ /* 0x000fe2000cf81270 */
[----:B------:R-:W-:Y:S06]  /*f9420*/  BAR.SYNC.DEFER_BLOCKING 0x0 ;  /* 0x0000000000007b1d */ /* 0x000fec0000010000 */
[----:B--2---:R-:W2:Y:S04]  /*f9430*/  LDL.LU R20, [R1+0x2eb0] ;  /* 0x002eb00001147983 */ /* 0x004ea80000300800 */
[----:B------:R-:W4:Y:S01]  /*f9440*/  LDL.LU R24, [R1+0x4ec8] ;  /* 0x004ec80001187983 */ /* 0x000f220000300800 */
[----:B------:R-:W-:-:S02]  /*f9450*/  LOP3.LUT R0, R0, 0xffffffbf, RZ, 0xc0, !PT ;  /* 0xffffffbf00007812 */ /* 0x000fc400078ec0ff */
[----:B------:R-:W-:Y:S01]  /*f9460*/  ISETP.LT.AND P3, PT, R97, UR9, !P1 ;  /* 0x0000000961007c0c */ /* 0x000fe2000cf61270 */
[----:B------:R-:W2:Y:S01]  /*f9470*/  LDL.LU R21, [R1+0x2eb8] ;  /* 0x002eb80001157983 */ /* 0x000ea20000300800 */
[----:B------:R-:W-:Y:S01]  /*f9480*/  @P2 LOP3.LUT R0, R0, 0x40, RZ, 0xfc, !PT ;  /* 0x0000004000002812 */ /* 0x000fe200078efcff */
[----:B------:R-:W1:Y:S02]  /*f9490*/  LDCU.64 UR8, c[0x0][0x398] ;  /* 0x00007300ff0877ac */ /* 0x000e640008000a00 */
[----:B------:R-:W2:Y:S01]  /*f94a0*/  LDL.LU R22, [R1+0x2e90] ;  /* 0x002e900001167983 */ /* 0x000ea20000300800 */
[----:B------:R-:W-:Y:S02]  /*f94b0*/  LOP3.LUT R0, R0, 0xfffffdff, RZ, 0xc0, !PT ;  /* 0xfffffdff00007812 */ /* 0x000fe400078ec0ff */
[----:B------:R-:W-:Y:S01]  /*f94c0*/  ISETP.LT.AND P2, PT, R96, UR56, !P1 ;  /* 0x0000003860007c0c */ /* 0x000fe2000cf41270 */
[----:B------:R-:W2:Y:S01]  /*f94d0*/  LDL.LU R23, [R1+0x2e98] ;  /* 0x002e980001177983 */ /* 0x000ea20000300800 */
[----:B------:R-:W-:Y:S01]  /*f94e0*/  @P4 LOP3.LUT R0, R0, 0x200, RZ, 0xfc, !PT ;  /* 0x0000020000004812 */ /* 0x000fe200078efcff */
[----:B------:R-:W1:Y:S02]  /*f94f0*/  LDCU UR56, c[0x0][0x398] ;  /* 0x00007300ff3877ac */ /* 0x000e640008000800 */
[----:B------:R-:W1:Y:S01]  /*f9500*/  LDS.128 R80, [R30] ;  /* 0x000000001e507984 */ /* 0x000e620000000c00 */
[----:B------:R-:W-:-:S02]  /*f9510*/  LOP3.LUT R0, R0, 0xfffffeff, RZ, 0xc0, !PT ;  /* 0xfffffeff00007812 */ /* 0x000fc400078ec0ff */
[----:B------:R-:W-:Y:S01]  /*f9520*/  ISETP.LT.AND P4, PT, R94, UR57, !P1 ;  /* 0x000000395e007c0c */ /* 0x000fe2000cf81270 */
[----:B------:R-:W-:Y:S01]  /*f9530*/  BAR.SYNC.DEFER_BLOCKING 0x0 ;  /* 0x0000000000007b1d */ /* 0x000fe20000010000 */
[----:B------:R-:W-:-:S04]  /*f9540*/  @P3 LOP3.LUT R0, R0, 0x100, RZ, 0xfc, !PT ;  /* 0x0000010000003812 */ /* 0x000fc800078efcff */
[----:B------:R-:W-:Y:S01]  /*f9550*/  LOP3.LUT R0, R0, 0xffffff7f, RZ, 0xc0, !PT ;  /* 0xffffff7f00007812 */ /* 0x000fe200078ec0ff */
[----:B------:R-:W1:Y:S03]  /*f9560*/  LDCU UR57, c[0x0][0x398] ;  /* 0x00007300ff3977ac */ /* 0x000e660008000800 */
        /* <DEDUP_REMOVED lines=17> */
[----:B------:R-:W3:Y:S02]  /*f9680*/  LDL.LU R24, [R1+0x4ecc] ;  /* 0x004ecc0001187983 */ /* 0x000ee40000300800 */
[----:B-1----:R-:W-:Y:S01]  /*f9690*/  ISETP.LT.AND P2, PT, R95, UR8, !P1 ;  /* 0x000000085f007c0c */ /* 0x002fe2000cf41270 */
[----:B------:R-:W1:Y:S01]  /*f96a0*/  LDCU UR8, c[0x0][0x398] ;  /* 0x00007300ff0877ac */ /* 0x000e620008000800 */
[----:B------:R-:W-:Y:S02]  /*f96b0*/  ISETP.LT.AND P4, PT, R98, UR61, !P1 ;  /* 0x0000003d62007c0c */ /* 0x000fe4000cf81270 */
[----:B------:R-:W-:-:S02]  /*f96c0*/  ISETP.LT.AND P3, PT, R97, UR62, !P1 ;  /* 0x0000003e61007c0c */ /* 0x000fc4000cf61270 */
[----:B------:R-:W-:Y:S01]  /*f96d0*/  LOP3.LUT R0, R0, 0xfffffffd, RZ, 0xc0, !PT ;  /* 0xfffffffd00007812 */ /* 0x000fe200078ec0ff */
[----:B------:R-:W-:Y:S01]  /*f96e0*/  STL.64 [R1+0x1900], R80 ;  /* 0x0019005001007387 */ /* 0x000fe20000100a00 */
[----:B------:R-:W-:Y:S01]  /*f96f0*/  LOP3.LUT R9, R9, 0xdfffffff, RZ, 0xc0, !PT ;  /* 0xdfffffff09097812 */ /* 0x000fe200078ec0ff */
[----:B------:R-:W1:Y:S04]  /*f9700*/  LDCU UR61, c[0x0][0x398] ;  /* 0x00007300ff3d77ac */ /* 0x000e680008000800 */
[----:B------:R-:W-:Y:S01]  /*f9710*/  @P2 LOP3.LUT R8, R8, 0x40000000, RZ, 0xfc, !PT ;  /* 0x4000000008082812 */ /* 0x000fe200078efcff */
[----:B--2---:R2:W-:Y:S01]  /*f9720*/  STSM.16.M88.4 [R28], R20 ;  /* 0x000000141c007844 */ /* 0x0045e20000000200 */
[----:B------:R-:W-:Y:S01]  /*f9730*/  ISETP.LT.AND P2, PT, R96, UR63, !P1 ;  /* 0x0000003f60007c0c */ /* 0x000fe2000cf41270 */
[----:B------:R-:W1:Y:S01]  /*f9740*/  LDCU UR62, c[0x0][0x398] ;  /* 0x00007300ff3e77ac */ /* 0x000e620008000800 */
[----:B------:R-:W-:-:S02]  /*f9750*/  @P4 LOP3.LUT R0, R0, 0x2, RZ, 0xfc, !PT ;  /* 0x0000000200004812 */ /* 0x000fc400078efcff */
[----:B------:R-:W-:Y:S01]  /*f9760*/  ISETP.LT.AND P4, PT, R94, UR64, !P1 ;  /* 0x000000405e007c0c */ /* 0x000fe2000cf81270 */
[----:B------:R-:W-:Y:S01]  /*f9770*/  STL.64 [R1+0x1908], R82 ;  /* 0x0019085201007387 */ /* 0x000fe20000100a00 */
[----:B------:R-:W-:Y:S01]  /*f9780*/  LOP3.LUT R8, R8, 0x7fffffff, RZ, 0xc0, !PT ;  /* 0x7fffffff08087812 */ /* 0x000fe200078ec0ff */
[----:B------:R-:W1:Y:S01]  /*f9790*/  LDCU UR63, c[0x0][0x398] ;  /* 0x00007300ff3f77ac */ /* 0x000e620008000800 */
[----:B------:R-:W-:Y:S01]  /*f97a0*/  LOP3.LUT R0, R0, 0xfffffffe, RZ, 0xc0, !PT ;  /* 0xfffffffe00007812 */ /* 0x000fe200078ec0ff */
[----:B------:R-:W-:Y:S04]  /*f97b0*/  BAR.SYNC.DEFER_BLOCKING 0x0 ;  /* 0x0000000000007b1d */ /* 0x000fe80000010000 */
[----:B------:R-:W-:Y:S02]  /*f97c0*/  @P2 LOP3.LUT R8, R8, 0x80000000, RZ, 0xfc, !PT ;  /* 0x8000000008082812 */ /* 0x000fe400078efcff */
[----:B------:R-:W-:Y:S01]  /*f97d0*/  @P3 LOP3.LUT R0, R0, 0x1, RZ, 0xfc, !PT ;  /* 0x0000000100003812 */ /* 0x000fe200078efcff */
[----:B------:R-:W1:Y:S01]  /*f97e0*/  LDCU UR64, c[0x0][0x398] ;  /* 0x00007300ff4077ac */ /* 0x000e620008000800 */
[----:B------:R-:W-:Y:S01]  /*f97f0*/  ISETP.LT.AND P3, PT, R93, UR65, !P1 ;  /* 0x000000415d007c0c */ /* 0x000fe2000cf61270 */
[----:B--2---:R-:W2:Y:S01]  /*f9800*/  LDL.LU R20, [R1+0x2ee0] ;  /* 0x002ee00001147983 */ /* 0x004ea20000300800 */
[----:B------:R-:W-:Y:S01]  /*f9810*/  LOP3.LUT R8, R8, 0xdfffffff, RZ, 0xc0, !PT ;  /* 0xdfffffff08087812 */ /* 0x000fe200078ec0ff */
[----:B------:R-:W1:Y:S03]  /*f9820*/  LDCU UR65, c[0x0][0x398] ;  /* 0x00007300ff4177ac */ /* 0x000e660008000800 */
[----:B------:R-:W-:-:S02]  /*f9830*/  @P4 LOP3.LUT R8, R8, 0x20000000, RZ, 0xfc, !PT ;  /* 0x2000000008084812 */ /* 0x000fc400078efcff */
[----:B------:R-:W-:Y:S01]  /*f9840*/  ISETP.LT.AND P2, PT, R100, UR67, !P1 ;  /* 0x0000004364007c0c */ /* 0x000fe2000cf41270 */
[----:B------:R-:W1:Y:S01]  /*f9850*/  LDCU UR67, c[0x0][0x398] ;  /* 0x00007300ff4377ac */ /* 0x000e620008000800 */
[----:B------:R-:W-:-:S04]  /*f9860*/  LOP3.LUT R8, R8, 0xefffffff, RZ, 0xc0, !PT ;  /* 0xefffffff08087812 */ /* 0x000fc800078ec0ff */
[----:B------:R-:W-:Y:S02]  /*f9870*/  @P3 LOP3.LUT R8, R8, 0x10000000, RZ, 0xfc, !PT ;  /* 0x1000000008083812 */ /* 0x000fe400078efcff */
[----:B------:R-:W-:Y:S01]  /*f9880*/  ISETP.LT.AND P1, PT, R99, UR75, !P1 ;  /* 0x0000004b63007c0c */ /* 0x000fe2000cf21270 */
[----:B------:R-:W1:Y:S01]  /*f9890*/  LDS.128 R80, [R30] ;  /* 0x000000001e507984 */ /* 0x000e620000000c00 */
[----:B------:R-:W-:Y:S01]  /*f98a0*/  LOP3.LUT R8, R8, 0xf7ffffff, RZ, 0xc0, !PT ;  /* 0xf7ffffff08087812 */ /* 0x000fe200078ec0ff */
[----:B------:R-:W1:Y:S03]  /*f98b0*/  LDCU UR75, c[0x0][0x398] ;  /* 0x00007300ff4b77ac */ /* 0x000e660008000800 */
[----:B------:R-:W-:-:S04]  /*f98c0*/  @P2 LOP3.LUT R8, R8, 0x8000000, RZ, 0xfc, !PT ;  /* 0x0800000008082812 */ /* 0x000fc800078efcff */
[----:B------:R-:W-:-:S04]  /*f98d0*/  LOP3.LUT R8, R8, 0xfbffffff, RZ, 0xc0, !PT ;  /* 0xfbffffff08087812 */ /* 0x000fc800078ec0ff */
[----:B------:R-:W-:Y:S01]  /*f98e0*/  @P1 LOP3.LUT R8, R8, 0x4000000, RZ, 0xfc, !PT ;  /* 0x0400000008081812 */ /* 0x000fe200078efcff */
[----:B------:R-:W-:Y:S01]  /*f98f0*/  BAR.SYNC.DEFER_BLOCKING 0x0 ;  /* 0x0000000000007b1d */ /* 0x000fe20000010000 */
[----:B---3--:R-:W-:-:S05]  /*f9900*/  ISETP.GE.AND P1, PT, R24, UR5, PT ;  /* 0x0000000518007c0c */ /* 0x008fca000bf26270 */
[----:B------:R-:W3:Y:S01]  /*f9910*/  LDCU.64 UR4, c[0x0][0x398] ;  /* 0x00007300ff0477ac */ /* 0x000ee20008000a00 */
[----:B------:R-:W2:Y:S01]  /*f9920*/  LDL.LU R24, [R1+0x4ed0] ;  /* 0x004ed00001187983 */ /* 0x000ea20000300800 */
[----:B----4-:R-:W-:Y:S01]  /*f9930*/  ISETP.LT.AND P2, PT, R95, UR6, !P1 ;  /* 0x000000065f007c0c */ /* 0x010fe2000cf41270 */
[----:B------:R-:W4:Y:S01]  /*f9940*/  LDCU UR6, c[0x0][0x398] ;  /* 0x00007300ff0677ac */ /* 0x000f220008000800 */
[----:B------:R-:W-:Y:S01]  /*f9950*/  ISETP.LT.AND P4, PT, R98, UR32, !P1 ;  /* 0x0000002062007c0c */ /* 0x000fe2000cf81270 */
[----:B------:R-:W4:Y:S01]  /*f9960*/  LDL.LU R21, [R1+0x2ee8] ;  /* 0x002ee80001157983 */ /* 0x000f220000300800 */
[----:B------:R-:W-:Y:S01]  /*f9970*/  LOP3.LUT R8, R8, 0xffbfffff, RZ, 0xc0, !PT ;  /* 0xffbfffff08087812 */ /* 0x000fe200078ec0ff */
[----:B------:R-:W1:Y:S01]  /*f9980*/  LDCU UR32, c[0x0][0x398] ;  /* 0x00007300ff2077ac */ /* 0x000e620008000800 */
[----:B------:R-:W-:Y:S01]  /*f9990*/  ISETP.LT.AND P3, PT, R97, UR33, !P1 ;  /* 0x0000002161007c0c */ /* 0x000fe2000cf61270 */
[----:B------:R-:W4:Y:S01]  /*f99a0*/  LDL.LU R22, [R1+0x2e70] ;  /* 0x002e700001167983 */ /* 0x000f220000300800 */
[----:B------:R-:W-:Y:S01]  /*f99b0*/  LOP3.LUT R10, R10, 0xbfffffff, RZ, 0xc0, !PT ;  /* 0xbfffffff0a0a7812 */ /* 0x000fe200078ec0ff */
[----:B------:R-:W1:Y:S02]  /*f99c0*/  LDCU UR33, c[0x0][0x398] ;  /* 0x00007300ff2177ac */ /* 0x000e640008000800 */
[----:B------:R-:W4:Y:S02]  /*f99d0*/  LDL.LU R23, [R1+0x2e78] ;  /* 0x002e780001177983 */ /* 0x000f240000300800 */
        /* <DEDUP_REMOVED lines=28> */
[----:B---3--:R-:W-:Y:S01]  /*f9ba0*/  ISETP.LT.AND P2, PT, R95, UR4, !P1 ;  /* 0x000000045f007c0c */ /* 0x008fe2000cf41270 */
[----:B------:R-:W3:Y:S01]  /*f9bb0*/  LDCU UR4, c[0x0][0x398] ;  /* 0x00007300ff0477ac */ /* 0x000ee20008000800 */
[----:B------:R-:W-:Y:S02]  /*f9bc0*/  ISETP.LT.AND P4, PT, R98, UR10, !P1 ;  /* 0x0000000a62007c0c */ /* 0x000fe4000cf81270 */
[----:B------:R-:W-:-:S02]  /*f9bd0*/  LOP3.LUT R8, R8, 0xffffbfff, RZ, 0xc0, !PT ;  /* 0xffffbfff08087812 */ /* 0x000fc400078ec0ff */
[----:B------:R-:W-:Y:S01]  /*f9be0*/  ISETP.LT.AND P3, PT, R97, UR11, !P1 ;  /* 0x0000000b61007c0c */ /* 0x000fe2000cf61270 */
[----:B-1----:R-:W-:Y:S01]  /*f9bf0*/  STL.64 [R1+0x18f0], R80 ;  /* 0x0018f05001007387 */ /* 0x002fe20000100a00 */
[----:B------:R-:W1:Y:S05]  /*f9c00*/  LDCU.64 UR10, c[0x0][0x398] ;  /* 0x00007300ff0a77ac */ /* 0x000e6a0008000a00 */
[----:B------:R-:W-:-:S04]  /*f9c10*/  @P2 LOP3.LUT R8, R8, 0x4000, RZ, 0xfc, !PT ;  /* 0x0000400008082812 */ /* 0x000fc800078efcff */
[----:B------:R-:W-:-:S04]  /*f9c20*/  LOP3.LUT R8, R8, 0xfffdffff, RZ, 0xc0, !PT ;  /* 0xfffdffff08087812 */ /* 0x000fc800078ec0ff */
[----:B------:R-:W-:Y:S02]  /*f9c30*/  @P4 LOP3.LUT R8, R8, 0x20000, RZ, 0xfc, !PT ;  /* 0x0002000008084812 */ /* 0x000fe400078efcff */
[----:B------:R-:W-:Y:S01]  /*f9c40*/  ISETP.LT.AND P2, PT, R96, UR27, !P1 ;  /* 0x0000001b60007c0c */ /* 0x000fe2000cf41270 */
[----:B----4-:R4:W-:Y:S01]  /*f9c50*/  STSM.16.M88.4 [R28], R20 ;  /* 0x000000141c007844 */ /* 0x0109e20000000200 */
[----:B------:R-:W-:Y:S01]  /*f9c60*/  LOP3.LUT R8, R8, 0xfffeffff, RZ, 0xc0, !PT ;  /* 0xfffeffff08087812 */ /* 0x000fe200078ec0ff */
[----:B------:R-:W1:Y:S03]  /*f9c70*/  LDCU UR27, c[0x0][0x398] ;  /* 0x00007300ff1b77ac */ /* 0x000e660008000800 */
[----:B------:R-:W-:Y:S02]  /*f9c80*/  @P3 LOP3.LUT R8, R8, 0x10000, RZ, 0xfc, !PT ;  /* 0x0001000008083812 */ /* 0x000fe400078efcff */
[----:B------:R-:W-:Y:S01]  /*f9c90*/  ISETP.LT.AND P4, PT, R94, UR29, !P1 ;  /* 0x0000001d5e007c0c */ /* 0x000fe2000cf81270 */
[----:B------:R-:W-:Y:S01]  /*f9ca0*/  STL.64 [R1+0x18f8], R82 ;  /* 0x0018f85201007387 */ /* 0x000fe20000100a00 */
[----:B------:R-:W-:Y:S01]  /*f9cb0*/  LOP3.LUT R8, R8, 0xffff7fff, RZ, 0xc0, !PT ;  /* 0xffff7fff08087812 */ /* 0x000fe200078ec0ff */
[----:B------:R-:W1:Y:S01]  /*f9cc0*/  LDCU UR29, c[0x0][0x398] ;  /* 0x00007300ff1d77ac */ /* 0x000e620008000800 */
[----:B------:R-:W-:Y:S02]  /*f9cd0*/  BAR.SYNC.DEFER_BLOCKING 0x0 ;  /* 0x0000000000007b1d */ /* 0x000fe40000010000 */
[----:B------:R-:W-:-:S02]  /*f9ce0*/  @P2 LOP3.LUT R8, R8, 0x8000, RZ, 0xfc, !PT ;  /* 0x0000800008082812 */ /* 0x000fc400078efcff */
[----:B------:R-:W-:Y:S02]  /*f9cf0*/  ISETP.LT.AND P3, PT, R93, UR36, !P1 ;  /* 0x000000245d007c0c */ /* 0x000fe4000cf61270 */
[----:B------:R-:W-:Y:S01]  /*f9d00*/  LOP3.LUT R8, R8, 0xffffdfff, RZ, 0xc0, !PT ;  /* 0xffffdfff08087812 */ /* 0x000fe200078ec0ff */
[----:B------:R-:W1:Y:S01]  /*f9d10*/  LDCU UR36, c[0x0][0x398] ;  /* 0x00007300ff2477ac */ /* 0x000e620008000800 */
[----:B----4-:R-:W4:Y:S02]  /*f9d20*/  LDL.LU R20, [R1+0x2290] ;  /* 0x0022900001147983 */ /* 0x010f240000300800 */
[----:B------:R-:W-:Y:S02]  /*f9d30*/  @P4 LOP3.LUT R8, R8, 0x2000, RZ, 0xfc, !PT ;  /* 0x0000200008084812 */ /* 0x000fe400078efcff */
[----:B------:R-:W-:Y:S01]  /*f9d40*/  ISETP.LT.AND P2, PT, R100, UR31, !P1 ;  /* 0x0000001f64007c0c */ /* 0x000fe2000cf41270 */
[----:B------:R-:W1:Y:S01]  /*f9d50*/  LDCU UR31, c[0x0][0x398] ;  /* 0x00007300ff1f77ac */ /* 0x000e620008000800 */
[----:B------:R-:W-:-:S04]  /*f9d60*/  LOP3.LUT R8, R8, 0xffffefff, RZ, 0xc0, !PT ;  /* 0xffffefff08087812 */ /* 0x000fc800078ec0ff */
[----:B------:R-:W-:Y:S02]  /*f9d70*/  @P3 LOP3.LUT R8, R8, 0x1000, RZ, 0xfc, !PT ;  /* 0x0000100008083812 */ /* 0x000fe400078efcff */
[----:B------:R-:W-:Y:S01]  /*f9d80*/  ISETP.LT.AND P1, PT, R99, UR30, !P1 ;  /* 0x0000001e63007c0c */ /* 0x000fe2000cf21270 */
[----:B------:R-:W1:Y:S01]  /*f9d90*/  LDCU UR30, c[0x0][0x398] ;  /* 0x00007300ff1e77ac */ /* 0x000e620008000800 */
[----:B------:R-:W-:Y:S01]  /*f9da0*/  LOP3.LUT R8, R8, 0xfffff7ff, RZ, 0xc0, !PT ;  /* 0xfffff7ff08087812 */ /* 0x000fe200078ec0ff */
[----:B------:R-:W1:Y:S03]  /*f9db0*/  LDS.128 R80, [R30] ;  /* 0x000000001e507984 */ /* 0x000e660000000c00 */
[----:B------:R-:W-:-:S04]  /*f9dc0*/  @P2 LOP3.LUT R8, R8, 0x800, RZ, 0xfc, !PT ;  /* 0x0000080008082812 */ /* 0x000fc800078efcff */
[----:B------:R-:W-:-:S04]  /*f9dd0*/  LOP3.LUT R8, R8, 0xfffffbff, RZ, 0xc0, !PT ;  /* 0xfffffbff08087812 */ /* 0x000fc800078ec0ff */
[----:B------:R-:W-:Y:S01]  /*f9de0*/  @P1 LOP3.LUT R8, R8, 0x400, RZ, 0xfc, !PT ;  /* 0x0000040008081812 */ /* 0x000fe200078efcff */
[----:B------:R-:W-:Y:S01]  /*f9df0*/  BAR.SYNC.DEFER_BLOCKING 0x0 ;  /* 0x0000000000007b1d */ /* 0x000fe20000010000 */
[----:B--2---:R-:W-:-:S05]  /*f9e00*/  ISETP.GE.AND P1, PT, R24, UR7, PT ;  /* 0x0000000718007c0c */ /* 0x004fca000bf26270 */
[----:B------:R-:W2:Y:S01]  /*f9e10*/  LDCU UR7, c[0x0][0x398] ;  /* 0x00007300ff0777ac */ /* 0x000ea20008000800 */
[----:B------:R-:W2:Y:S01]  /*f9e20*/  LDL.LU R24, [R1+0x4ed8] ;  /* 0x004ed80001187983 */ /* 0x000ea20000300800 */
[----:B-1----:R-:W-:Y:S01]  /*f9e30*/  ISETP.LT.AND P2, PT, R95, UR10, !P1 ;  /* 0x0000000a5f007c0c */ /* 0x002fe2000cf41270 */
[----:B------:R-:W1:Y:S01]  /*f9e40*/  LDCU UR10, c[0x0][0x398] ;  /* 0x00007300ff0a77ac */ /* 0x000e620008000800 */
[----:B------:R-:W-:Y:S01]  /*f9e50*/  ISETP.LT.AND P4, PT, R98, UR20, !P1 ;  /* 0x0000001462007c0c */ /* 0x000fe2000cf81270 */
[----:B------:R-:W4:Y:S01]  /*f9e60*/  LDL.LU R21, [R1+0x2298] ;  /* 0x0022980001157983 */ /* 0x000f220000300800 */
[----:B------:R-:W-:Y:S01]  /*f9e70*/  LOP3.LUT R8, R8, 0xffffffbf, RZ, 0xc0, !PT ;  /* 0xffffffbf08087812 */ /* 0x000fe200078ec0ff */
[----:B------:R-:W1:Y:S01]  /*f9e80*/  LDCU UR20, c[0x0][0x398] ;  /* 0x00007300ff1477ac */ /* 0x000e620008000800 */
[----:B------:R-:W-:Y:S01]  /*f9e90*/  ISETP.LT.AND P3, PT, R97, UR17, !P1 ;  /* 0x0000001161007c0c */ /* 0x000fe2000cf61270 */
[----:B------:R-:W4:Y:S04]  /*f9ea0*/  LDL.LU R22, [R1+0x280] ;  /* 0x0002800001167983 */ /* 0x000f280000300800 */
[----:B------:R-:W4:Y:S02]  /*f9eb0*/  LDL.LU R23, [R1+0x288] ;  /* 0x0002880001177983 */ /* 0x000f240000300800 */
        /* <DEDUP_REMOVED lines=36> */
[----:B------:R-:W-:Y:S02]  /*fa100*/  @P2 LOP3.LUT R9, R9, 0x20000000, RZ, 0xfc, !PT ;  /* 0x2000000009092812 */ /* 0x000fe400078efcff */
[----:B------:R-:W-:Y:S02]  /*fa110*/  ISETP.LT.AND P2, PT, R96, UR69, !P1 ;  /* 0x0000004560007c0c */ /* 0x000fe4000cf41270 */
[----:B------:R-:W-:Y:S01]  /*fa120*/  @P4 LOP3.LUT R8, R8, 0x2, RZ, 0xfc, !PT ;  /* 0x0000000208084812 */ /* 0x000fe200078efcff */
[----:B----4-:R4:W-:Y:S01]  /*fa130*/  STSM.16.M88.4 [R28], R20 ;  /* 0x000000141c007844 */ /* 0x0109e20000000200 */
[----:B------:R-:W-:Y:S01]  /*fa140*/  ISETP.LT.AND P4, PT, R95, UR42, !P1 ;  /* 0x0000002a5f007c0c */ /* 0x000fe2000cf81270 */
[----:B------:R-:W1:Y:S01]  /*fa150*/  LDCU.64 UR42, c[0x0][0x398] ;  /* 0x00007300ff2a77ac */ /* 0x000e620008000a00 */
[----:B------:R-:W-:-:S02]  /*fa160*/  LOP3.LUT R9, R9, 0x7fffffff, RZ, 0xc0, !PT ;  /* 0x7fffffff09097812 */ /* 0x000fc400078ec0ff */
[----:B------:R-:W-:Y:S01]  /*fa170*/  LOP3.LUT R8, R8, 0xfffffffe, RZ, 0xc0, !PT ;  /* 0xfffffffe08087812 */ /* 0x000fe200078ec0ff */
[----:B------:R-:W-:Y:S01]  /*fa180*/  STL.64 [R1+0x18e8], R82 ;  /* 0x0018e85201007387 */ /* 0x000fe20000100a00 */
[----:B------:R-:W1:Y:S03]  /*fa190*/  LDCU UR69, c[0x0][0x398] ;  /* 0x00007300ff4577ac */ /* 0x000e660008000800 */
[----:B------:R-:W-:Y:S01]  /*fa1a0*/  @P2 LOP3.LUT R9, R9, 0x80000000, RZ, 0xfc, !PT ;  /* 0x8000000009092812 */ /* 0x000fe200078efcff */
[----:B------:R-:W-:Y:S01]  /*fa1b0*/  BAR.SYNC.DEFER_BLOCKING 0x0 ;  /* 0x0000000000007b1d */ /* 0x000fe20000010000 */
[----:B------:R-:W-:Y:S02]  /*fa1c0*/  @P3 LOP3.LUT R8, R8, 0x1, RZ, 0xfc, !PT ;  /* 0x0000000108083812 */ /* 0x000fe400078efcff */
[----:B------:R-:W-:Y:S02]  /*fa1d0*/  ISETP.LT.AND P3, PT, R93, UR72, !P1 ;  /* 0x000000485d007c0c */ /* 0x000fe4000cf61270 */
[----:B------:R-:W-:Y:S01]  /*fa1e0*/  LOP3.LUT R9, R9, 0xbfffffff, RZ, 0xc0, !PT ;  /* 0xbfffffff09097812 */ /* 0x000fe200078ec0ff */
[----:B------:R-:W1:Y:S01]  /*fa1f0*/  LDCU UR72, c[0x0][0x398] ;  /* 0x00007300ff4877ac */ /* 0x000e620008000800 */
[----:B----4-:R-:W4:Y:S02]  /*fa200*/  LDL.LU R20, [R1+0x2f10] ;  /* 0x002f100001147983 */ /* 0x010f240000300800 */
[----:B------:R-:W-:-:S02]  /*fa210*/  @P4 LOP3.LUT R9, R9, 0x40000000, RZ, 0xfc, !PT ;  /* 0x4000000009094812 */ /* 0x000fc400078efcff */
        /* <DEDUP_REMOVED lines=15> */
[----:B-1----:R-:W-:Y:S02]  /*fa310*/  ISETP.LT.AND P2, PT, R95, UR42, !P1 ;  /* 0x0000002a5f007c0c */ /* 0x002fe4000cf41270 */
[----:B------:R-:W-:Y:S01]  /*fa320*/  ISETP.LT.AND P4, PT, R98, UR12, !P1 ;  /* 0x0000000c62007c0c */ /* 0x000fe2000cf81270 */
[----:B------:R-:W4:Y:S01]  /*fa330*/  LDL.LU R21, [R1+0x2f18] ;  /* 0x002f180001157983 */ /* 0x000f220000300800 */
[----:B------:R-:W-:Y:S01]  /*fa340*/  LOP3.LUT R9, R9, 0xffbfffff, RZ, 0xc0, !PT ;  /* 0xffbfffff09097812 */ /* 0x000fe200078ec0ff */
[----:B------:R-:W1:Y:S01]  /*fa350*/  LDCU UR12, c[0x0][0x398] ;  /* 0x00007300ff0c77ac */ /* 0x000e620008000800 */
[----:B------:R-:W-:Y:S01]  /*fa360*/  ISETP.LT.AND P3, PT, R97, UR13, !P1 ;  /* 0x0000000d61007c0c */ /* 0x000fe2000cf61270 */
[----:B------:R-:W4:Y:S01]  /*fa370*/  LDL.LU R22, [R1+0x2f00] ;  /* 0x002f000001167983 */ /* 0x000f220000300800 */
[----:B------:R-:W1:Y:S03]  /*fa380*/  LDCU UR13, c[0x0][0x398] ;  /* 0x00007300ff0d77ac */ /* 0x000e660008000800 */
        /* <DEDUP_REMOVED lines=32> */
[----:B------:R-:W-:Y:S01]  /*fa590*/  STL.64 [R1+0x18d0], R80 ;  /* 0x0018d05001007387 */ /* 0x000fe20000100a00 */
[----:B------:R-:W-:Y:S01]  /*fa5a0*/  LOP3.LUT R12, R12, 0xbfffffff, RZ, 0xc0, !PT ;  /* 0xbfffffff0c0c7812 */ /* 0x000fe200078ec0ff */
[----:B------:R-:W1:Y:S04]  /*fa5b0*/  LDCU UR23, c[0x0][0x398] ;  /* 0x00007300ff1777ac */ /* 0x000e680008000800 */
[----:B------:R-:W-:Y:S01]  /*fa5c0*/  @P2 LOP3.LUT R9, R9, 0x4000, RZ, 0xfc, !PT ;  /* 0x0000400009092812 */ /* 0x000fe200078efcff */
[----:B----4-:R4:W-:Y:S01]  /*fa5d0*/  STSM.16.M88.4 [R28], R20 ;  /* 0x000000141c007844 */ /* 0x0109e20000000200 */
[----:B------:R-:W1:Y:S02]  /*fa5e0*/  LDCU UR24, c[0x0][0x398] ;  /* 0x00007300ff1877ac */ /* 0x000e640008000800 */
[----:B------:R-:W-:-:S04]  /*fa5f0*/  LOP3.LUT R9, R9, 0xfffdffff, RZ, 0xc0, !PT ;  /* 0xfffdffff09097812 */ /* 0x000fc800078ec0ff */
[----:B------:R-:W-:Y:S02]  /*fa600*/  @P4 LOP3.LUT R9, R9, 0x20000, RZ, 0xfc, !PT ;  /* 0x0002000009094812 */ /* 0x000fe400078efcff */
[----:B------:R-:W-:Y:S01]  /*fa610*/  ISETP.LT.AND P2, PT, R96, UR25, !P1 ;  /* 0x0000001960007c0c */ /* 0x000fe2000cf41270 */
[----:B------:R-:W-:Y:S01]  /*fa620*/  STL.64 [R1+0x18d8], R82 ;  /* 0x0018d85201007387 */ /* 0x000fe20000100a00 */
[----:B------:R-:W-:Y:S01]  /*fa630*/  LOP3.LUT R9, R9, 0xfffeffff, RZ, 0xc0, !PT ;  /* 0xfffeffff09097812 */ /* 0x000fe200078ec0ff */
[----:B------:R-:W1:Y:S01]  /*fa640*/  LDCU UR25, c[0x0][0x398] ;  /* 0x00007300ff1977ac */ /* 0x000e620008000800 */
[----:B------:R-:W-:Y:S02]  /*fa650*/  BAR.SYNC.DEFER_BLOCKING 0x0 ;  /* 0x0000000000007b1d */ /* 0x000fe40000010000 */
[----:B------:R-:W-:Y:S02]  /*fa660*/  @P3 LOP3.LUT R9, R9, 0x10000, RZ, 0xfc, !PT ;  /* 0x0001000009093812 */ /* 0x000fe400078efcff */
[----:B------:R-:W-:-:S02]  /*fa670*/  ISETP.LT.AND P4, PT, R94, UR26, !P1 ;  /* 0x0000001a5e007c0c */ /* 0x000fc4000cf81270 */
        /* <DEDUP_REMOVED lines=8> */
[----:B------:R-:W-:Y:S02]  /*fa700*/  ISETP.LT.AND P2, PT, R100, UR44, !P1 ;  /* 0x0000002c64007c0c */ /* 0x000fe4000cf41270 */
[----:B------:R-:W-:Y:S01]  /*fa710*/  LOP3.LUT R9, R9, 0xffffefff, RZ, 0xc0, !PT ;  /* 0xffffefff09097812 */ /* 0x000fe200078ec0ff */
[----:B------:R-:W1:Y:S03]  /*fa720*/  LDS.128 R80, [R30] ;  /* 0x000000001e507984 */ /* 0x000e660000000c00 */
[----:B------:R-:W-:Y:S02]  /*fa730*/  @P3 LOP3.LUT R9, R9, 0x1000, RZ, 0xfc, !PT ;  /* 0x0000100009093812 */ /* 0x000fe400078efcff */
[----:B------:R-:W-:Y:S01]  /*fa740*/  ISETP.LT.AND P1, PT, R99, UR45, !P1 ;  /* 0x0000002d63007c0c */ /* 0x000fe2000cf21270 */
[----:B------:R-:W1:Y:S01]  /*fa750*/  LDCU.64 UR44, c[0x0][0x398] ;  /* 0x00007300ff2c77ac */ /* 0x000e620008000a00 */
[----:B------:R-:W-:-:S04]  /*fa760*/  LOP3.LUT R9, R9, 0xfffff7ff, RZ, 0xc0, !PT ;  /* 0xfffff7ff09097812 */ /* 0x000fc800078ec0ff */
[----:B------:R-:W-:-:S04]  /*fa770*/  @P2 LOP3.LUT R9, R9, 0x800, RZ, 0xfc, !PT ;  /* 0x0000080009092812 */ /* 0x000fc800078efcff */
[----:B------:R-:W-:-:S04]  /*fa780*/  LOP3.LUT R9, R9, 0xfffffbff, RZ, 0xc0, !PT ;  /* 0xfffffbff09097812 */ /* 0x000fc800078ec0ff */
[----:B------:R-:W-:Y:S01]  /*fa790*/  @P1 LOP3.LUT R9, R9, 0x400, RZ, 0xfc, !PT ;  /* 0x0000040009091812 */ /* 0x000fe200078efcff */
[----:B------:R-:W-:Y:S01]  /*fa7a0*/  BAR.SYNC.DEFER_BLOCKING 0x0 ;  /* 0x0000000000007b1d */ /* 0x000fe20000010000 */
[----:B--2---:R-:W-:-:S05]  /*fa7b0*/  ISETP.GE.AND P1, PT, R24, UR43, PT ;  /* 0x0000002b18007c0c */ /* 0x004fca000bf26270 */
[----:B------:R-:W2:Y:S01]  /*fa7c0*/  LDCU.64 UR42, c[0x0][0x398] ;  /* 0x00007300ff2a77ac */ /* 0x000ea20008000a00 */
        /* <DEDUP_REMOVED lines=48> */
[----:B------:R-:W-:Y:S01]  /*faad0*/  STL.64 [R1+0x18c0], R80 ;  /* 0x0018c05001007387 */ /* 0x000fe20000100a00 */
[----:B------:R-:W-:Y:S01]  /*faae0*/  @P4 LOP3.LUT R10, R10, 0x40000000, RZ, 0xfc, !PT ;  /* 0x400000000a0a4812 */ /* 0x000fe200078efcff */
[----:B------:R-:W2:Y:S01]  /*faaf0*/  LDCU UR70, c[0x0][0x398] ;  /* 0x00007300ff4677ac */ /* 0x000ea20008000800 */
[----:B------:R-:W-:Y:S02]  /*fab00*/  ISETP.LT.AND P4, PT, R94, UR71, !P1 ;  /* 0x000000475e007c0c */ /* 0x000fe4000cf81270 */
[----:B------:R-:W-:Y:S02]  /*fab10*/  LOP3.LUT R10, R10, 0x7fffffff, RZ, 0xc0, !PT ;  /* 0x7fffffff0a0a7812 */ /* 0x000fe400078ec0ff */
[----:B-1----:R-:W-:Y:S01]  /*fab20*/  ISETP.LT.AND P3, PT, R93, UR72, !P1 ;  /* 0x000000485d007c0c */ /* 0x002fe2000cf61270 */
[----:B----4-:R1:W-:Y:S01]  /*fab30*/  STSM.16.M88.4 [R28], R20 ;  /* 0x000000141c007844 */ /* 0x0103e20000000200 */
[----:B------:R-:W4:Y:S03]  /*fab40*/  LDCU UR72, c[0x0][0x398] ;  /* 0x00007300ff4877ac */ /* 0x000f260008000800 */
[----:B------:R-:W-:Y:S01]  /*fab50*/  @P2 LOP3.LUT R10, R10, 0x80000000, RZ, 0xfc, !PT ;  /* 0x800000000a0a2812 */ /* 0x000fe200078efcff */
[----:B------:R-:W-:Y:S01]  /*fab60*/  STL.64 [R1+0x18c8], R82 ;  /* 0x0018c85201007387 */ /* 0x000fe20000100a00 */
[----:B------:R-:W2:Y:S02]  /*fab70*/  LDCU UR71, c[0x0][0x398] ;  /* 0x00007300ff4777ac */ /* 0x000ea40008000800 */
[----:B------:R-:W-:Y:S01]  /*fab80*/  LOP3.LUT R10, R10, 0xdfffffff, RZ, 0xc0, !PT ;  /* 0xdfffffff0a0a7812 */ /* 0x000fe200078ec0ff */
[----:B------:R-:W-:Y:S03]  /*fab90*/  BAR.SYNC.DEFER_BLOCKING 0x0 ;  /* 0x0000000000007b1d */ /* 0x000fe60000010000 */
[----:B------:R-:W-:-:S02]  /*faba0*/  @P4 LOP3.LUT R10, R10, 0x20000000, RZ, 0xfc, !PT ;  /* 0x200000000a0a4812 */ /* 0x000fc400078efcff */
[----:B------:R-:W-:Y:S01]  /*fabb0*/  ISETP.LT.AND P2, PT, R100, UR69, !P1 ;  /* 0x0000004564007c0c */ /* 0x000fe2000cf41270 */
[----:B------:R-:W2:Y:S01]  /*fabc0*/  LDCU UR69, c[0x0][0x398] ;  /* 0x00007300ff4577ac */ /* 0x000ea20008000800 */
[----:B------:R-:W-:Y:S01]  /*fabd0*/  LOP3.LUT R10, R10, 0xefffffff, RZ, 0xc0, !PT ;  /* 0xefffffff0a0a7812 */ /* 0x000fe200078ec0ff */
[----:B-1----:R-:W3:Y:S03]  /*fabe0*/  LDL.LU R20, [R1+0xe44] ;  /* 0x000e440001147983 */ /* 0x002ee60000300800 */
[----:B------:R-:W-:Y:S02]  /*fabf0*/  @P3 LOP3.LUT R10, R10, 0x10000000, RZ, 0xfc, !PT ;  /* 0x100000000a0a3812 */ /* 0x000fe400078efcff */
[----:B------:R-:W-:Y:S01]  /*fac00*/  ISETP.LT.AND P1, PT, R99, UR54, !P1 ;  /* 0x0000003663007c0c */ /* 0x000fe2000cf21270 */
[----:B------:R-:W1:Y:S01]  /*fac10*/  LDCU UR54, c[0x0][0x398] ;  /* 0x00007300ff3677ac */ /* 0x000e620008000800 */
[----:B------:R-:W-:-:S04]  /*fac20*/  LOP3.LUT R10, R10, 0xf7ffffff, RZ, 0xc0, !PT ;  /* 0xf7ffffff0a0a7812 */ /* 0x000fc800078ec0ff */
[----:B------:R-:W-:-:S04]  /*fac30*/  @P2 LOP3.LUT R10, R10, 0x8000000, RZ, 0xfc, !PT ;  /* 0x080000000a0a2812 */ /* 0x000fc800078efcff */
[----:B------:R-:W-:Y:S01]  /*fac40*/  LOP3.LUT R10, R10, 0xfbffffff, RZ, 0xc0, !PT ;  /* 0xfbffffff0a0a7812 */ /* 0x000fe200078ec0ff */
[----:B------:R-:W1:Y:S03]  /*fac50*/  LDS.128 R80, [R30] ;  /* 0x000000001e507984 */ /* 0x000e660000000c00 */
[----:B------:R-:W-:Y:S01]  /*fac60*/  @P1 LOP3.LUT R10, R10, 0x4000000, RZ, 0xfc, !PT ;  /* 0x040000000a0a1812 */ /* 0x000fe200078efcff */
[----:B------:R-:W-:Y:S01]  /*fac70*/  BAR.SYNC.DEFER_BLOCKING 0x0 ;  /* 0x0000000000007b1d */ /* 0x000fe20000010000 */
[----:B--2---:R-:W-:-:S05]  /*fac80*/  ISETP.GE.AND P1, PT, R24, UR45, PT ;  /* 0x0000002d18007c0c */ /* 0x004fca000bf26270 */
[----:B------:R-:W2:Y:S01]  /*fac90*/  LDCU.64 UR44, c[0x0][0x398] ;  /* 0x00007300ff2c77ac */ /* 0x000ea20008000a00 */
[----:B------:R-:W2:Y:S01]  /*faca0*/  LDL.LU R24, [R1+0x4ef0] ;  /* 0x004ef00001187983 */ /* 0x000ea20000300800 */
[----:B------:R-:W-:Y:S02]  /*facb0*/  ISETP.LT.AND P4, PT, R95, UR38, !P1 ;  /* 0x000000265f007c0c */ /* 0x000fe4000cf81270 */
[----:B----4-:R-:W-:Y:S01]  /*facc0*/  ISETP.LT.AND P3, PT, R98, UR72, !P1 ;  /* 0x0000004862007c0c */ /* 0x010fe2000cf61270 */
[----:B------:R-:W4:Y:S01]  /*facd0*/  LDCU UR72, c[0x0][0x398] ;  /* 0x00007300ff4877ac */ /* 0x000f220008000800 */
[----:B------:R-:W-:Y:S01]  /*face0*/  LOP3.LUT R10, R10, 0xffbfffff, RZ, 0xc0, !PT ;  /* 0xffbfffff0a0a7812 */ /* 0x000fe200078ec0ff */
[----:B------:R-:W3:Y:S01]  /*facf0*/  LDL.LU R21, [R1+0xe4c] ;  /* 0x000e4c0001157983 */ /* 0x000ee20000300800 */
[----:B------:R-:W-:Y:S01]  /*fad00*/  ISETP.LT.AND P2, PT, R97, UR69, !P1 ;  /* 0x0000004561007c0c */ /* 0x000fe2000cf41270 */
[----:B------:R-:W1:Y:S02]  /*fad10*/  LDCU UR69, c[0x0][0x398] ;  /* 0x00007300ff4577ac */ /* 0x000e640008000800 */
[----:B------:R-:W3:Y:S04]  /*fad20*/  LDL.LU R22, [R1+0xc44] ;  /* 0x000c440001167983 */ /* 0x000ee80000300800 */
[----:B------:R-:W-:Y:S01]  /*fad30*/  @P4 LOP3.LUT R10, R10, 0x400000, RZ, 0xfc, !PT ;  /* 0x004000000a0a4812 */ /* 0x000fe200078efcff */
[----:B------:R-:W3:Y:S03]  /*fad40*/  LDL.LU R23, [R1+0xc4c] ;  /* 0x000c4c0001177983 */ /* 0x000ee60000300800 */
[----:B------:R-:W-:-:S04]  /*fad50*/  LOP3.LUT R10, R10, 0xfdffffff, RZ, 0xc0, !PT ;  /* 0xfdffffff0a0a7812 */ /* 0x000fc800078ec0ff */
[----:B------:R-:W-:-:S04]  /*fad60*/  @P3 LOP3.LUT R10, R10, 0x2000000, RZ, 0xfc, !PT ;  /* 0x020000000a0a3812 */ /* 0x000fc800078efcff */
[----:B------:R-:W-:-:S04]  /*fad70*/  LOP3.LUT R10, R10, 0xfeffffff, RZ, 0xc0, !PT ;  /* 0xfeffffff0a0a7812 */ /* 0x000fc800078ec0ff */
[----:B------:R-:W-:Y:S02]  /*fad80*/  @P2 LOP3.LUT R10, R10, 0x1000000, RZ, 0xfc, !PT ;  /* 0x010000000a0a2812 */ /* 0x000fe400078efcff */
[----:B------:R-:W-:Y:S01]  /*fad90*/  ISETP.LT.AND P2, PT, R96, UR70, !P1 ;  /* 0x0000004660007c0c */ /* 0x000fe2000cf41270 */
[----:B------:R-:W1:Y:S01]  /*fada0*/  LDCU UR70, c[0x0][0x398] ;  /* 0x00007300ff4677ac */ /* 0x000e620008000800 */
[----:B------:R-:W-:Y:S02]  /*fadb0*/  ISETP.LT.AND P4, PT, R94, UR71, !P1 ;  /* 0x000000475e007c0c */ /* 0x000fe4000cf81270 */
[----:B------:R-:W-:Y:S01]  /*fadc0*/  LOP3.LUT R10, R10, 0xff7fffff, RZ, 0xc0, !PT ;  /* 0xff7fffff0a0a7812 */ /* 0x000fe200078ec0ff */
[----:B------:R-:W1:Y:S01]  /*fadd0*/  LDCU UR71, c[0x0][0x398] ;  /* 0x00007300ff4777ac */ /* 0x000e620008000800 */
[----:B----4-:R-:W-:Y:S02]  /*fade0*/  ISETP.LT.AND P3, PT, R93, UR72, !P1 ;  /* 0x000000485d007c0c */ /* 0x010fe4000cf61270 */
[----:B------:R-:W-:Y:S01]  /*fadf0*/  LOP3.LUT R13, R13, 0xbfffffff, RZ, 0xc0, !PT ;  /* 0xbfffffff0d0d7812 */ /* 0x000fe200078ec0ff */
[----:B------:R-:W4:Y:S04]  /*fae00*/  LDCU UR72, c[0x0][0x398] ;  /* 0x00007300ff4877ac */ /* 0x000f280008000800 */
        /* <DEDUP_REMOVED lines=19> */
[----:B------:R-:W-:-:S02]  /*faf40*/  LOP3.LUT R10, R10, 0xffffbfff, RZ, 0xc0, !PT ;  /* 0xffffbfff0a0a7812 */ /* 0x000fc400078ec0ff */
[----:B------:R-:W-:Y:S01]  /*faf50*/  ISETP.LT.AND P3, PT, R97, UR56, !P1 ;  /* 0x0000003861007c0c */ /* 0x000fe2000cf61270 */
[----:B------:R-:W-:Y:S01]  /*faf60*/  STL.64 [R1+0x18b0], R80 ;  /* 0x0018b05001007387 */ /* 0x000fe20000100a00 */
[----:B------:R-:W1:Y:S05]  /*faf70*/  LDCU UR55, c[0x0][0x398] ;  /* 0x00007300ff3777ac */ /* 0x000e6a0008000800 */
[----:B------:R-:W-:Y:S01]  /*faf80*/  @P2 LOP3.LUT R10, R10, 0x4000, RZ, 0xfc, !PT ;  /* 0x000040000a0a2812 */ /* 0x000fe200078efcff */
[----:B---3--:R3:W-:Y:S01]  /*faf90*/  STSM.16.M88.4 [R28], R20 ;  /* 0x000000141c007844 */ /* 0x0087e20000000200 */
        /* <DEDUP_REMOVED lines=12> */
[----:B---3--:R-:W3:Y:S02]  /*fb060*/  LDL.LU R20, [R1+0x1914] ;  /* 0x0019140001147983 */ /* 0x008ee40000300800 */
        /* <DEDUP_REMOVED lines=9> */
[----:B------:R-:W-:Y:S02]  /*fb100*/  @P3 LOP3.LUT R10, R10, 0x1000, RZ, 0xfc, !PT ;  /* 0x000010000a0a3812 */ /* 0x000fe400078efcff */
[----:B------:R-:W-:Y:S01]  /*fb110*/  ISETP.LT.AND P1, PT, R99, UR67, !P1 ;  /* 0x0000004363007c0c */ /* 0x000fe2000cf21270 */
[----:B------:R-:W1:Y:S01]  /*fb120*/  LDCU UR67, c[0x0][0x398] ;  /* 0x00007300ff4377ac */ /* 0x000e620008000800 */
        /* <DEDUP_REMOVED lines=8> */
[----:B------:R-:W-:Y:S01]  /*fb1b0*/  ISETP.LT.AND P2, PT, R95, UR42, !P1 ;  /* 0x0000002a5f007c0c */ /* 0x000fe2000cf41270 */
[----:B------:R-:W2:Y:S01]  /*fb1c0*/  LDCU UR42, c[0x0][0x398] ;  /* 0x00007300ff2a77ac */ /* 0x000ea20008000800 */
[----:B-1----:R-:W-:Y:S01]  /*fb1d0*/  ISETP.LT.AND P4, PT, R98, UR69, !P1 ;  /* 0x0000004562007c0c */ /* 0x002fe2000cf81270 */
[----:B------:R-:W3:Y:S01]  /*fb1e0*/  LDL.LU R21, [R1+0x191c] ;  /* 0x00191c0001157983 */ /* 0x000ee20000300800 */
[----:B------:R-:W-:Y:S01]  /*fb1f0*/  LOP3.LUT R10, R10, 0xffffffbf, RZ, 0xc0, !PT ;  /* 0xffffffbf0a0a7812 */ /* 0x000fe200078ec0ff */
[----:B------:R-:W1:Y:S01]  /*fb200*/  LDCU UR69, c[0x0][0x398] ;  /* 0x00007300ff4577ac */ /* 0x000e620008000800 */
[----:B------:R-:W-:Y:S01]  /*fb210*/  ISETP.LT.AND P3, PT, R97, UR61, !P1 ;  /* 0x0000003d61007c0c */ /* 0x000fe2000cf61270 */
[----:B------:R-:W3:Y:S01]  /*fb220*/  LDL.LU R22, [R1+0x1b04] ;  /* 0x001b040001167983 */ /* 0x000ee20000300800 */
[----:B------:R-:W1:Y:S03]  /*fb230*/  LDCU UR61, c[0x0][0x398] ;  /* 0x00007300ff3d77ac */ /* 0x000e660008000800 */
[----:B------:R-:W3:Y:S02]  /*fb240*/  LDL.LU R23, [R1+0x1b0c] ;  /* 0x001b0c0001177983 */ /* 0x000ee40000300800 */
        /* <DEDUP_REMOVED lines=30> */
[----:B-1----:R-:W-:Y:S02]  /*fb430*/  ISETP.LT.AND P4, PT, R98, UR69, !P1 ;  /* 0x0000004562007c0c */ /* 0x002fe4000cf81270 */
[----:B------:R-:W-:-:S02]  /*fb440*/  ISETP.LT.AND P3, PT, R97, UR77, !P1 ;  /* 0x0000004d61007c0c */ /* 0x000fc4000cf61270 */
[----:B------:R-:W-:Y:S01]  /*fb450*/  LOP3.LUT R10, R10, 0xfffffffd, RZ, 0xc0, !PT ;  /* 0xfffffffd0a0a7812 */ /* 0x000fe200078ec0ff */
[----:B------:R-:W-:Y:S01]  /*fb460*/  STL.64 [R1+0x18a0], R80 ;  /* 0x0018a05001007387 */ /* 0x000fe20000100a00 */
[----:B------:R-:W-:Y:S01]  /*fb470*/  LOP3.LUT R14, R14, 0xbfffffff, RZ, 0xc0, !PT ;  /* 0xbfffffff0e0e7812 */ /* 0x000fe200078ec0ff */
[----:B------:R-:W1:Y:S04]  /*fb480*/  LDCU UR69, c[0x0][0x398] ;  /* 0x00007300ff4577ac */ /* 0x000e680008000800 */
[----:B------:R-:W-:Y:S01]  /*fb490*/  @P2 LOP3.LUT R11, R11, 0x40000000, RZ, 0xfc, !PT ;  /* 0x400000000b0b2812 */ /* 0x000fe200078efcff */
[----:B---3--:R3:W-:Y:S01]  /*fb4a0*/  STSM.16.M88.4 [R28], R20 ;  /* 0x000000141c007844 */ /* 0x0087e20000000200 */
        /* <DEDUP_REMOVED lines=13> */
[----:B---3--:R-:W3:Y:S01]  /*fb580*/  LDL.LU R20, [R1+0x2ed4] ;  /* 0x002ed40001147983 */ /* 0x008ee20000300800 */
[----:B------:R-:W-:-:S04]  /*fb590*/  LOP3.LUT R11, R11, 0xdfffffff, RZ, 0xc0, !PT ;  /* 0xdfffffff0b0b7812 */ /* 0x000fc800078ec0ff */
[----:B------:R-:W-:Y:S02]  /*fb5a0*/  @P4 LOP3.LUT R11, R11, 0x20000000, RZ, 0xfc, !PT ;  /* 0x200000000b0b4812 */ /* 0x000fe400078efcff */
[----:B------:R-:W-:Y:S01]  /*fb5b0*/  ISETP.LT.AND P2, PT, R100, UR32, !P1 ;  /* 0x0000002064007c0c */ /* 0x000fe2000cf41270 */
[----:B------:R-:W1:Y:S01]  /*fb5c0*/  LDCU.64 UR32, c[0x0][0x398] ;  /* 0x00007300ff2077ac */ /* 0x000e620008000a00 */
        /* <DEDUP_REMOVED lines=10> */
[----:B--2---:R-:W-:-:S05]  /*fb670*/  ISETP.GE.AND P1, PT, R24, UR43, PT ;  /* 0x0000002b18007c0c */ /* 0x004fca000bf26270 */
[----:B------:R-:W2:Y:S01]  /*fb680*/  LDCU UR43, c[0x0][0x398] ;  /* 0x00007300ff2b77ac */ /* 0x000ea20008000800 */
[----:B------:R-:W2:Y:S04]  /*fb690*/  LDL.LU R24, [R1+0x4f00] ;  /* 0x004f000001187983 */ /* 0x000ea80000300800 */
[----:B------:R-:W3:Y:S04]  /*fb6a0*/  LDL.LU R21, [R1+0x2edc] ;  /* 0x002edc0001157983 */ /* 0x000ee80000300800 */
[----:B------:R-:W3:Y:S04]  /*fb6b0*/  LDL.LU R22, [R1+0x2ec4] ;  /* 0x002ec40001167983 */ /* 0x000ee80000300800 */
[----:B------:R-:W3:Y:S01]  /*fb6c0*/  LDL.LU R23, [R1+0x2ecc] ;  /* 0x002ecc0001177983 */ /* 0x000ee20000300800 */
[----:B-1----:R-:W-:Y:S01]  /*fb6d0*/  ISETP.LT.AND P2, PT, R95, UR32, !P1 ;  /* 0x000000205f007c0c */ /* 0x002fe2000cf41270 */
[----:B------:R-:W1:Y:S02]  /*fb6e0*/  LDCU UR32, c[0x0][0x398] ;  /* 0x00007300ff2077ac */ /* 0x000e640008000800 */
[----:B------:R-:W3:Y:S01]  /*fb6f0*/  LDL.LU R25, [R1+0x4f04] ;  /* 0x004f040001197983 */ /* 0x000ee20000300800 */
[----:B------:R-:W-:Y:S01]  /*fb700*/  ISETP.LT.AND P4, PT, R98, UR76, !P1 ;  /* 0x0000004c62007c0c */ /* 0x000fe2000cf81270 */
[----:B------:R-:W1:Y:S01]  /*fb710*/  LDCU UR76, c[0x0][0x398] ;  /* 0x00007300ff4c77ac */ /* 0x000e620008000800 */
[----:B------:R-:W-:-:S02]  /*fb720*/  LOP3.LUT R11, R11, 0xffbfffff, RZ, 0xc0, !PT ;  /* 0xffbfffff0b0b7812 */ /* 0x000fc400078ec0ff */
[----:B------:R-:W-:Y:S01]  /*fb730*/  ISETP.LT.AND P3, PT, R97, UR73, !P1 ;  /* 0x0000004961007c0c */ /* 0x000fe2000cf61270 */
        /* <DEDUP_REMOVED lines=24> */
[----:B------:R-:W-:-:S04]  /*fb8c0*/  @P1 LOP3.LUT R11, R11, 0x40000, RZ, 0xfc, !PT ;  /* 0x000400000b0b1812 */ /* 0x000fc800078efcff */
[----:B------:R-:W-:Y:S02]  /*fb8d0*/  LOP3.LUT R11, R11, 0xffffbfff, RZ, 0xc0, !PT ;  /* 0xffffbfff0b0b7812 */ /* 0x000fe400078ec0ff */
[----:B--2---:R-:W-:Y:S01]  /*fb8e0*/  ISETP.GE.AND P1, PT, R24, UR39, PT ;  /* 0x0000002718007c0c */ /* 0x004fe2000bf26270 */
[----:B------:R-:W2:Y:S01]  /*fb8f0*/  LDCU UR39, c[0x0][0x398] ;  /* 0x00007300ff2777ac */ /* 0x000ea20008000800 */
[----:B------:R-:W2:Y:S02]  /*fb900*/  LDL.LU R24, [R1+0x4f08] ;  /* 0x004f080001187983 */ /* 0x000ea40000300800 */
[----:B-1----:R-:W-:Y:S01]  /*fb910*/  ISETP.LT.AND P2, PT, R95, UR28, !P1 ;  /* 0x0000001c5f007c0c */ /* 0x002fe2000cf41270 */
[----:B------:R-:W1:Y:S01]  /*fb920*/  LDCU UR28, c[0x0][0x398] ;  /* 0x00007300ff1c77ac */ /* 0x000e620008000800 */
[----:B------:R-:W-:Y:S02]  /*fb930*/  ISETP.LT.AND P4, PT, R98, UR75, !P1 ;  /* 0x0000004b62007c0c */ /* 0x000fe4000cf81270 */
[----:B------:R-:W-:Y:S01]  /*fb940*/  ISETP.LT.AND P3, PT, R97, UR74, !P1 ;  /* 0x0000004a61007c0c */ /* 0x000fe2000cf61270 */
[----:B------:R-:W-:Y:S01]  /*fb950*/  STL.64 [R1+0x1890], R80 ;  /* 0x0018905001007387 */ /* 0x000fe20000100a00 */
[----:B------:R-:W1:Y:S07]  /*fb960*/  LDCU UR75, c[0x0][0x398] ;  /* 0x00007300ff4b77ac */ /* 0x000e6e0008000800 */
        /* <DEDUP_REMOVED lines=13> */
[----:B---3--:R-:W3:Y:S03]  /*fba40*/  LDL.LU R20, [R1+0x2eb4] ;  /* 0x002eb40001147983 */ /* 0x008ee60000300800 */
[----:B------:R-:W-:Y:S02]  /*fba50*/  @P2 LOP3.LUT R11, R11, 0x8000, RZ, 0xfc, !PT ;  /* 0x000080000b0b2812 */ /* 0x000fe400078efcff */
[----:B------:R-:W-:Y:S01]  /*fba60*/  ISETP.LT.AND P3, PT, R93, UR18, !P1 ;  /* 0x000000125d007c0c */ /* 0x000fe2000cf61270 */
[----:B------:R-:W3:Y:S01]  /*fba70*/  LDL.LU R21, [R1+0x2ebc] ;  /* 0x002ebc0001157983 */ /* 0x000ee20000300800 */
[----:B------:R-:W-:Y:S02]  /*fba80*/  LOP3.LUT R11, R11, 0xffffdfff, RZ, 0xc0, !PT ;  /* 0xffffdfff0b0b7812 */ /* 0x000fe400078ec0ff */
[----:B------:R-:W-:Y:S01]  /*fba90*/  ISETP.LT.AND P2, PT, R100, UR21, !P1 ;  /* 0x0000001564007c0c */ /* 0x000fe2000cf41270 */
[----:B------:R-:W3:Y:S01]  /*fbaa0*/  LDL.LU R22, [R1+0x2e94] ;  /* 0x002e940001167983 */ /* 0x000ee20000300800 */
[----:B------:R-:W-:Y:S01]  /*fbab0*/  @P4 LOP3.LUT R11, R11, 0x2000, RZ, 0xfc, !PT ;  /* 0x000020000b0b4812 */ /* 0x000fe200078efcff */
[----:B------:R-:W1:Y:S01]  /*fbac0*/  LDCU UR21, c[0x0][0x398] ;  /* 0x00007300ff1577ac */ /* 0x000e620008000800 */
[----:B------:R-:W-:Y:S01]  /*fbad0*/  ISETP.LT.AND P1, PT, R99, UR19, !P1 ;  /* 0x0000001363007c0c */ /* 0x000fe2000cf21270 */
[----:B------:R-:W3:Y:S01]  /*fbae0*/  LDL.LU R23, [R1+0x2e9c] ;  /* 0x002e9c0001177983 */ /* 0x000ee20000300800 */
[----:B------:R-:W-:Y:S01]  /*fbaf0*/  LOP3.LUT R11, R11, 0xffffefff, RZ, 0xc0, !PT ;  /* 0xffffefff0b0b7812 */ /* 0x000fe200078ec0ff */
[----:B------:R-:W1:Y:S02]  /*fbb00*/  LDCU.64 UR18, c[0x0][0x398] ;  /* 0x00007300ff1277ac */ /* 0x000e640008000a00 */
[----:B------:R-:W2:Y:S01]  /*fbb10*/  LDS.128 R80, [R30] ;  /* 0x000000001e507984 */ /* 0x000ea20000000c00 */
[----:B------:R-:W-:Y:S01]  /*fbb20*/  @P3 LOP3.LUT R11, R11, 0x1000, RZ, 0xfc, !PT ;  /* 0x000010000b0b3812 */ /* 0x000fe200078efcff */
[----:B------:R-:W-:Y:S03]  /*fbb30*/  BAR.SYNC.DEFER_BLOCKING 0x0 ;  /* 0x0000000000007b1d */ /* 0x000fe60000010000 */
[----:B------:R-:W-:-:S04]  /*fbb40*/  LOP3.LUT R11, R11, 0xfffff7ff, RZ, 0xc0, !PT ;  /* 0xfffff7ff0b0b7812 */ /* 0x000fc800078ec0ff */
[----:B------:R-:W-:-:S04]  /*fbb50*/  @P2 LOP3.LUT R11, R11, 0x800, RZ, 0xfc, !PT ;  /* 0x000008000b0b2812 */ /* 0x000fc800078efcff */
[----:B------:R-:W-:-:S04]  /*fbb60*/  LOP3.LUT R11, R11, 0xfffffbff, RZ, 0xc0, !PT ;  /* 0xfffffbff0b0b7812 */ /* 0x000fc800078ec0ff */
[----:B------:R-:W-:Y:S02]  /*fbb70*/  @P1 LOP3.LUT R11, R11, 0x400, RZ, 0xfc, !PT ;  /* 0x000004000b0b1812 */ /* 0x000fe400078efcff */
[----:B------:R-:W-:-:S04]  /*fbb80*/  ISETP.GE.AND P1, PT, R25, UR33, PT ;  /* 0x0000002119007c0c */ /* 0x000fc8000bf26270 */
[----:B-1----:R-:W-:Y:S02]  /*fbb90*/  ISETP.LT.AND P2, PT, R95, UR18, !P1 ;  /* 0x000000125f007c0c */ /* 0x002fe4000cf41270 */
[----:B------:R-:W-:Y:S02]  /*fbba0*/  ISETP.LT.AND P4, PT, R98, UR4, !P1 ;  /* 0x0000000462007c0c */ /* 0x000fe4000cf81270 */
[----:B------:R-:W-:Y:S02]  /*fbbb0*/  LOP3.LUT R11, R11, 0xffffffbf, RZ, 0xc0, !PT ;  /* 0xffffffbf0b0b7812 */ /* 0x000fe400078ec0ff */
        /* <DEDUP_REMOVED lines=34> */
[----:B------:R-:W1:Y:S01]  /*fbde0*/  LDCU.64 UR10, c[0x0][0x398] ;  /* 0x00007300ff0a77ac */ /* 0x000e620008000a00 */
[----:B------:R-:W1:Y:S04]  /*fbdf0*/  LDCU UR12, c[0x0][0x398] ;  /* 0x00007300ff0c77ac */ /* 0x000e680008000800 */
[----:B------:R-:W-:Y:S02]  /*fbe00*/  @P2 LOP3.LUT R12, R12, 0x40000000, RZ, 0xfc, !PT ;  /* 0x400000000c0c2812 */ /* 0x000fe400078efcff */
[----:B------:R-:W-:Y:S02]  /*fbe10*/  ISETP.LT.AND P2, PT, R96, UR13, !P1 ;  /* 0x0000000d60007c0c */ /* 0x000fe4000cf41270 */
[----:B------:R-:W-:Y:S01]  /*fbe20*/  @P4 LOP3.LUT R11, R11, 0x2, RZ, 0xfc, !PT ;  /* 0x000000020b0b4812 */ /* 0x000fe200078efcff */
[----:B------:R-:W-:Y:S01]  /*fbe30*/  STL.64 [R1+0x1888], R82 ;  /* 0x0018885201007387 */ /* 0x000fe20000100a00 */
[----:B------:R-:W-:Y:S01]  /*fbe40*/  ISETP.LT.AND P4, PT, R94, UR14, !P1 ;  /* 0x0000000e5e007c0c */ /* 0x000fe2000cf81270 */
[----:B------:R-:W1:Y:S01]  /*fbe50*/  LDCU UR13, c[0x0][0x398] ;  /* 0x00007300ff0d77ac */ /* 0x000e620008000800 */
[----:B------:R-:W-:-:S02]  /*fbe60*/  LOP3.LUT R12, R12, 0x7fffffff, RZ, 0xc0, !PT ;  /* 0x7fffffff0c0c7812 */ /* 0x000fc400078ec0ff */
[----:B------:R-:W-:Y:S01]  /*fbe70*/  LOP3.LUT R11, R11, 0xfffffffe, RZ, 0xc0, !PT ;  /* 0xfffffffe0b0b7812 */ /* 0x000fe200078ec0ff */
[----:B------:R-:W1:Y:S04]  /*fbe80*/  LDCU UR14, c[0x0][0x398] ;  /* 0x00007300ff0e77ac */ /* 0x000e680008000800 */
        /* <DEDUP_REMOVED lines=11> */
[----:B---3--:R3:W-:Y:S01]  /*fbf40*/  STSM.16.M88.4 [R28], R20 ;  /* 0x000000141c007844 */ /* 0x0087e20000000200 */
[----:B------:R-:W-:Y:S01]  /*fbf50*/  LOP3.LUT R12, R12, 0xf7ffffff, RZ, 0xc0, !PT ;  /* 0xf7ffffff0c0c7812 */ /* 0x000fe200078ec0ff */
[----:B------:R-:W1:Y:S01]  /*fbf60*/  LDCU UR17, c[0x0][0x398] ;  /* 0x00007300ff1177ac */ /* 0x000e620008000800 */
[----:B------:R-:W-:Y:S02]  /*fbf70*/  BAR.SYNC.DEFER_BLOCKING 0x0 ;  /* 0x0000000000007b1d */ /* 0x000fe40000010000 */
[----:B------:R-:W-:-:S04]  /*fbf80*/  @P2 LOP3.LUT R12, R12, 0x8000000, RZ, 0xfc, !PT ;  /* 0x080000000c0c2812 */ /* 0x000fc800078efcff */
[----:B------:R-:W-:-:S04]  /*fbf90*/  LOP3.LUT R12, R12, 0xfbffffff, RZ, 0xc0, !PT ;  /* 0xfbffffff0c0c7812 */ /* 0x000fc800078ec0ff */
[----:B------:R-:W-:Y:S01]  /*fbfa0*/  @P1 LOP3.LUT R12, R12, 0x4000000, RZ, 0xfc, !PT ;  /* 0x040000000c0c1812 */ /* 0x000fe200078efcff */
[----:B---3--:R-:W3:Y:S04]  /*fbfb0*/  LDL.LU R20, [R1+0x2ee4] ;  /* 0x002ee40001147983 */ /* 0x008ee80000300800 */
[----:B------:R-:W1:Y:S01]  /*fbfc0*/  LDS.128 R80, [R30] ;  /* 0x000000001e507984 */ /* 0x000e620000000c00 */
[----:B--2---:R-:W-:Y:S01]  /*fbfd0*/  ISETP.GE.AND P1, PT, R24, UR19, PT ;  /* 0x0000001318007c0c */ /* 0x004fe2000bf26270 */
[----:B------:R-:W2:Y:S02]  /*fbfe0*/  LDCU.64 UR18, c[0x0][0x398] ;  /* 0x00007300ff1277ac */ /* 0x000ea40008000a00 */
[----:B------:R-:W2:Y:S01]  /*fbff0*/  LDL.LU R24, [R1+0x4f10] ;  /* 0x004f100001187983 */ /* 0x000ea20000300800 */
[----:B------:R-:W-:Y:S01]  /*fc000*/  ISETP.LT.AND P2, PT, R95, UR6, !P1 ;  /* 0x000000065f007c0c */ /* 0x000fe2000cf41270 */
[----:B------:R-:W1:Y:S01]  /*fc010*/  LDCU UR6, c[0x0][0x398] ;  /* 0x00007300ff0677ac */ /* 0x000e620008000800 */
[----:B------:R-:W-:Y:S01]  /*fc020*/  ISETP.LT.AND P4, PT, R98, UR23, !P1 ;  /* 0x0000001762007c0c */ /* 0x000fe2000cf81270 */
[----:B------:R-:W3:Y:S01]  /*fc030*/  LDL.LU R21, [R1+0x2eec] ;  /* 0x002eec0001157983 */ /* 0x000ee20000300800 */
[----:B------:R-:W-:Y:S01]  /*fc040*/  LOP3.LUT R12, R12, 0xffbfffff, RZ, 0xc0, !PT ;  /* 0xffbfffff0c0c7812 */ /* 0x000fe200078ec0ff */
[----:B------:R-:W1:Y:S01]  /*fc050*/  LDCU.64 UR22, c[0x0][0x398] ;  /* 0x00007300ff1677ac */ /* 0x000e620008000a00 */
[----:B------:R-:W-:Y:S01]  /*fc060*/  ISETP.LT.AND P3, PT, R97, UR24, !P1 ;  /* 0x0000001861007c0c */ /* 0x000fe2000cf61270 */
[----:B------:R-:W3:Y:S04]  /*fc070*/  LDL.LU R22, [R1+0x2e74] ;  /* 0x002e740001167983 */ /* 0x000ee80000300800 */
[----:B------:R-:W3:Y:S02]  /*fc080*/  LDL.LU R23, [R1+0x2e7c] ;  /* 0x002e7c0001177983 */ /* 0x000ee40000300800 */
[----:B------:R-:W-:Y:S01]  /*fc090*/  @P2 LOP3.LUT R12, R12, 0x400000, RZ, 0xfc, !PT ;  /* 0x004000000c0c2812 */ /* 0x000fe200078efcff */
[----:B------:R-:W-:Y:S03]  /*fc0a0*/  BAR.SYNC.DEFER_BLOCKING 0x0 ;  /* 0x0000000000007b1d */ /* 0x000fe60000010000 */
        /* <DEDUP_REMOVED lines=30> */
[----:B------:R-:W-:-:S02]  /*fc290*/  LOP3.LUT R12, R12, 0xffffbfff, RZ, 0xc0, !PT ;  /* 0xffffbfff0c0c7812 */ /* 0x000fc400078ec0ff */
[----:B------:R-:W-:Y:S01]  /*fc2a0*/  ISETP.LT.AND P3, PT, R97, UR48, !P1 ;  /* 0x0000003061007c0c */ /* 0x000fe2000cf61270 */
[----:B------:R-:W-:Y:S01]  /*fc2b0*/  STL.64 [R1+0x1870], R80 ;  /* 0x0018705001007387 */ /* 0x000fe20000100a00 */
[----:B------:R-:W1:Y:S03]  /*fc2c0*/  LDCU UR48, c[0x0][0x398] ;  /* 0x00007300ff3077ac */ /* 0x000e660008000800 */
[----:B---3--:R3:W-:Y:S01]  /*fc2d0*/  STSM.16.M88.4 [R28], R20 ;  /* 0x000000141c007844 */ /* 0x0087e20000000200 */
[----:B------:R-:W-:Y:S01]  /*fc2e0*/  LOP3.LUT R16, R16, 0xbfffffff, RZ, 0xc0, !PT ;  /* 0xbfffffff10107812 */ /* 0x000fe200078ec0ff */
[----:B------:R-:W1:Y:S01]  /*fc2f0*/  LDCU UR47, c[0x0][0x398] ;  /* 0x00007300ff2f77ac */ /* 0x000e620008000800 */
[----:B------:R-:W-:-:S04]  /*fc300*/  @P2 LOP3.LUT R12, R12, 0x4000, RZ, 0xfc, !PT ;  /* 0x000040000c0c2812 */ /* 0x000fc800078efcff */
[----:B------:R-:W-:-:S04]  /*fc310*/  LOP3.LUT R12, R12, 0xfffdffff, RZ, 0xc0, !PT ;  /* 0xfffdffff0c0c7812 */ /* 0x000fc800078ec0ff */
[----:B------:R-:W-:Y:S02]  /*fc320*/  @P4 LOP3.LUT R12, R12, 0x20000, RZ, 0xfc, !PT ;  /* 0x000200000c0c4812 */ /* 0x000fe400078efcff */
[----:B------:R-:W-:Y:S01]  /*fc330*/  ISETP.LT.AND P2, PT, R96, UR49, !P1 ;  /* 0x0000003160007c0c */ /* 0x000fe2000cf41270 */
[----:B------:R-:W-:Y:S01]  /*fc340*/  STL.64 [R1+0x1878], R82 ;  /* 0x0018785201007387 */ /* 0x000fe20000100a00 */
[----:B------:R-:W-:Y:S01]  /*fc350*/  LOP3.LUT R12, R12, 0xfffeffff, RZ, 0xc0, !PT ;  /* 0xfffeffff0c0c7812 */ /* 0x000fe200078ec0ff */
[----:B------:R-:W1:Y:S01]  /*fc360*/  LDCU UR49, c[0x0][0x398] ;  /* 0x00007300ff3177ac */ /* 0x000e620008000800 */
[----:B------:R-:W-:Y:S01]  /*fc370*/  ISETP.LT.AND P4, PT, R94, UR50, !P1 ;  /* 0x000000325e007c0c */ /* 0x000fe2000cf81270 */
[----:B---3--:R-:W3:Y:S01]  /*fc380*/  LDL.LU R20, [R1+0x2294] ;  /* 0x0022940001147983 */ /* 0x008ee20000300800 */
[----:B------:R-:W-:Y:S01]  /*fc390*/  @P3 LOP3.LUT R12, R12, 0x10000, RZ, 0xfc, !PT ;  /* 0x000100000c0c3812 */ /* 0x000fe200078efcff */
[----:B------:R-:W1:Y:S01]  /*fc3a0*/  LDCU UR50, c[0x0][0x398] ;  /* 0x00007300ff3277ac */ /* 0x000e620008000800 */
[----:B------:R-:W-:Y:S02]  /*fc3b0*/  BAR.SYNC.DEFER_BLOCKING 0x0 ;  /* 0x0000000000007b1d */ /* 0x000fe40000010000 */
        /* <DEDUP_REMOVED lines=24> */
[----:B------:R-:W-:-:S03]  /*fc540*/  ISETP.LT.AND P2, PT, R95, UR18, !P1 ;  /* 0x000000125f007c0c */ /* 0x000fc6000cf41270 */
[----:B------:R-:W3:Y:S01]  /*fc550*/  LDL.LU R25, [R1+0x4f1c] ;  /* 0x004f1c0001197983 */ /* 0x000ee20000300800 */
[----:B------:R-:W-:Y:S01]  /*fc560*/  ISETP.LT.AND P4, PT, R98, UR31, !P1 ;  /* 0x0000001f62007c0c */ /* 0x000fe2000cf81270 */
[----:B------:R-:W1:Y:S01]  /*fc570*/  LDCU UR31, c[0x0][0x398] ;  /* 0x00007300ff1f77ac */ /* 0x000e620008000800 */
[----:B------:R-:W-:Y:S02]  /*fc580*/  LOP3.LUT R12, R12, 0xffffffbf, RZ, 0xc0, !PT ;  /* 0xffffffbf0c0c7812 */ /* 0x000fe400078ec0ff */
[----:B------:R-:W-:Y:S01]  /*fc590*/  ISETP.LT.AND P3, PT, R97, UR30, !P1 ;  /* 0x0000001e61007c0c */ /* 0x000fe2000cf61270 */
[----:B------:R-:W1:Y:S04]  /*fc5a0*/  LDCU UR30, c[0x0][0x398] ;  /* 0x00007300ff1e77ac */ /* 0x000e680008000800 */
[----:B------:R-:W-:-:S04]  /*fc5b0*/  @P2 LOP3.LUT R12, R12, 0x40, RZ, 0xfc, !PT ;  /* 0x000000400c0c2812 */ /* 0x000fc800078efcff */
[----:B------:R-:W-:-:S04]  /*fc5c0*/  LOP3.LUT R12, R12, 0xfffffdff, RZ, 0xc0, !PT ;  /* 0xfffffdff0c0c7812 */ /* 0x000fc800078ec0ff */
[----:B------:R-:W-:Y:S02]  /*fc5d0*/  @P4 LOP3.LUT R12, R12, 0x200, RZ, 0xfc, !PT ;  /* 0x000002000c0c4812 */ /* 0x000fe400078efcff */
[----:B------:R-:W-:Y:S01]  /*fc5e0*/  ISETP.LT.AND P2, PT, R96, UR32, !P1 ;  /* 0x0000002060007c0c */ /* 0x000fe2000cf41270 */
        /* <DEDUP_REMOVED lines=27> */
[----:B----4-:R-:W-:Y:S02]  /*fc7a0*/  ISETP.LT.AND P2, PT, R97, UR32, !P1 ;  /* 0x0000002061007c0c */ /* 0x010fe4000cf41270 */
[----:B------:R-:W-:Y:S01]  /*fc7b0*/  ISETP.LT.AND P4, PT, R95, UR22, !P1 ;  /* 0x000000165f007c0c */ /* 0x000fe2000cf81270 */
[----:B------:R-:W4:Y:S01]  /*fc7c0*/  LDCU UR32, c[0x0][0x398] ;  /* 0x00007300ff2077ac */ /* 0x000f220008000800 */
[----:B------:R-:W-:Y:S01]  /*fc7d0*/  STL.64 [R1+0x1860], R80 ;  /* 0x0018605001007387 */ /* 0x000fe20000100a00 */
[----:B------:R-:W-:Y:S01]  /*fc7e0*/  LOP3.LUT R15, R15, 0xbfffffff, RZ, 0xc0, !PT ;  /* 0xbfffffff0f0f7812 */ /* 0x000fe200078ec0ff */
[----:B------:R-:W1:Y:S05]  /*fc7f0*/  LDCU UR22, c[0x0][0x398] ;  /* 0x00007300ff1677ac */ /* 0x000e6a0008000800 */
[----:B------:R-:W-:-:S04]  /*fc800*/  @P3 LOP3.LUT R12, R12, 0x2, RZ, 0xfc, !PT ;  /* 0x000000020c0c3812 */ /* 0x000fc800078efcff */
[----:B------:R-:W-:-:S04]  /*fc810*/  LOP3.LUT R12, R12, 0xfffffffe, RZ, 0xc0, !PT ;  /* 0xfffffffe0c0c7812 */ /* 0x000fc800078ec0ff */
[----:B------:R-:W-:Y:S02]  /*fc820*/  @P2 LOP3.LUT R12, R12, 0x1, RZ, 0xfc, !PT ;  /* 0x000000010c0c2812 */ /* 0x000fe400078efcff */
[----:B------:R-:W-:Y:S02]  /*fc830*/  ISETP.LT.AND P2, PT, R96, UR39, !P1 ;  /* 0x0000002760007c0c */ /* 0x000fe4000cf41270 */
[----:B------:R-:W-:Y:S02]  /*fc840*/  @P4 LOP3.LUT R13, R13, 0x40000000, RZ, 0xfc, !PT ;  /* 0x400000000d0d4812 */ /* 0x000fe400078efcff */
[----:B------:R-:W-:Y:S01]  /*fc850*/  ISETP.LT.AND P4, PT, R94, UR31, !P1 ;  /* 0x0000001f5e007c0c */ /* 0x000fe2000cf81270 */
[----:B------:R-:W-:Y:S01]  /*fc860*/  STL.64 [R1+0x1868], R82 ;  /* 0x0018685201007387 */ /* 0x000fe20000100a00 */
[----:B------:R-:W-:Y:S01]  /*fc870*/  LOP3.LUT R13, R13, 0x7fffffff, RZ, 0xc0, !PT ;  /* 0x7fffffff0d0d7812 */ /* 0x000fe200078ec0ff */
[----:B------:R-:W2:Y:S01]  /*fc880*/  LDCU UR31, c[0x0][0x398] ;  /* 0x00007300ff1f77ac */ /* 0x000ea20008000800 */
[----:B-1----:R-:W-:Y:S01]  /*fc890*/  ISETP.LT.AND P3, PT, R93, UR30, !P1 ;  /* 0x0000001e5d007c0c */ /* 0x002fe2000cf61270 */
[----:B---3--:R1:W-:Y:S01]  /*fc8a0*/  STSM.16.M88.4 [R28], R20 ;  /* 0x000000141c007844 */ /* 0x0083e20000000200 */
[----:B------:R-:W3:Y:S03]  /*fc8b0*/  LDCU UR30, c[0x0][0x398] ;  /* 0x00007300ff1e77ac */ /* 0x000ee60008000800 */
[----:B------:R-:W-:Y:S01]  /*fc8c0*/  @P2 LOP3.LUT R13, R13, 0x80000000, RZ, 0xfc, !PT ;  /* 0x800000000d0d2812 */ /* 0x000fe200078efcff */
[----:B------:R-:W-:Y:S03]  /*fc8d0*/  BAR.SYNC.DEFER_BLOCKING 0x0 ;  /* 0x0000000000007b1d */ /* 0x000fe60000010000 */
[----:B------:R-:W-:-:S04]  /*fc8e0*/  LOP3.LUT R13, R13, 0xdfffffff, RZ, 0xc0, !PT ;  /* 0xdfffffff0d0d7812 */ /* 0x000fc800078ec0ff */
[----:B------:R-:W-:Y:S02]  /*fc8f0*/  @P4 LOP3.LUT R13, R13, 0x20000000, RZ, 0xfc, !PT ;  /* 0x200000000d0d4812 */ /* 0x000fe400078efcff */
[----:B----4-:R-:W-:Y:S01]  /*fc900*/  ISETP.LT.AND P2, PT, R100, UR32, !P1 ;  /* 0x0000002064007c0c */ /* 0x010fe2000cf41270 */
[----:B------:R-:W4:Y:S01]  /*fc910*/  LDCU.64 UR32, c[0x0][0x398] ;  /* 0x00007300ff2077ac */ /* 0x000f220008000a00 */
[----:B------:R-:W-:Y:S01]  /*fc920*/  LOP3.LUT R13, R13, 0xefffffff, RZ, 0xc0, !PT ;  /* 0xefffffff0d0d7812 */ /* 0x000fe200078ec0ff */
[----:B-1----:R-:W3:Y:S03]  /*fc930*/  LDL.LU R20, [R1+0x2f14] ;  /* 0x002f140001147983 */ /* 0x002ee60000300800 */
[----:B------:R-:W-:Y:S01]  /*fc940*/  @P3 LOP3.LUT R13, R13, 0x10000000, RZ, 0xfc, !PT ;  /* 0x100000000d0d3812 */ /* 0x000fe200078efcff */
[----:B------:R-:W3:Y:S01]  /*fc950*/  LDL.LU R21, [R1+0x2f1c] ;  /* 0x002f1c0001157983 */ /* 0x000ee20000300800 */
[----:B------:R-:W-:Y:S01]  /*fc960*/  ISETP.LT.AND P1, PT, R99, UR60, !P1 ;  /* 0x0000003c63007c0c */ /* 0x000fe2000cf21270 */
[----:B------:R-:W1:Y:S01]  /*fc970*/  LDCU UR60, c[0x0][0x398] ;  /* 0x00007300ff3c77ac */ /* 0x000e620008000800 */
[----:B------:R-:W-:Y:S01]  /*fc980*/  LOP3.LUT R13, R13, 0xf7ffffff, RZ, 0xc0, !PT ;  /* 0xf7ffffff0d0d7812 */ /* 0x000fe200078ec0ff */
[----:B------:R-:W3:Y:S03]  /*fc990*/  LDL.LU R22, [R1+0x2f04] ;  /* 0x002f040001167983 */ /* 0x000ee60000300800 */
[----:B------:R-:W-:Y:S01]  /*fc9a0*/  @P2 LOP3.LUT R13, R13, 0x8000000, RZ, 0xfc, !PT ;  /* 0x080000000d0d2812 */ /* 0x000fe200078efcff */
[----:B------:R-:W3:Y:S03]  /*fc9b0*/  LDL.LU R23, [R1+0x2f0c] ;  /* 0x002f0c0001177983 */ /* 0x000ee60000300800 */
[----:B------:R-:W-:Y:S01]  /*fc9c0*/  LOP3.LUT R13, R13, 0xfbffffff, RZ, 0xc0, !PT ;  /* 0xfbffffff0d0d7812 */ /* 0x000fe200078ec0ff */
[----:B------:R-:W1:Y:S03]  /*fc9d0*/  LDS.128 R80, [R30] ;  /* 0x000000001e507984 */ /* 0x000e660000000c00 */
[----:B------:R-:W-:Y:S01]  /*fc9e0*/  @P1 LOP3.LUT R13, R13, 0x4000000, RZ, 0xfc, !PT ;  /* 0x040000000d0d1812 */ /* 0x000fe200078efcff */
[----:B------:R-:W-:Y:S01]  /*fc9f0*/  BAR.SYNC.DEFER_BLOCKING 0x0 ;  /* 0x0000000000007b1d */ /* 0x000fe20000010000 */
[----:B------:R-:W-:-:S04]  /*fca00*/  ISETP.GE.AND P1, PT, R25, UR19, PT ;  /* 0x0000001319007c0c */ /* 0x000fc8000bf26270 */
[----:B------:R-:W-:Y:S01]  /*fca10*/  ISETP.LT.AND P2, PT, R95, UR24, !P1 ;  /* 0x000000185f007c0c */ /* 0x000fe2000cf41270 */
[----:B------:R-:W1:Y:S01]  /*fca20*/  LDCU.64 UR18, c[0x0][0x398] ;  /* 0x00007300ff1277ac */ /* 0x000e620008000a00 */
[----:B------:R-:W-:Y:S02]  /*fca30*/  ISETP.LT.AND P4, PT, R98, UR44, !P1 ;  /* 0x0000002c62007c0c */ /* 0x000fe4000cf81270 */
[----:B------:R-:W-:Y:S01]  /*fca40*/  LOP3.LUT R13, R13, 0xffbfffff, RZ, 0xc0, !PT ;  /* 0xffbfffff0d0d7812 */ /* 0x000fe200078ec0ff */
[----:B------:R-:W1:Y:S01]  /*fca50*/  LDCU UR24, c[0x0][0x398] ;  /* 0x00007300ff1877ac */ /* 0x000e620008000800 */
[----:B------:R-:W-:Y:S02]  /*fca60*/  ISETP.LT.AND P3, PT, R97, UR55, !P1 ;  /* 0x0000003761007c0c */ /* 0x000fe4000cf61270 */
        /* <DEDUP_REMOVED lines=36> */
[----:B------:R-:W1:Y:S05]  /*fccb0*/  LDCU UR61, c[0x0][0x398] ;  /* 0x00007300ff3d77ac */ /* 0x000e6a0008000800 */
[----:B------:R-:W-:-:S04]  /*fccc0*/  @P2 LOP3.LUT R13, R13, 0x4000, RZ, 0xfc, !PT ;  /* 0x000040000d0d2812 */ /* 0x000fc800078efcff */
[----:B------:R-:W-:-:S04]  /*fccd0*/  LOP3.LUT R13, R13, 0xfffdffff, RZ, 0xc0, !PT ;  /* 0xfffdffff0d0d7812 */ /* 0x000fc800078ec0ff */
[----:B------:R-:W-:Y:S02]  /*fcce0*/  @P4 LOP3.LUT R13, R13, 0x20000, RZ, 0xfc, !PT ;  /* 0x000200000d0d4812 */ /* 0x000fe400078efcff */
[----:B------:R-:W-:Y:S01]  /*fccf0*/  ISETP.LT.AND P2, PT, R96, UR62, !P1 ;  /* 0x0000003e60007c0c */ /* 0x000fe2000cf41270 */
[----:B------:R-:W-:Y:S01]  /*fcd00*/  STL.64 [R1+0x1858], R82 ;  /* 0x0018585201007387 */ /* 0x000fe20000100a00 */
        /* <DEDUP_REMOVED lines=19> */
[----:B------:R-:W-:Y:S01]  /*fce40*/  LOP3.LUT R13, R13, 0xfffffbff, RZ, 0xc0, !PT ;  /* 0xfffffbff0d0d7812 */ /* 0x000fe200078ec0ff */
[----:B---3--:R3:W-:Y:S03]  /*fce50*/  STSM.16.M88.4 [R28], R20 ;  /* 0x000000141c007844 */ /* 0x0087e60000000200 */
[----:B------:R-:W-:Y:S01]  /*fce60*/  @P1 LOP3.LUT R13, R13, 0x400, RZ, 0xfc, !PT ;  /* 0x000004000d0d1812 */ /* 0x000fe200078efcff */
[----:B------:R-:W-:Y:S06]  /*fce70*/  BAR.SYNC.DEFER_BLOCKING 0x0 ;  /* 0x0000000000007b1d */ /* 0x000fec0000010000 */
[----:B---3--:R-:W3:Y:S01]  /*fce80*/  LDL.LU R20, [R1+0x2ef4] ;  /* 0x002ef40001147983 */ /* 0x008ee20000300800 */
[----:B--2---:R-:W-:-:S03]  /*fce90*/  ISETP.GE.AND P1, PT, R24, UR25, PT ;  /* 0x0000001918007c0c */ /* 0x004fc6000bf26270 */
[----:B------:R-:W2:Y:S01]  /*fcea0*/  LDS.128 R80, [R30] ;  /* 0x000000001e507984 */ /* 0x000ea20000000c00 */
[----:B------:R-:W-:Y:S01]  /*fceb0*/  LOP3.LUT R13, R13, 0xffffffbf, RZ, 0xc0, !PT ;  /* 0xffffffbf0d0d7812 */ /* 0x000fe200078ec0ff */
[----:B------:R-:W1:Y:S02]  /*fcec0*/  LDCU UR25, c[0x0][0x398] ;  /* 0x00007300ff1977ac */ /* 0x000e640008000800 */
[----:B------:R-:W2:Y:S01]  /*fced0*/  LDL.LU R24, [R1+0x4f28] ;  /* 0x004f280001187983 */ /* 0x000ea20000300800 */
[----:B------:R-:W-:Y:S01]  /*fcee0*/  BAR.SYNC.DEFER_BLOCKING 0x0 ;  /* 0x0000000000007b1d */ /* 0x000fe20000010000 */
[----:B----4-:R-:W-:Y:S02]  /*fcef0*/  ISETP.LT.AND P2, PT, R95, UR32, !P1 ;  /* 0x000000205f007c0c */ /* 0x010fe4000cf41270 */
[----:B------:R-:W-:Y:S02]  /*fcf00*/  ISETP.LT.AND P4, PT, R98, UR67, !P1 ;  /* 0x0000004362007c0c */ /* 0x000fe4000cf81270 */
[----:B------:R-:W-:Y:S01]  /*fcf10*/  ISETP.LT.AND P3, PT, R97, UR38, !P1 ;  /* 0x0000002661007c0c */ /* 0x000fe2000cf61270 */
[----:B------:R-:W4:Y:S01]  /*fcf20*/  LDCU.64 UR38, c[0x0][0x398] ;  /* 0x00007300ff2677ac */ /* 0x000f220008000a00 */
[----:B------:R-:W3:Y:S01]  /*fcf30*/  LDL.LU R21, [R1+0x2efc] ;  /* 0x002efc0001157983 */ /* 0x000ee20000300800 */
[----:B------:R-:W1:Y:S03]  /*fcf40*/  LDCU UR32, c[0x0][0x398] ;  /* 0x00007300ff2077ac */ /* 0x000e660008000800 */
[----:B------:R-:W3:Y:S03]  /*fcf50*/  LDL.LU R22, [R1+0x1d14] ;  /* 0x001d140001167983 */ /* 0x000ee60000300800 */
[----:B------:R-:W-:Y:S01]  /*fcf60*/  @P2 LOP3.LUT R13, R13, 0x40, RZ, 0xfc, !PT ;  /* 0x000000400d0d2812 */ /* 0x000fe200078efcff */
[----:B------:R-:W1:Y:S01]  /*fcf70*/  LDCU UR67, c[0x0][0x398] ;  /* 0x00007300ff4377ac */ /* 0x000e620008000800 */
[----:B------:R-:W3:Y:S02]  /*fcf80*/  LDL.LU R23, [R1+0x1d1c] ;  /* 0x001d1c0001177983 */ /* 0x000ee40000300800 */
        /* <DEDUP_REMOVED lines=30> */
[----:B------:R-:W-:-:S02]  /*fd170*/  ISETP.LT.AND P3, PT, R97, UR72, !P1 ;  /* 0x0000004861007c0c */ /* 0x000fc4000cf61270 */
[----:B------:R-:W-:Y:S01]  /*fd180*/  LOP3.LUT R13, R13, 0xfffffffd, RZ, 0xc0, !PT ;  /* 0xfffffffd0d0d7812 */ /* 0x000fe200078ec0ff */
[----:B------:R-:W-:Y:S01]  /*fd190*/  STL.64 [R1+0xe40], R80 ;  /* 0x000e405001007387 */ /* 0x000fe20000100a00 */
[----:B------:R-:W1:Y:S01]  /*fd1a0*/  LDCU UR73, c[0x0][0x398] ;  /* 0x00007300ff4977ac */ /* 0x000e620008000800 */
[----:B------:R-:W1:Y:S04]  /*fd1b0*/  LDCU UR72, c[0x0][0x398] ;  /* 0x00007300ff4877ac */ /* 0x000e680008000800 */
[----:B------:R-:W-:Y:S02]  /*fd1c0*/  @P2 LOP3.LUT R14, R14, 0x40000000, RZ, 0xfc, !PT ;  /* 0x400000000e0e2812 */ /* 0x000fe400078efcff */
[----:B------:R-:W-:Y:S02]  /*fd1d0*/  ISETP.LT.AND P2, PT, R96, UR71, !P1 ;  /* 0x0000004760007c0c */ /* 0x000fe4000cf41270 */
[----:B------:R-:W-:Y:S01]  /*fd1e0*/  @P4 LOP3.LUT R13, R13, 0x2, RZ, 0xfc, !PT ;  /* 0x000000020d0d4812 */ /* 0x000fe200078efcff */
[----:B---3--:R3:W-:Y:S01]  /*fd1f0*/  STSM.16.M88.4 [R28], R20 ;  /* 0x000000141c007844 */ /* 0x0087e20000000200 */
[----:B------:R-:W-:Y:S01]  /*fd200*/  ISETP.LT.AND P4, PT, R94, UR70, !P1 ;  /* 0x000000465e007c0c */ /* 0x000fe2000cf81270 */
[----:B------:R-:W1:Y:S01]  /*fd210*/  LDCU UR71, c[0x0][0x398] ;  /* 0x00007300ff4777ac */ /* 0x000e620008000800 */
        /* <DEDUP_REMOVED lines=10> */
[----:B---3--:R-:W3:Y:S02]  /*fd2c0*/  LDL.LU R20, [R1+0xe30] ;  /* 0x000e300001147983 */ /* 0x008ee40000300800 */
[----:B------:R-:W-:-:S02]  /*fd2d0*/  @P4 LOP3.LUT R14, R14, 0x20000000, RZ, 0xfc, !PT ;  /* 0x200000000e0e4812 */ /* 0x000fc400078efcff */
[----:B------:R-:W-:Y:S01]  /*fd2e0*/  ISETP.LT.AND P2, PT, R100, UR43, !P1 ;  /* 0x0000002b64007c0c */ /* 0x000fe2000cf41270 */
[----:B------:R-:W1:Y:S01]  /*fd2f0*/  LDCU.64 UR42, c[0x0][0x398] ;  /* 0x00007300ff2a77ac */ /* 0x000e620008000a00 */
        /* <DEDUP_REMOVED lines=15> */
[----:B------:R-:W1:Y:S01]  /*fd3f0*/  LDCU UR48, c[0x0][0x398] ;  /* 0x00007300ff3077ac */ /* 0x000e620008000800 */
        /* <DEDUP_REMOVED lines=38> */
[----:B------:R-:W3:Y:S01]  /*fd660*/  LDCU UR49, c[0x0][0x398] ;  /* 0x00007300ff3177ac */ /* 0x000ee20008000800 */
[----:B-1----:R-:W-:Y:S01]  /*fd670*/  ISETP.LT.AND P2, PT, R97, UR48, !P1 ;  /* 0x0000003061007c0c */ /* 0x002fe2000cf41270 */
[----:B------:R-:W1:Y:S06]  /*fd680*/  LDCU UR48, c[0x0][0x398] ;  /* 0x00007300ff3077ac */ /* 0x000e6c0008000800 */
[----:B------:R-:W-:-:S04]  /*fd690*/  @P4 LOP3.LUT R14, R14, 0x4000, RZ, 0xfc, !PT ;  /* 0x000040000e0e4812 */ /* 0x000fc800078efcff */
[----:B------:R-:W-:-:S04]  /*fd6a0*/  LOP3.LUT R14, R14, 0xfffdffff, RZ, 0xc0, !PT ;  /* 0xfffdffff0e0e7812 */ /* 0x000fc800078ec0ff */
[----:B------:R-:W-:-:S04]  /*fd6b0*/  @P3 LOP3.LUT R14, R14, 0x20000, RZ, 0xfc, !PT ;  /* 0x000200000e0e3812 */ /* 0x000fc800078efcff */
[----:B------:R-:W-:-:S04]  /*fd6c0*/  LOP3.LUT R14, R14, 0xfffeffff, RZ, 0xc0, !PT ;  /* 0xfffeffff0e0e7812 */ /* 0x000fc800078ec0ff */
[----:B------:R-:W-:Y:S02]  /*fd6d0*/  @P2 LOP3.LUT R14, R14, 0x10000, RZ, 0xfc, !PT ;  /* 0x000100000e0e2812 */ /* 0x000fe400078efcff */
[----:B------:R-:W-:Y:S01]  /*fd6e0*/  ISETP.LT.AND P2, PT, R96, UR57, !P1 ;  /* 0x0000003960007c0c */ /* 0x000fe2000cf41270 */
[----:B------:R-:W-:Y:S01]  /*fd6f0*/  STL.64 [R1+0xc40], R80 ;  /* 0x000c405001007387 */ /* 0x000fe20000100a00 */
[----:B------:R-:W-:Y:S01]  /*fd700*/  ISETP.LT.AND P4, PT, R94, UR60, !P1 ;  /* 0x0000003c5e007c0c */ /* 0x000fe2000cf81270 */
[----:B------:R-:W1:Y:S01]  /*fd710*/  LDCU UR60, c[0x0][0x398] ;  /* 0x00007300ff3c77ac */ /* 0x000e620008000800 */
[----:B------:R-:W-:Y:S02]  /*fd720*/  LOP3.LUT R14, R14, 0xffff7fff, RZ, 0xc0, !PT ;  /* 0xffff7fff0e0e7812 */ /* 0x000fe400078ec0ff */
[----:B---3--:R-:W-:Y:S01]  /*fd730*/  ISETP.LT.AND P3, PT, R93, UR49, !P1 ;  /* 0x000000315d007c0c */ /* 0x008fe2000cf61270 */
[----:B------:R3:W-:Y:S01]  /*fd740*/  STSM.16.M88.4 [R28], R20 ;  /* 0x000000141c007844 */ /* 0x0007e20000000200 */
[----:B------:R-:W2:Y:S05]  /*fd750*/  LDCU UR57, c[0x0][0x398] ;  /* 0x00007300ff3977ac */ /* 0x000eaa0008000800 */
[----:B------:R-:W-:-:S04]  /*fd760*/  @P2 LOP3.LUT R14, R14, 0x8000, RZ, 0xfc, !PT ;  /* 0x000080000e0e2812 */ /* 0x000fc800078efcff */
[----:B------:R-:W-:-:S04]  /*fd770*/  LOP3.LUT R14, R14, 0xffffdfff, RZ, 0xc0, !PT ;  /* 0xffffdfff0e0e7812 */ /* 0x000fc800078ec0ff */
[----:B------:R-:W-:Y:S01]  /*fd780*/  @P4 LOP3.LUT R14, R14, 0x2000, RZ, 0xfc, !PT ;  /* 0x000020000e0e4812 */ /* 0x000fe200078efcff */
[----:B------:R-:W-:Y:S01]  /*fd790*/  BAR.SYNC.DEFER_BLOCKING 0x0 ;  /* 0x0000000000007b1d */ /* 0x000fe20000010000 */
[----:B-1----:R-:W-:Y:S02]  /*fd7a0*/  ISETP.LT.AND P2, PT, R100, UR48, !P1 ;  /* 0x0000003064007c0c */ /* 0x002fe4000cf41270 */
[----:B------:R-:W-:-:S03]  /*fd7b0*/  LOP3.LUT R14, R14, 0xffffefff, RZ, 0xc0, !PT ;  /* 0xffffefff0e0e7812 */ /* 0x000fc600078ec0ff */
[----:B------:R-:W1:Y:S01]  /*fd7c0*/  LDCU.64 UR48, c[0x0][0x398] ;  /* 0x00007300ff3077ac */ /* 0x000e620008000a00 */
[----:B------:R-:W-:Y:S02]  /*fd7d0*/  @P3 LOP3.LUT R14, R14, 0x1000, RZ, 0xfc, !PT ;  /* 0x000010000e0e3812 */ /* 0x000fe400078efcff */
[----:B------:R-:W-:Y:S01]  /*fd7e0*/  ISETP.LT.AND P1, PT, R99, UR4, !P1 ;  /* 0x0000000463007c0c */ /* 0x000fe2000cf21270 */
[----:B------:R-:W-:Y:S01]  /*fd7f0*/  STL.64 [R1+0xc48], R82 ;  /* 0x000c485201007387 */ /* 0x000fe20000100a00 */
[----:B------:R-:W-:Y:S01]  /*fd800*/  LOP3.LUT R14, R14, 0xfffff7ff, RZ, 0xc0, !PT ;  /* 0xfffff7ff0e0e7812 */ /* 0x000fe200078ec0ff */
[----:B------:R-:W1:Y:S02]  /*fd810*/  LDCU UR4, c[0x0][0x398] ;  /* 0x00007300ff0477ac */ /* 0x000e640008000800 */
[----:B---3--:R-:W3:Y:S01]  /*fd820*/  LDL.LU R20, [R1+0x3230] ;  /* 0x0032300001147983 */ /* 0x008ee20000300800 */
[----:B------:R-:W-:-:S04]  /*fd830*/  @P2 LOP3.LUT R14, R14, 0x800, RZ, 0xfc, !PT ;  /* 0x000008000e0e2812 */ /* 0x000fc800078efcff */
[----:B------:R-:W-:-:S04]  /*fd840*/  LOP3.LUT R14, R14, 0xfffffbff, RZ, 0xc0, !PT ;  /* 0xfffffbff0e0e7812 */ /* 0x000fc800078ec0ff */
[----:B------:R-:W-:Y:S01]  /*fd850*/  @P1 LOP3.LUT R14, R14, 0x400, RZ, 0xfc, !PT ;  /* 0x000004000e0e1812 */ /* 0x000fe200078efcff */
[----:B------:R-:W1:Y:S01]  /*fd860*/  LDS.128 R80, [R30] ;  /* 0x000000001e507984 */ /* 0x000e620000000c00 */
[----:B------:R-:W-:Y:S01]  /*fd870*/  BAR.SYNC.DEFER_BLOCKING 0x0 ;  /* 0x0000000000007b1d */ /* 0x000fe20000010000 */
[----:B--2---:R-:W-:-:S05]  /*fd880*/  ISETP.GE.AND P1, PT, R24, UR43, PT ;  /* 0x0000002b18007c0c */ /* 0x004fca000bf26270 */
[----:B------:R-:W2:Y:S01]  /*fd890*/  LDCU.64 UR42, c[0x0][0x398] ;  /* 0x00007300ff2a77ac */ /* 0x000ea20008000a00 */
[----:B------:R-:W2:Y:S01]  /*fd8a0*/  LDL.LU R24, [R1+0x4f38] ;  /* 0x004f380001187983 */ /* 0x000ea20000300800 */
[----:B-1----:R-:W-:Y:S01]  /*fd8b0*/  ISETP.LT.AND P2, PT, R95, UR48, !P1 ;  /* 0x000000305f007c0c */ /* 0x002fe2000cf41270 */
[----:B------:R-:W1:Y:S01]  /*fd8c0*/  LDCU UR48, c[0x0][0x398] ;  /* 0x00007300ff3077ac */ /* 0x000e620008000800 */
[----:B------:R-:W-:Y:S01]  /*fd8d0*/  ISETP.LT.AND P4, PT, R98, UR61, !P1 ;  /* 0x0000003d62007c0c */ /* 0x000fe2000cf81270 */
        /* <DEDUP_REMOVED lines=38> */
[----:B------:R-:W-:-:S02]  /*fdb40*/  ISETP.LT.AND P3, PT, R97, UR14, !P1 ;  /* 0x0000000e61007c0c */ /* 0x000fc4000cf61270 */
[----:B------:R-:W-:Y:S01]  /*fdb50*/  LOP3.LUT R14, R14, 0xfffffffd, RZ, 0xc0, !PT ;  /* 0xfffffffd0e0e7812 */ /* 0x000fe200078ec0ff */
[----:B------:R-:W-:Y:S01]  /*fdb60*/  STL.64 [R1+0x1a20], R80 ;  /* 0x001a205001007387 */ /* 0x000fe20000100a00 */
[----:B------:R-:W1:Y:S05]  /*fdb70*/  LDCU.64 UR14, c[0x0][0x398] ;  /* 0x00007300ff0e77ac */ /* 0x000e6a0008000a00 */
[----:B------:R-:W-:Y:S02]  /*fdb80*/  @P2 LOP3.LUT R16, R16, 0x40000000, RZ, 0xfc, !PT ;  /* 0x4000000010102812 */ /* 0x000fe400078efcff */
[----:B------:R-:W-:Y:S02]  /*fdb90*/  ISETP.LT.AND P2, PT, R96, UR13, !P1 ;  /* 0x0000000d60007c0c */ /* 0x000fe4000cf41270 */
[----:B------:R-:W-:-:S02]  /*fdba0*/  @P4 LOP3.LUT R14, R14, 0x2, RZ, 0xfc, !PT ;  /* 0x000000020e0e4812 */ /* 0x000fc400078efcff */
[----:B------:R-:W-:Y:S01]  /*fdbb0*/  ISETP.LT.AND P4, PT, R94, UR12, !P1 ;  /* 0x0000000c5e007c0c */ /* 0x000fe2000cf81270 */
[----:B---3--:R3:W-:Y:S01]  /*fdbc0*/  STSM.16.M88.4 [R28], R20 ;  /* 0x000000141c007844 */ /* 0x0087e20000000200 */
[----:B------:R-:W-:Y:S01]  /*fdbd0*/  LOP3.LUT R16, R16, 0x7fffffff, RZ, 0xc0, !PT ;  /* 0x7fffffff10107812 */ /* 0x000fe200078ec0ff */
[----:B------:R-:W1:Y:S01]  /*fdbe0*/  LDCU.64 UR12, c[0x0][0x398] ;  /* 0x00007300ff0c77ac */ /* 0x000e620008000a00 */
[----:B------:R-:W-:-:S05]  /*fdbf0*/  LOP3.LUT R14, R14, 0xfffffffe, RZ, 0xc0, !PT ;  /* 0xfffffffe0e0e7812 */ /* 0x000fca00078ec0ff */
[----:B------:R-:W-:Y:S02]  /*fdc00*/  @P2 LOP3.LUT R16, R16, 0x80000000, RZ, 0xfc, !PT ;  /* 0x8000000010102812 */ /* 0x000fe400078efcff */
[----:B------:R-:W-:Y:S01]  /*fdc10*/  @P3 LOP3.LUT R14, R14, 0x1, RZ, 0xfc, !PT ;  /* 0x000000010e0e3812 */ /* 0x000fe200078efcff */
[----:B------:R-:W-:Y:S01]  /*fdc20*/  BAR.SYNC.DEFER_BLOCKING 0x0 ;  /* 0x0000000000007b1d */ /* 0x000fe20000010000 */
[----:B------:R-:W-:Y:S02]  /*fdc30*/  ISETP.LT.AND P3, PT, R93, UR9, !P1 ;  /* 0x000000095d007c0c */ /* 0x000fe4000cf61270 */
[----:B------:R-:W-:Y:S02]  /*fdc40*/  LOP3.LUT R16, R16, 0xdfffffff, RZ, 0xc0, !PT ;  /* 0xdfffffff10107812 */ /* 0x000fe400078ec0ff */
[----:B------:R-:W-:Y:S01]  /*fdc50*/  ISETP.LT.AND P2, PT, R100, UR6, !P1 ;  /* 0x0000000664007c0c */ /* 0x000fe2000cf41270 */
[----:B------:R-:W1:Y:S01]  /*fdc60*/  LDCU UR9, c[0x0][0x398] ;  /* 0x00007300ff0977ac */ /* 0x000e620008000800 */
[----:B------:R-:W-:-:S04]  /*fdc70*/  @P4 LOP3.LUT R16, R16, 0x20000000, RZ, 0xfc, !PT ;  /* 0x2000000010104812 */ /* 0x000fc800078efcff */
[----:B------:R-:W-:-:S04]  /*fdc80*/  LOP3.LUT R16, R16, 0xefffffff, RZ, 0xc0, !PT ;  /* 0xefffffff10107812 */ /* 0x000fc800078ec0ff */
[----:B------:R-:W-:Y:S02]  /*fdc90*/  @P3 LOP3.LUT R16, R16, 0x10000000, RZ, 0xfc, !PT ;  /* 0x1000000010103812 */ /* 0x000fe400078efcff */
[----:B------:R-:W-:Y:S01]  /*fdca0*/  ISETP.LT.AND P1, PT, R99, UR29, !P1 ;  /* 0x0000001d63007c0c */ /* 0x000fe2000cf21270 */
[----:B------:R-:W-:Y:S01]  /*fdcb0*/  STL.64 [R1+0x1a28], R82 ;  /* 0x001a285201007387 */ /* 0x000fe20000100a00 */
[----:B------:R-:W-:Y:S01]  /*fdcc0*/  LOP3.LUT R16, R16, 0xf7ffffff, RZ, 0xc0, !PT ;  /* 0xf7ffffff10107812 */ /* 0x000fe200078ec0ff */
[----:B------:R-:W1:Y:S02]  /*fdcd0*/  LDCU UR29, c[0x0][0x398] ;  /* 0x00007300ff1d77ac */ /* 0x000e640008000800 */
[----:B---3--:R-:W3:Y:S01]  /*fdce0*/  LDL.LU R20, [R1+0x3150] ;  /* 0x0031500001147983 */ /* 0x008ee20000300800 */
[----:B------:R-:W-:-:S03]  /*fdcf0*/  @P2 LOP3.LUT R16, R16, 0x8000000, RZ, 0xfc, !PT ;  /* 0x0800000010102812 */ /* 0x000fc600078efcff */
[----:B------:R-:W1:Y:S01]  /*fdd00*/  LDS.128 R80, [R30] ;  /* 0x000000001e507984 */ /* 0x000e620000000c00 */
        /* <DEDUP_REMOVED lines=59> */
[----:B------:R-:W-:Y:S01]  /*fe0c0*/  STL.64 [R1+0x1a00], R80 ;  /* 0x001a005001007387 */ /* 0x000fe20000100a00 */
[----:B------:R-:W-:Y:S01]  /*fe0d0*/  LOP3.LUT R16, R16, 0xffff7fff, RZ, 0xc0, !PT ;  /* 0xffff7fff10107812 */ /* 0x000fe200078ec0ff */
[----:B------:R-:W2:Y:S03]  /*fe0e0*/  LDCU UR75, c[0x0][0x398] ;  /* 0x00007300ff4b77ac */ /* 0x000ea60008000800 */
[----:B------:R-:W-:Y:S02]  /*fe0f0*/  @P2 LOP3.LUT R16, R16, 0x8000, RZ, 0xfc, !PT ;  /* 0x0000800010102812 */ /* 0x000fe400078efcff */
[----:B-1----:R-:W-:Y:S01]  /*fe100*/  ISETP.LT.AND P3, PT, R93, UR76, !P1 ;  /* 0x0000004c5d007c0c */ /* 0x002fe2000cf61270 */
[----:B---3--:R1:W-:Y:S01]  /*fe110*/  STSM.16.M88.4 [R28], R20 ;  /* 0x000000141c007844 */ /* 0x0083e20000000200 */
[----:B------:R-:W-:Y:S01]  /*fe120*/  LOP3.LUT R16, R16, 0xffffdfff, RZ, 0xc0, !PT ;  /* 0xffffdfff10107812 */ /* 0x000fe200078ec0ff */
[----:B------:R-:W3:Y:S03]  /*fe130*/  LDCU UR76, c[0x0][0x398] ;  /* 0x00007300ff4c77ac */ /* 0x000ee60008000800 */
[----:B------:R-:W-:Y:S01]  /*fe140*/  @P4 LOP3.LUT R16, R16, 0x2000, RZ, 0xfc, !PT ;  /* 0x0000200010104812 */ /* 0x000fe200078efcff */
[----:B------:R-:W-:Y:S01]  /*fe150*/  BAR.SYNC.DEFER_BLOCKING 0x0 ;  /* 0x0000000000007b1d */ /* 0x000fe20000010000 */
[----:B------:R-:W-:-:S02]  /*fe160*/  ISETP.LT.AND P2, PT, R100, UR77, !P1 ;  /* 0x0000004d64007c0c */ /* 0x000fc4000cf41270 */
[----:B------:R-:W-:-:S03]  /*fe170*/  LOP3.LUT R16, R16, 0xffffefff, RZ, 0xc0, !PT ;  /* 0xffffefff10107812 */ /* 0x000fc600078ec0ff */
[----:B------:R-:W2:Y:S01]  /*fe180*/  LDCU UR77, c[0x0][0x398] ;  /* 0x00007300ff4d77ac */ /* 0x000ea20008000800 */
[----:B------:R-:W-:Y:S02]  /*fe190*/  @P3 LOP3.LUT R16, R16, 0x1000, RZ, 0xfc, !PT ;  /* 0x0000100010103812 */ /* 0x000fe400078efcff */
[----:B----4-:R-:W-:Y:S01]  /*fe1a0*/  ISETP.LT.AND P1, PT, R99, UR48, !P1 ;  /* 0x0000003063007c0c */ /* 0x010fe2000cf21270 */
[----:B------:R-:W-:Y:S01]  /*fe1b0*/  STL.64 [R1+0x1a08], R82 ;  /* 0x001a085201007387 */ /* 0x000fe20000100a00 */
[----:B------:R-:W-:Y:S01]  /*fe1c0*/  LOP3.LUT R16, R16, 0xfffff7ff, RZ, 0xc0, !PT ;  /* 0xfffff7ff10107812 */ /* 0x000fe200078ec0ff */
[----:B------:R-:W4:Y:S02]  /*fe1d0*/  LDCU UR48, c[0x0][0x398] ;  /* 0x00007300ff3077ac */ /* 0x000f240008000800 */
[----:B-1----:R-:W3:Y:S01]  /*fe1e0*/  LDL.LU R20, [R1+0x3070] ;  /* 0x0030700001147983 */ /* 0x002ee20000300800 */
[----:B------:R-:W-:-:S04]  /*fe1f0*/  @P2 LOP3.LUT R16, R16, 0x800, RZ, 0xfc, !PT ;  /* 0x0000080010102812 */ /* 0x000fc800078efcff */
[----:B------:R-:W-:-:S04]  /*fe200*/  LOP3.LUT R16, R16, 0xfffffbff, RZ, 0xc0, !PT ;  /* 0xfffffbff10107812 */ /* 0x000fc800078ec0ff */
[----:B------:R-:W-:Y:S01]  /*fe210*/  @P1 LOP3.LUT R16, R16, 0x400, RZ, 0xfc, !PT ;  /* 0x0000040010101812 */ /* 0x000fe200078efcff */
[----:B------:R-:W1:Y:S01]  /*fe220*/  LDS.128 R80, [R30] ;  /* 0x000000001e507984 */ /* 0x000e620000000c00 */
[----:B------:R-:W-:Y:S01]  /*fe230*/  BAR.SYNC.DEFER_BLOCKING 0x0 ;  /* 0x0000000000007b1d */ /* 0x000fe20000010000 */
[----:B--2---:R-:W-:-:S05]  /*fe240*/  ISETP.GE.AND P1, PT, R24, UR13, PT ;  /* 0x0000000d18007c0c */ /* 0x004fca000bf26270 */
[----:B------:R-:W2:Y:S04]  /*fe250*/  LDL.LU R24, [R1+0x4f48] ;  /* 0x004f480001187983 */ /* 0x000ea80000300800 */
[----:B------:R-:W3:Y:S04]  /*fe260*/  LDL.LU R21, [R1+0x3078] ;  /* 0x0030780001157983 */ /* 0x000ee80000300800 */
[----:B------:R-:W3:Y:S04]  /*fe270*/  LDL.LU R22, [R1+0x3000] ;  /* 0x0030000001167983 */ /* 0x000ee80000300800 */
[----:B------:R-:W3:Y:S01]  /*fe280*/  LDL.LU R23, [R1+0x3008] ;  /* 0x0030080001177983 */ /* 0x000ee20000300800 */
[----:B------:R-:W-:Y:S01]  /*fe290*/  ISETP.LT.AND P2, PT, R95, UR14, !P1 ;  /* 0x0000000e5f007c0c */ /* 0x000fe2000cf41270 */
        /* <DEDUP_REMOVED lines=33> */
[----:B--2---:R-:W-:Y:S02]  /*fe4b0*/  ISETP.GE.AND P1, PT, R24, UR7, PT ;  /* 0x0000000718007c0c */ /* 0x004fe4000bf26270 */
[----:B------:R-:W2:Y:S02]  /*fe4c0*/  LDL.LU R24, [R1+0x4f50] ;  /* 0x004f500001187983 */ /* 0x000ea40000300800 */
[----:B-1----:R-:W-:Y:S01]  /*fe4d0*/  ISETP.LT.AND P3, PT, R98, UR49, !P1 ;  /* 0x0000003162007c0c */ /* 0x002fe2000cf61270 */
[----:B------:R-:W1:Y:S01]  /*fe4e0*/  LDCU UR49, c[0x0][0x398] ;  /* 0x00007300ff3177ac */ /* 0x000e620008000800 */
[----:B------:R-:W-:Y:S02]  /*fe4f0*/  ISETP.LT.AND P2, PT, R97, UR77, !P1 ;  /* 0x0000004d61007c0c */ /* 0x000fe4000cf41270 */
[----:B------:R-:W-:Y:S01]  /*fe500*/  ISETP.LT.AND P4, PT, R95, UR12, !P1 ;  /* 0x0000000c5f007c0c */ /* 0x000fe2000cf81270 */
[----:B------:R-:W1:Y:S08]  /*fe510*/  LDCU UR77, c[0x0][0x398] ;  /* 0x00007300ff4d77ac */ /* 0x000e700008000800 */
[----:B------:R-:W-:-:S04]  /*fe520*/  @P3 LOP3.LUT R16, R16, 0x2, RZ, 0xfc, !PT ;  /* 0x0000000210103812 */ /* 0x000fc800078efcff */
[----:B------:R-:W-:-:S04]  /*fe530*/  LOP3.LUT R16, R16, 0xfffffffe, RZ, 0xc0, !PT ;  /* 0xfffffffe10107812 */ /* 0x000fc800078ec0ff */
[----:B------:R-:W-:Y:S02]  /*fe540*/  @P2 LOP3.LUT R16, R16, 0x1, RZ, 0xfc, !PT ;  /* 0x0000000110102812 */ /* 0x000fe400078efcff */
[----:B------:R-:W-:Y:S02]  /*fe550*/  ISETP.LT.AND P2, PT, R96, UR14, !P1 ;  /* 0x0000000e60007c0c */ /* 0x000fe4000cf41270 */
[----:B------:R-:W-:Y:S02]  /*fe560*/  @P4 LOP3.LUT R15, R15, 0x40000000, RZ, 0xfc, !PT ;  /* 0x400000000f0f4812 */ /* 0x000fe400078efcff */
[----:B------:R-:W-:Y:S01]  /*fe570*/  ISETP.LT.AND P4, PT, R94, UR6, !P1 ;  /* 0x000000065e007c0c */ /* 0x000fe2000cf81270 */
[----:B------:R-:W3:Y:S01]  /*fe580*/  LDCU.64 UR6, c[0x0][0x398] ;  /* 0x00007300ff0677ac */ /* 0x000ee20008000a00 */
[----:B------:R-:W-:Y:S02]  /*fe590*/  LOP3.LUT R15, R15, 0x7fffffff, RZ, 0xc0, !PT ;  /* 0x7fffffff0f0f7812 */ /* 0x000fe400078ec0ff */
[----:B-1----:R-:W-:Y:S01]  /*fe5a0*/  ISETP.LT.AND P3, PT, R93, UR49, !P1 ;  /* 0x000000315d007c0c */ /* 0x002fe2000cf61270 */
[----:B------:R-:W-:Y:S01]  /*fe5b0*/  STL.64 [R1+0x19f0], R80 ;  /* 0x0019f05001007387 */ /* 0x000fe20000100a00 */
[----:B------:R-:W-:Y:S01]  /*fe5c0*/  LOP3.LUT R18, R18, 0xbfffffff, RZ, 0xc0, !PT ;  /* 0xbfffffff12127812 */ /* 0x000fe200078ec0ff */
[----:B------:R-:W1:Y:S02]  /*fe5d0*/  LDCU UR49, c[0x0][0x398] ;  /* 0x00007300ff3177ac */ /* 0x000e640008000800 */
        /* <DEDUP_REMOVED lines=15> */
[----:B------:R-:W-:Y:S02]  /*fe6d0*/  @P1 LOP3.LUT R15, R15, 0x4000000, RZ, 0xfc, !PT ;  /* 0x040000000f0f1812 */ /* 0x000fe400078efcff */
[----:B------:R-:W-:Y:S01]  /*fe6e0*/  ISETP.GE.AND P1, PT, R25, UR15, PT ;  /* 0x0000000f19007c0c */ /* 0x000fe2000bf26270 */
[----:B---3--:R-:W3:Y:S01]  /*fe6f0*/  LDL.LU R20, [R1+0x2f90] ;  /* 0x002f900001147983 */ /* 0x008ee20000300800 */
[----:B------:R-:W-:Y:S01]  /*fe700*/  LOP3.LUT R15, R15, 0xffbfffff, RZ, 0xc0, !PT ;  /* 0xffbfffff0f0f7812 */ /* 0x000fe200078ec0ff */
[----:B------:R-:W1:Y:S01]  /*fe710*/  LDCU.64 UR14, c[0x0][0x398] ;  /* 0x00007300ff0e77ac */ /* 0x000e620008000a00 */
[----:B------:R-:W-:Y:S01]  /*fe720*/  ISETP.LT.AND P2, PT, R95, UR6, !P1 ;  /* 0x000000065f007c0c */ /* 0x000fe2000cf41270 */
[----:B------:R-:W3:Y:S01]  /*fe730*/  LDL.LU R21, [R1+0x2f98] ;  /* 0x002f980001157983 */ /* 0x000ee20000300800 */
[----:B------:R-:W-:Y:S01]  /*fe740*/  ISETP.LT.AND P4, PT, R98, UR31, !P1 ;  /* 0x0000001f62007c0c */ /* 0x000fe2000cf81270 */
[----:B------:R-:W1:Y:S01]  /*fe750*/  LDCU UR6, c[0x0][0x398] ;  /* 0x00007300ff0677ac */ /* 0x000e620008000800 */
[----:B------:R-:W-:Y:S01]  /*fe760*/  ISETP.LT.AND P3, PT, R97, UR22, !P1 ;  /* 0x0000001661007c0c */ /* 0x000fe2000cf61270 */
[----:B------:R-:W3:Y:S04]  /*fe770*/  LDL.LU R22, [R1+0x2f20] ;  /* 0x002f200001167983 */ /* 0x000ee80000300800 */
[----:B------:R-:W3:Y:S04]  /*fe780*/  LDL.LU R23, [R1+0x2f28] ;  /* 0x002f280001177983 */ /* 0x000ee80000300800 */
[----:B------:R-:W-:Y:S01]  /*fe790*/  @P2 LOP3.LUT R15, R15, 0x400000, RZ, 0xfc, !PT ;  /* 0x004000000f0f2812 */ /* 0x000fe200078efcff */
[----:B------:R-:W1:Y:S03]  /*fe7a0*/  LDS.128 R80, [R30] ;  /* 0x000000001e507984 */ /* 0x000e660000000c00 */
[----:B------:R-:W-:Y:S01]  /*fe7b0*/  LOP3.LUT R15, R15, 0xfdffffff, RZ, 0xc0, !PT ;  /* 0xfdffffff0f0f7812 */ /* 0x000fe200078ec0ff */
[----:B------:R-:W-:Y:S03]  /*fe7c0*/  BAR.SYNC.DEFER_BLOCKING 0x0 ;  /* 0x0000000000007b1d */ /* 0x000fe60000010000 */
        /* <DEDUP_REMOVED lines=28> */
[----:B------:R-:W-:-:S02]  /*fe990*/  LOP3.LUT R15, R15, 0xffffbfff, RZ, 0xc0, !PT ;  /* 0xffffbfff0f0f7812 */ /* 0x000fc400078ec0ff */
[----:B------:R-:W-:Y:S01]  /*fe9a0*/  ISETP.LT.AND P3, PT, R97, UR36, !P1 ;  /* 0x0000002461007c0c */ /* 0x000fe2000cf61270 */
[----:B------:R-:W-:Y:S01]  /*fe9b0*/  STL.64 [R1+0x19d0], R80 ;  /* 0x0019d05001007387 */ /* 0x000fe20000100a00 */
[----:B------:R-:W1:Y:S01]  /*fe9c0*/  LDCU.64 UR36, c[0x0][0x398] ;  /* 0x00007300ff2477ac */ /* 0x000e620008000a00 */
[----:B------:R-:W-:Y:S01]  /*fe9d0*/  LOP3.LUT R29, R29, 0xbfffffff, RZ, 0xc0, !PT ;  /* 0xbfffffff1d1d7812 */ /* 0x000fe200078ec0ff */
[----:B------:R-:W1:Y:S03]  /*fe9e0*/  LDCU UR34, c[0x0][0x398] ;  /* 0x00007300ff2277ac */ /* 0x000e660008000800 */
        /* <DEDUP_REMOVED lines=25> */
[----:B------:R-:W-:Y:S01]  /*feb80*/  @P1 LOP3.LUT R15, R15, 0x400, RZ, 0xfc, !PT ;  /* 0x000004000f0f1812 */ /* 0x000fe200078efcff */
[----:B---3--:R3:W-:Y:S01]  /*feb90*/  STSM.16.M88.4 [R28], R20 ;  /* 0x000000141c007844 */ /* 0x0087e20000000200 */
        /* <DEDUP_REMOVED lines=8> */
[----:B------:R-:W-:Y:S02]  /*fec20*/  ISETP.LT.AND P2, PT, R95, UR12, !P1 ;  /* 0x0000000c5f007c0c */ /* 0x000fe4000cf41270 */
[----:B------:R-:W-:Y:S02]  /*fec30*/  ISETP.LT.AND P4, PT, R98, UR20, !P1 ;  /* 0x0000001462007c0c */ /* 0x000fe4000cf81270 */
[----:B------:R-:W-:Y:S01]  /*fec40*/  ISETP.LT.AND P3, PT, R97, UR38, !P1 ;  /* 0x0000002661007c0c */ /* 0x000fe2000cf61270 */
[----:B------:R-:W1:Y:S01]  /*fec50*/  LDCU UR20, c[0x0][0x398] ;  /* 0x00007300ff1477ac */ /* 0x000e620008000800 */
[----:B------:R-:W3:Y:S01]  /*fec60*/  LDL.LU R21, [R1+0x2288] ;  /* 0x0022880001157983 */ /* 0x000ee20000300800 */
[----:B------:R-:W1:Y:S03]  /*fec70*/  LDCU UR12, c[0x0][0x398] ;  /* 0x00007300ff0c77ac */ /* 0x000e660008000800 */
[----:B------:R-:W3:Y:S03]  /*fec80*/  LDL.LU R22, [R1+0x3410] ;  /* 0x0034100001167983 */ /* 0x000ee60000300800 */
[----:B------:R-:W-:Y:S01]  /*fec90*/  @P2 LOP3.LUT R15, R15, 0x40, RZ, 0xfc, !PT ;  /* 0x000000400f0f2812 */ /* 0x000fe200078efcff */
[----:B------:R-:W3:Y:S03]  /*feca0*/  LDL.LU R23, [R1+0x3418] ;  /* 0x0034180001177983 */ /* 0x000ee60000300800 */
        /* <DEDUP_REMOVED lines=37> */
[----:B------:R-:W-:Y:S01]  /*fef00*/  BAR.SYNC.DEFER_BLOCKING 0x0 ;  /* 0x0000000000007b1d */ /* 0x000fe20000010000 */
[----:B------:R-:W-:-:S02]  /*fef10*/  ISETP.LT.AND P4, PT, R94, UR53, !P1 ;  /* 0x000000355e007c0c */ /* 0x000fc4000cf81270 */
[----:B------:R-:W-:Y:S02]  /*fef20*/  LOP3.LUT R17, R17, 0x7fffffff, RZ, 0xc0, !PT ;  /* 0x7fffffff11117812 */ /* 0x000fe400078ec0ff */
[----:B------:R-:W-:Y:S01]  /*fef30*/  LOP3.LUT R15, R15, 0xfffffffe, RZ, 0xc0, !PT ;  /* 0xfffffffe0f0f7812 */ /* 0x000fe200078ec0ff */
[----:B------:R-:W1:Y:S03]  /*fef40*/  LDCU UR53, c[0x0][0x398] ;  /* 0x00007300ff3577ac */ /* 0x000e660008000800 */
[----:B------:R-:W-:Y:S02]  /*fef50*/  @P2 LOP3.LUT R17, R17, 0x80000000, RZ, 0xfc, !PT ;  /* 0x8000000011112812 */ /* 0x000fe400078efcff */
[----:B------:R-:W-:Y:S01]  /*fef60*/  @P3 LOP3.LUT R15, R15, 0x1, RZ, 0xfc, !PT ;  /* 0x000000010f0f3812 */ /* 0x000fe200078efcff */
[----:B------:R-:W-:Y:S01]  /*fef70*/  STL.64 [R1+0x19e8], R82 ;  /* 0x0019e85201007387 */ /* 0x000fe20000100a00 */
[----:B------:R-:W-:Y:S01]  /*fef80*/  ISETP.LT.AND P3, PT, R93, UR54, !P1 ;  /* 0x000000365d007c0c */ /* 0x000fe2000cf61270 */
[----:B------:R-:W1:Y:S01]  /*fef90*/  LDCU UR52, c[0x0][0x398] ;  /* 0x00007300ff3477ac */ /* 0x000e620008000800 */
[----:B------:R-:W-:Y:S01]  /*fefa0*/  LOP3.LUT R17, R17, 0xdfffffff, RZ, 0xc0, !PT ;  /* 0xdfffffff11117812 */ /* 0x000fe200078ec0ff */
[----:B---3--:R-:W3:Y:S01]  /*fefb0*/  LDL.LU R20, [R1+0x3390] ;  /* 0x0033900001147983 */ /* 0x008ee20000300800 */
[----:B------:R-:W-:Y:S01]  /*fefc0*/  ISETP.LT.AND P2, PT, R100, UR55, !P1 ;  /* 0x0000003764007c0c */ /* 0x000fe2000cf41270 */
[----:B------:R-:W1:Y:S01]  /*fefd0*/  LDCU UR54, c[0x0][0x398] ;  /* 0x00007300ff3677ac */ /* 0x000e620008000800 */
[----:B------:R-:W-:Y:S01]  /*fefe0*/  @P4 LOP3.LUT R17, R17, 0x20000000, RZ, 0xfc, !PT ;  /* 0x2000000011114812 */ /* 0x000fe200078efcff */
[----:B------:R-:W1:Y:S03]  /*feff0*/  LDCU UR55, c[0x0][0x398] ;  /* 0x00007300ff3777ac */ /* 0x000e660008000800 */
[----:B------:R-:W-:Y:S01]  /*ff000*/  LOP3.LUT R17, R17, 0xefffffff, RZ, 0xc0, !PT ;  /* 0xefffffff11117812 */ /* 0x000fe200078ec0ff */
[----:B------:R-:W1:Y:S03]  /*ff010*/  LDS.128 R80, [R30] ;  /* 0x000000001e507984 */ /* 0x000e660000000c00 */
[----:B------:R-:W-:Y:S01]  /*ff020*/  @P3 LOP3.LUT R17, R17, 0x10000000, RZ, 0xfc, !PT ;  /* 0x1000000011113812 */ /* 0x000fe200078efcff */
[----:B------:R-:W-:Y:S01]  /*ff030*/  BAR.SYNC.DEFER_BLOCKING 0x0 ;  /* 0x0000000000007b1d */ /* 0x000fe20000010000 */
[----:B------:R-:W-:-:S02]  /*ff040*/  ISETP.LT.AND P1, PT, R99, UR60, !P1 ;  /* 0x0000003c63007c0c */ /* 0x000fc4000cf21270 */
[----:B------:R-:W-:Y:S02]  /*ff050*/  LOP3.LUT R17, R17, 0xf7ffffff, RZ, 0xc0, !PT ;  /* 0xf7ffffff11117812 */ /* 0x000fe400078ec0ff */
[----:B------:R-:W-:Y:S01]  /*ff060*/  LOP3.LUT R19, R19, 0xbfffffff, RZ, 0xc0, !PT ;  /* 0xbfffffff13137812 */ /* 0x000fe200078ec0ff */
[----:B------:R-:W1:Y:S01]  /*ff070*/  LDCU UR60, c[0x0][0x398] ;  /* 0x00007300ff3c77ac */ /* 0x000e620008000800 */
        /* <DEDUP_REMOVED lines=13> */
[----:B------:R-:W3:Y:S01]  /*ff150*/  LDL.LU R22, [R1+0x3310] ;  /* 0x0033100001167983 */ /* 0x000ee20000300800 */
[----:B------:R-:W1:Y:S03]  /*ff160*/  LDCU.64 UR38, c[0x0][0x398] ;  /* 0x00007300ff2677ac */ /* 0x000e660008000a00 */
        /* <DEDUP_REMOVED lines=33> */
[----:B------:R-:W-:Y:S04]  /*ff380*/  STL.64 [R1+0x19c0], R80 ;  /* 0x0019c05001007387 */ /* 0x000fe80000100a00 */
[----:B---3--:R3:W-:Y:S01]  /*ff390*/  STSM.16.M88.4 [R28], R20 ;  /* 0x000000141c007844 */ /* 0x0087e20000000200 */
[----:B------:R-:W-:Y:S01]  /*ff3a0*/  BAR.SYNC.DEFER_BLOCKING 0x0 ;  /* 0x0000000000007b1d */ /* 0x000fe20000010000 */
[----:B------:R-:W-:-:S04]  /*ff3b0*/  @P2 LOP3.LUT R17, R17, 0x4000, RZ, 0xfc, !PT ;  /* 0x0000400011112812 */ /* 0x000fc800078efcff */
[----:B------:R-:W-:Y:S01]  /*ff3c0*/  LOP3.LUT R17, R17, 0xfffdffff, RZ, 0xc0, !PT ;  /* 0xfffdffff11117812 */ /* 0x000fe200078ec0ff */
[----:B------:R-:W1:Y:S03]  /*ff3d0*/  LDCU UR73, c[0x0][0x398] ;  /* 0x00007300ff4977ac */ /* 0x000e660008000800 */
[----:B------:R-:W-:Y:S01]  /*ff3e0*/  @P4 LOP3.LUT R17, R17, 0x20000, RZ, 0xfc, !PT ;  /* 0x0002000011114812 */ /* 0x000fe200078efcff */
[----:B------:R-:W1:Y:S01]  /*ff3f0*/  LDCU UR74, c[0x0][0x398] ;  /* 0x00007300ff4a77ac */ /* 0x000e620008000800 */
[----:B------:R-:W-:Y:S02]  /*ff400*/  ISETP.LT.AND P2, PT, R96, UR72, !P1 ;  /* 0x0000004860007c0c */ /* 0x000fe4000cf41270 */
[----:B------:R-:W-:Y:S01]  /*ff410*/  LOP3.LUT R17, R17, 0xfffeffff, RZ, 0xc0, !PT ;  /* 0xfffeffff11117812 */ /* 0x000fe200078ec0ff */
[----:B------:R-:W-:Y:S01]  /*ff420*/  STL.64 [R1+0x19c8], R82 ;  /* 0x0019c85201007387 */ /* 0x000fe20000100a00 */
[----:B------:R-:W-:Y:S01]  /*ff430*/  ISETP.LT.AND P4, PT, R94, UR63, !P1 ;  /* 0x0000003f5e007c0c */ /* 0x000fe2000cf81270 */
[----:B------:R-:W1:Y:S01]  /*ff440*/  LDCU UR63, c[0x0][0x398] ;  /* 0x00007300ff3f77ac */ /* 0x000e620008000800 */
[----:B------:R-:W-:Y:S01]  /*ff450*/  @P3 LOP3.LUT R17, R17, 0x10000, RZ, 0xfc, !PT ;  /* 0x0001000011113812 */ /* 0x000fe200078efcff */
[----:B---3--:R-:W3:Y:S01]  /*ff460*/  LDL.LU R20, [R1+0x32a0] ;  /* 0x0032a00001147983 */ /* 0x008ee20000300800 */
[----:B------:R-:W1:Y:S02]  /*ff470*/  LDCU UR72, c[0x0][0x398] ;  /* 0x00007300ff4877ac */ /* 0x000e640008000800 */
[----:B------:R-:W-:Y:S01]  /*ff480*/  LOP3.LUT R17, R17, 0xffff7fff, RZ, 0xc0, !PT ;  /* 0xffff7fff11117812 */ /* 0x000fe200078ec0ff */
[----:B------:R-:W1:Y:S03]  /*ff490*/  LDS.128 R80, [R30] ;  /* 0x000000001e507984 */ /* 0x000e660000000c00 */
[----:B------:R-:W-:Y:S01]  /*ff4a0*/  @P2 LOP3.LUT R17, R17, 0x8000, RZ, 0xfc, !PT ;  /* 0x0000800011112812 */ /* 0x000fe200078efcff */
[----:B------:R-:W-:Y:S01]  /*ff4b0*/  BAR.SYNC.DEFER_BLOCKING 0x0 ;  /* 0x0000000000007b1d */ /* 0x000fe20000010000 */
[----:B------:R-:W-:-:S02]  /*ff4c0*/  ISETP.LT.AND P3, PT, R93, UR62, !P1 ;  /* 0x0000003e5d007c0c */ /* 0x000fc4000cf61270 */
[----:B------:R-:W-:Y:S02]  /*ff4d0*/  LOP3.LUT R17, R17, 0xffffdfff, RZ, 0xc0, !PT ;  /* 0xffffdfff11117812 */ /* 0x000fe400078ec0ff */
[----:B------:R-:W-:Y:S01]  /*ff4e0*/  ISETP.LT.AND P2, PT, R100, UR61, !P1 ;  /* 0x0000003d64007c0c */ /* 0x000fe2000cf41270 */
[----:B------:R-:W1:Y:S01]  /*ff4f0*/  LDCU UR62, c[0x0][0x398] ;  /* 0x00007300ff3e77ac */ /* 0x000e620008000800 */
[----:B------:R-:W-:Y:S01]  /*ff500*/  @P4 LOP3.LUT R17, R17, 0x2000, RZ, 0xfc, !PT ;  /* 0x0000200011114812 */ /* 0x000fe200078efcff */
[----:B------:R-:W1:Y:S03]  /*ff510*/  LDCU UR61, c[0x0][0x398] ;  /* 0x00007300ff3d77ac */ /* 0x000e660008000800 */
        /* <DEDUP_REMOVED lines=49> */
[----:B------:R-:W-:Y:S02]  /*ff830*/  ISETP.LT.AND P4, PT, R98, UR70, !P1 ;  /* 0x0000004662007c0c */ /* 0x000fe4000cf81270 */
[----:B------:R-:W-:-:S02]  /*ff840*/  ISETP.LT.AND P3, PT, R97, UR69, !P1 ;  /* 0x0000004561007c0c */ /* 0x000fc4000cf61270 */
[----:B------:R-:W-:Y:S01]  /*ff850*/  LOP3.LUT R17, R17, 0xfffffffd, RZ, 0xc0, !PT ;  /* 0xfffffffd11117812 */ /* 0x000fe200078ec0ff */
[----:B-1----:R-:W-:Y:S01]  /*ff860*/  STL.64 [R1+0x1a10], R80 ;  /* 0x001a105001007387 */ /* 0x002fe20000100a00 */
[----:B------:R-:W1:Y:S03]  /*ff870*/  LDCU UR69, c[0x0][0x398] ;  /* 0x00007300ff4577ac */ /* 0x000e660008000800 */
[----:B---3--:R3:W-:Y:S01]  /*ff880*/  STSM.16.M88.4 [R28], R20 ;  /* 0x000000141c007844 */ /* 0x0087e20000000200 */
[----:B------:R-:W1:Y:S01]  /*ff890*/  LDCU UR70, c[0x0][0x398] ;  /* 0x00007300ff4677ac */ /* 0x000e620008000800 */
[----:B------:R-:W-:Y:S01]  /*ff8a0*/  @P2 LOP3.LUT R18, R18, 0x40000000, RZ, 0xfc, !PT ;  /* 0x4000000012122812 */ /* 0x000fe200078efcff */
[----:B------:R-:W-:Y:S01]  /*ff8b0*/  BAR.SYNC.DEFER_BLOCKING 0x0 ;  /* 0x0000000000007b1d */ /* 0x000fe20000010000 */
[----:B------:R-:W-:Y:S02]  /*ff8c0*/  ISETP.LT.AND P2, PT, R96, UR5, !P1 ;  /* 0x0000000560007c0c */ /* 0x000fe4000cf41270 */
[----:B------:R-:W-:-:S02]  /*ff8d0*/  @P4 LOP3.LUT R17, R17, 0x2, RZ, 0xfc, !PT ;  /* 0x0000000211114812 */ /* 0x000fc400078efcff */
[----:B------:R-:W-:Y:S01]  /*ff8e0*/  ISETP.LT.AND P4, PT, R94, UR10, !P1 ;  /* 0x0000000a5e007c0c */ /* 0x000fe2000cf81270 */
[----:B------:R-:W1:Y:S01]  /*ff8f0*/  LDCU UR5, c[0x0][0x398] ;  /* 0x00007300ff0577ac */ /* 0x000e620008000800 */
[----:B------:R-:W-:Y:S02]  /*ff900*/  LOP3.LUT R18, R18, 0x7fffffff, RZ, 0xc0, !PT ;  /* 0x7fffffff12127812 */ /* 0x000fe400078ec0ff */
[----:B------:R-:W-:Y:S01]  /*ff910*/  LOP3.LUT R17, R17, 0xfffffffe, RZ, 0xc0, !PT ;  /* 0xfffffffe11117812 */ /* 0x000fe200078ec0ff */
[----:B------:R-:W-:Y:S01]  /*ff920*/  STL.64 [R1+0x1a18], R82 ;  /* 0x001a185201007387 */ /* 0x000fe20000100a00 */
[----:B------:R-:W1:Y:S03]  /*ff930*/  LDCU UR10, c[0x0][0x398] ;  /* 0x00007300ff0a77ac */ /* 0x000e660008000800 */
[----:B------:R-:W-:Y:S01]  /*ff940*/  @P2 LOP3.LUT R18, R18, 0x80000000, RZ, 0xfc, !PT ;  /* 0x8000000012122812 */ /* 0x000fe200078efcff */
[----:B---3--:R-:W3:Y:S01]  /*ff950*/  LDL.LU R20, [R1+0xe34] ;  /* 0x000e340001147983 */ /* 0x008ee20000300800 */
[----:B------:R-:W-:-:S02]  /*ff960*/  @P3 LOP3.LUT R17, R17, 0x1, RZ, 0xfc, !PT ;  /* 0x0000000111113812 */ /* 0x000fc400078efcff */
[----:B------:R-:W-:Y:S01]  /*ff970*/  ISETP.LT.AND P3, PT, R93, UR17, !P1 ;  /* 0x000000115d007c0c */ /* 0x000fe2000cf61270 */
[----:B------:R-:W1:Y:S01]  /*ff980*/  LDCU UR17, c[0x0][0x398] ;  /* 0x00007300ff1177ac */ /* 0x000e620008000800 */
[----:B------:R-:W-:-:S04]  /*ff990*/  LOP3.LUT R18, R18, 0xdfffffff, RZ, 0xc0, !PT ;  /* 0xdfffffff12127812 */ /* 0x000fc800078ec0ff */
[----:B------:R-:W-:Y:S01]  /*ff9a0*/  @P4 LOP3.LUT R18, R18, 0x20000000, RZ, 0xfc, !PT ;  /* 0x2000000012124812 */ /* 0x000fe200078efcff */
[----:B------:R-:W1:Y:S01]  /*ff9b0*/  LDS.128 R80, [R30] ;  /* 0x000000001e507984 */ /* 0x000e620000000c00 */
[----:B------:R-:W-:Y:S01]  /*ff9c0*/  BAR.SYNC.DEFER_BLOCKING 0x0 ;  /* 0x0000000000007b1d */ /* 0x000fe20000010000 */
[----:B------:R-:W-:Y:S02]  /*ff9d0*/  ISETP.LT.AND P2, PT, R100, UR21, !P1 ;  /* 0x0000001564007c0c */ /* 0x000fe4000cf41270 */
[----:B------:R-:W-:-:S03]  /*ff9e0*/  LOP3.LUT R18, R18, 0xefffffff, RZ, 0xc0, !PT ;  /* 0xefffffff12127812 */ /* 0x000fc600078ec0ff */
[----:B------:R-:W1:Y:S01]  /*ff9f0*/  LDCU UR21, c[0x0][0x398] ;  /* 0x00007300ff1577ac */ /* 0x000e620008000800 */
        /* <DEDUP_REMOVED lines=10> */
[----:B------:R-:W3:Y:S04]  /*ffaa0*/  LDL.LU R21, [R1+0xe3c] ;  /* 0x000e3c0001157983 */ /* 0x000ee80000300800 */
[----:B------:R-:W3:Y:S04]  /*ffab0*/  LDL.LU R22, [R1+0xc34] ;  /* 0x000c340001167983 */ /* 0x000ee80000300800 */
[----:B------:R-:W3:Y:S01]  /*ffac0*/  LDL.LU R23, [R1+0xc3c] ;  /* 0x000c3c0001177983 */ /* 0x000ee20000300800 */
[----:B------:R-:W-:-:S02]  /*ffad0*/  ISETP.LT.AND P2, PT, R95, UR50, !P1 ;  /* 0x000000325f007c0c */ /* 0x000fc4000cf41270 */
[----:B------:R-:W-:Y:S01]  /*ffae0*/  ISETP.LT.AND P4, PT, R98, UR76, !P1 ;  /* 0x0000004c62007c0c */ /* 0x000fe2000cf81270 */
[----:B------:R-:W1:Y:S01]  /*ffaf0*/  LDCU UR76, c[0x0][0x398] ;  /* 0x00007300ff4c77ac */ /* 0x000e620008000800 */
[----:B------:R-:W-:Y:S02]  /*ffb00*/  LOP3.LUT R18, R18, 0xffbfffff, RZ, 0xc0, !PT ;  /* 0xffbfffff12127812 */ /* 0x000fe400078ec0ff */
[----:B------:R-:W-:Y:S01]  /*ffb10*/  ISETP.LT.AND P3, PT, R97, UR75, !P1 ;  /* 0x0000004b61007c0c */ /* 0x000fe2000cf61270 */
[----:B------:R-:W1:Y:S06]  /*ffb20*/  LDCU UR75, c[0x0][0x398] ;  /* 0x00007300ff4b77ac */ /* 0x000e6c0008000800 */
        /* <DEDUP_REMOVED lines=26> */
[----:B-1----:R-:W-:Y:S04]  /*ffcd0*/  STL.64 [R1+0x19b0], R80 ;  /* 0x0019b05001007387 */ /* 0x002fe80000100a00 */
[----:B------:R-:W-:Y:S04]  /*ffce0*/  STL.64 [R1+0x19b8], R82 ;  /* 0x0019b85201007387 */ /* 0x000fe80000100a00 */
[----:B---3--:R1:W-:Y:S04]  /*ffcf0*/  STSM.16.M88.4 [R28], R20 ;  /* 0x000000141c007844 */ /* 0x0083e80000000200 */
[----:B-1----:R-:W3:Y:S01]  /*ffd00*/  LDL.LU R20, [R1+0x4f78] ;  /* 0x004f780001147983 */ /* 0x002ee20000300800 */
[----:B------:R-:W-:Y:S01]  /*ffd10*/  BAR.SYNC.DEFER_BLOCKING 0x0 ;  /* 0x0000000000007b1d */ /* 0x000fe20000010000 */
[----:B------:R-:W-:-:S02]  /*ffd20*/  ISETP.LT.AND P2, PT, R95, UR28, !P1 ;  /* 0x0000001c5f007c0c */ /* 0x000fc4000cf41270 */
[----:B------:R-:W-:Y:S02]  /*ffd30*/  ISETP.LT.AND P4, PT, R98, UR53, !P1 ;  /* 0x0000003562007c0c */ /* 0x000fe4000cf81270 */
[----:B------:R-:W-:Y:S01]  /*ffd40*/  LOP3.LUT R18, R18, 0xffffbfff, RZ, 0xc0, !PT ;  /* 0xffffbfff12127812 */ /* 0x000fe200078ec0ff */
[----:B------:R-:W1:Y:S01]  /*ffd50*/  LDCU UR53, c[0x0][0x398] ;  /* 0x00007300ff3577ac */ /* 0x000e620008000800 */
[----:B------:R-:W-:Y:S01]  /*ffd60*/  ISETP.LT.AND P3, PT, R97, UR52, !P1 ;  /* 0x0000003461007c0c */ /* 0x000fe2000cf61270 */
[----:B------:R-:W1:Y:S06]  /*ffd70*/  LDCU UR52, c[0x0][0x398] ;  /* 0x00007300ff3477ac */ /* 0x000e6c0008000800 */
[----:B------:R-:W-:Y:S01]  /*ffd80*/  @P2 LOP3.LUT R18, R18, 0x4000, RZ, 0xfc, !PT ;  /* 0x0000400012122812 */ /* 0x000fe200078efcff */
[----:B------:R-:W1:Y:S03]  /*ffd90*/  LDCU UR28, c[0x0][0x398] ;  /* 0x00007300ff1c77ac */ /* 0x000e660008000800 */
        /* <DEDUP_REMOVED lines=25> */
[----:B------:R-:W2:Y:S03]  /*fff30*/  LDCU.64 UR50, c[0x0][0x398] ;  /* 0x00007300ff3277ac */ /* 0x000ea60008000a00 */
        /* <DEDUP_REMOVED lines=13> */
[----:B------:R-:W-:Y:S02]  /*100010*/  ISETP.LT.AND P4, PT, R94, UR57, !P1 ;  /* 0x000000395e007c0c */ /* 0x000fe4000cf81270 */
        /* <DEDUP_REMOVED lines=10> */
[----:B------:R-:W4:Y:S01]  /*1000c0*/  LDCU.64 UR56, c[0x0][0x398] ;  /* 0x00007300ff3877ac */ /* 0x000f220008000a00 */
[----:B------:R-:W-:-:S04]  /*1000d0*/  LOP3.LUT R18, R18, 0xfffffff7, RZ, 0xc0, !PT ;  /* 0xfffffff712127812 */ /* 0x000fc800078ec0ff */
[----:B------:R-:W-:-:S04]  /*1000e0*/  @P2 LOP3.LUT R18, R18, 0x8, RZ, 0xfc, !PT ;  /* 0x0000000812122812 */ /* 0x000fc800078efcff */
[----:B------:R-:W-:-:S04]  /*1000f0*/  LOP3.LUT R18, R18, 0xfffffffb, RZ, 0xc0, !PT ;  /* 0xfffffffb12127812 */ /* 0x000fc800078ec0ff */
[----:B------:R-:W-:Y:S02]  /*100100*/  @P1 LOP3.LUT R18, R18, 0x4, RZ, 0xfc, !PT ;  /* 0x0000000412121812 */ /* 0x000fe400078efcff */
[----:B---3--:R-:W-:Y:S01]  /*100110*/  ISETP.GE.AND P1, PT, R20, UR29, PT ;  /* 0x0000001d14007c0c */ /* 0x008fe2000bf26270 */
[----:B------:R-:W3:Y:S01]  /*100120*/  LDCU UR29, c[0x0][0x398] ;  /* 0x00007300ff1d77ac */ /* 0x000ee20008000800 */
[----:B------:R-:W2:Y:S04]  /*100130*/  LDL.LU R20, [R1+0x4f7c] ;  /* 0x004f7c0001147983 */ /* 0x000ea80000300800 */
[----:B------:R-:W4:Y:S01]  /*100140*/  LDL.LU R21, [R1+0x4f80] ;  /* 0x004f800001157983 */ /* 0x000f220000300800 */
[----:B------:R-:W-:Y:S01]  /*100150*/  ISETP.LT.AND P2, PT, R95, UR52, !P1 ;  /* 0x000000345f007c0c */ /* 0x000fe2000cf41270 */
[----:B------:R-:W1:Y:S01]  /*100160*/  LDCU UR52, c[0x0][0x398] ;  /* 0x00007300ff3477ac */ /* 0x000e620008000800 */
[----:B------:R-:W-:-:S02]  /*100170*/  ISETP.LT.AND P3, PT, R97, UR38, !P1 ;  /* 0x0000002661007c0c */ /* 0x000fc4000cf61270 */
[----:B------:R-:W-:Y:S01]  /*100180*/  LOP3.LUT R18, R18, 0xfffffffd, RZ, 0xc0, !PT ;  /* 0xfffffffd12127812 */ /* 0x000fe200078ec0ff */
[----:B------:R-:W1:Y:S01]  /*100190*/  LDCU UR38, c[0x0][0x398] ;  /* 0x00007300ff2677ac */ /* 0x000e620008000800 */
[----:B---3--:R-:W-:Y:S01]  /*1001a0*/  ISETP.LT.AND P4, PT, R98, UR29, !P1 ;  /* 0x0000001d62007c0c */ /* 0x008fe2000cf81270 */
[----:B------:R-:W3:Y:S06]  /*1001b0*/  LDCU UR29, c[0x0][0x398] ;  /* 0x00007300ff1d77ac */ /* 0x000eec0008000800 */
[----:B------:R-:W-:Y:S02]  /*1001c0*/  @P2 LOP3.LUT R29, R29, 0x40000000, RZ, 0xfc, !PT ;  /* 0x400000001d1d2812 */ /* 0x000fe400078efcff */
[----:B------:R-:W-:Y:S01]  /*1001d0*/  ISETP.LT.AND P2, PT, R96, UR76, !P1 ;  /* 0x0000004c60007c0c */ /* 0x000fe2000cf41270 */
[----:B------:R-:W3:Y:S01]  /*1001e0*/  LDCU UR76, c[0x0][0x398] ;  /* 0x00007300ff4c77ac */ /* 0x000ee20008000800 */
[----:B------:R-:W-:-:S02]  /*1001f0*/  LOP3.LUT R29, R29, 0x7fffffff, RZ, 0xc0, !PT ;  /* 0x7fffffff1d1d7812 */ /* 0x000fc400078ec0ff */
[----:B------:R-:W-:Y:S02]  /*100200*/  @P4 LOP3.LUT R18, R18, 0x2, RZ, 0xfc, !PT ;  /* 0x0000000212124812 */ /* 0x000fe400078efcff */
[----:B-1----:R-:W-:Y:S02]  /*100210*/  ISETP.LT.AND P4, PT, R94, UR52, !P1 ;  /* 0x000000345e007c0c */ /* 0x002fe4000cf81270 */
[----:B------:R-:W-:-:S05]  /*100220*/  LOP3.LUT R18, R18, 0xfffffffe, RZ, 0xc0, !PT ;  /* 0xfffffffe12127812 */ /* 0x000fca00078ec0ff */
[----:B------:R-:W-:Y:S02]  /*100230*/  @P2 LOP3.LUT R29, R29, 0x80000000, RZ, 0xfc, !PT ;  /* 0x800000001d1d2812 */ /* 0x000fe400078efcff */
[----:B------:R-:W-:Y:S02]  /*100240*/  @P3 LOP3.LUT R18, R18, 0x1, RZ, 0xfc, !PT ;  /* 0x0000000112123812 */ /* 0x000fe400078efcff */
[----:B---3--:R-:W-:Y:S02]  /*100250*/  ISETP.LT.AND P3, PT, R93, UR29, !P1 ;  /* 0x0000001d5d007c0c */ /* 0x008fe4000cf61270 */
[----:B------:R-:W-:-:S04]  /*100260*/  LOP3.LUT R29, R29, 0xdfffffff, RZ, 0xc0, !PT ;  /* 0xdfffffff1d1d7812 */ /* 0x000fc800078ec0ff */
[----:B------:R-:W-:Y:S02]  /*100270*/  @P4 LOP3.LUT R29, R29, 0x20000000, RZ, 0xfc, !PT ;  /* 0x200000001d1d4812 */ /* 0x000fe400078efcff */
[----:B------:R-:W-:Y:S01]  /*100280*/  ISETP.LT.AND P2, PT, R100, UR38, !P1 ;  /* 0x0000002664007c0c */ /* 0x000fe2000cf41270 */
[----:B------:R-:W1:Y:S01]  /*100290*/  LDCU UR38, c[0x0][0x398] ;  /* 0x00007300ff2677ac */ /* 0x000e620008000800 */
[----:B------:R-:W-:-:S04]  /*1002a0*/  LOP3.LUT R29, R29, 0xefffffff, RZ, 0xc0, !PT ;  /* 0xefffffff1d1d7812 */ /* 0x000fc800078ec0ff */
[----:B------:R-:W-:Y:S02]  /*1002b0*/  @P3 LOP3.LUT R29, R29, 0x10000000, RZ, 0xfc, !PT ;  /* 0x100000001d1d3812 */ /* 0x000fe400078efcff */
[----:B------:R-:W-:Y:S01]  /*1002c0*/  ISETP.LT.AND P1, PT, R99, UR76, !P1 ;  /* 0x0000004c63007c0c */ /* 0x000fe2000cf21270 */
[----:B------:R-:W3:Y:S01]  /*1002d0*/  LDCU UR76, c[0x0][0x398] ;  /* 0x00007300ff4c77ac */ /* 0x000ee20008000800 */
[----:B------:R-:W-:-:S04]  /*1002e0*/  LOP3.LUT R29, R29, 0xf7ffffff, RZ, 0xc0, !PT ;  /* 0xf7ffffff1d1d7812 */ /* 0x000fc800078ec0ff */
[----:B------:R-:W-:-:S04]  /*1002f0*/  @P2 LOP3.LUT R29, R29, 0x8000000, RZ, 0xfc, !PT ;  /* 0x080000001d1d2812 */ /* 0x000fc800078efcff */
[----:B------:R-:W-:-:S04]  /*100300*/  LOP3.LUT R29, R29, 0xfbffffff, RZ, 0xc0, !PT ;  /* 0xfbffffff1d1d7812 */ /* 0x000fc800078ec0ff */
[----:B------:R-:W-:-:S04]  /*100310*/  @P1 LOP3.LUT R29, R29, 0x4000000, RZ, 0xfc, !PT ;  /* 0x040000001d1d1812 */ /* 0x000fc800078efcff */
[----:B------:R-:W-:Y:S02]  /*100320*/  LOP3.LUT R29, R29, 0xffbfffff, RZ, 0xc0, !PT ;  /* 0xffbfffff1d1d7812 */ /* 0x000fe400078ec0ff */
[----:B--2---:R-:W-:Y:S02]  /*100330*/  ISETP.GE.AND P1, PT, R20, UR39, PT ;  /* 0x0000002714007c0c */ /* 0x004fe4000bf26270 */
[----:B------:R-:W2:Y:S02]  /*100340*/  LDL.LU R20, [R1+0x4f84] ;  /* 0x004f840001147983 */ /* 0x000ea40000300800 */
[----:B------:R-:W-:Y:S02]  /*100350*/  ISETP.LT.AND P2, PT, R95, UR46, !P1 ;  /* 0x0000002e5f007c0c */ /* 0x000fe4000cf41270 */
[----:B-1----:R-:W-:Y:S02]  /*100360*/  ISETP.LT.AND P3, PT, R98, UR38, !P1 ;  /* 0x0000002662007c0c */ /* 0x002fe4000cf61270 */
[----:B---3--:R-:W-:-:S09]  /*100370*/  ISETP.LT.AND P4, PT, R97, UR76, !P1 ;  /* 0x0000004c61007c0c */ /* 0x008fd2000cf81270 */
        /* <DEDUP_REMOVED lines=10> */
[----:B------:R-:W-:Y:S02]  /*100420*/  LOP3.LUT R29, R29, 0xffdfffff, RZ, 0xc0, !PT ;  /* 0xffdfffff1d1d7812 */ /* 0x000fe400078ec0ff */
[----:B------:R-:W-:Y:S02]  /*100430*/  ISETP.LT.AND P2, PT, R100, UR6, !P1 ;  /* 0x0000000664007c0c */ /* 0x000fe4000cf41270 */
[----:B------:R-:W-:Y:S02]  /*100440*/  @P3 LOP3.LUT R29, R29, 0x200000, RZ, 0xfc, !PT ;  /* 0x002000001d1d3812 */ /* 0x000fe400078efcff */
[----:B------:R-:W-:-:S02]  /*100450*/  ISETP.LT.AND P3, PT, R99, UR25, !P1 ;  /* 0x0000001963007c0c */ /* 0x000fc4000cf61270 */
[----:B----4-:R-:W-:Y:S02]  /*100460*/  ISETP.GE.AND P1, PT, R21, UR53, PT ;  /* 0x0000003515007c0c */ /* 0x010fe4000bf26270 */
[----:B------:R-:W3:Y:S01]  /*100470*/  LDL.LU R21, [R1+0x4f88] ;  /* 0x004f880001157983 */ /* 0x000ee20000300800 */
[----:B------:R-:W-:-:S04]  /*100480*/  LOP3.LUT R29, R29, 0xffefffff, RZ, 0xc0, !PT ;  /* 0xffefffff1d1d7812 */ /* 0x000fc800078ec0ff */
        /* <DEDUP_REMOVED lines=17> */
[----:B------:R-:W-:-:S04]  /*1005a0*/  @P2 LOP3.LUT R29, R29, 0x8000, RZ, 0xfc, !PT ;  /* 0x000080001d1d2812 */ /* 0x000fc800078efcff */
[----:B------:R-:W-:Y:S02]  /*1005b0*/  LOP3.LUT R29, R29, 0xffffdfff, RZ, 0xc0, !PT ;  /* 0xffffdfff1d1d7812 */ /* 0x000fe400078ec0ff */
[----:B------:R-:W-:Y:S02]  /*1005c0*/  ISETP.LT.AND P4, PT, R93, UR12, !P1 ;  /* 0x0000000c5d007c0c */ /* 0x000fe4000cf81270 */
[----:B------:R-:W-:Y:S02]  /*1005d0*/  @P3 LOP3.LUT R29, R29, 0x2000, RZ, 0xfc, !PT ;  /* 0x000020001d1d3812 */ /* 0x000fe400078efcff */
[----:B------:R-:W-:Y:S02]  /*1005e0*/  ISETP.LT.AND P2, PT, R100, UR7, !P1 ;  /* 0x0000000764007c0c */ /* 0x000fe4000cf41270 */
[----:B------:R-:W-:Y:S02]  /*1005f0*/  ISETP.LT.AND P3, PT, R99, UR34, !P1 ;  /* 0x0000002263007c0c */ /* 0x000fe4000cf61270 */
[----:B------:R-:W-:-:S02]  /*100600*/  LOP3.LUT R29, R29, 0xffffefff, RZ, 0xc0, !PT ;  /* 0xffffefff1d1d7812 */ /* 0x000fc400078ec0ff */
[----:B--2---:R-:W-:Y:S02]  /*100610*/  ISETP.GE.AND P1, PT, R20, UR47, PT ;  /* 0x0000002f14007c0c */ /* 0x004fe4000bf26270 */
[----:B------:R-:W2:Y:S01]  /*100620*/  LDL.LU R20, [R1+0x4f8c] ;  /* 0x004f8c0001147983 */ /* 0x000ea20000300800 */
        /* <DEDUP_REMOVED lines=23> */
[----:B---3--:R-:W-:-:S02]  /*1007a0*/  ISETP.GE.AND P1, PT, R21, UR43, PT ;  /* 0x0000002b15007c0c */ /* 0x008fc4000bf26270 */
        /* <DEDUP_REMOVED lines=8> */
[----:B------:R-:W-:-:S05]  /*100830*/  ISETP.LT.AND P3, PT, R98, UR44, !P1 ;  /* 0x0000002c62007c0c */ /* 0x000fca000cf61270 */
[----:B------:R-:W-:Y:S02]  /*100840*/  @P2 LOP3.LUT R19, R19, 0x40000000, RZ, 0xfc, !PT ;  /* 0x4000000013132812 */ /* 0x000fe400078efcff */
[----:B------:R-:W-:Y:S02]  /*100850*/  ISETP.LT.AND P2, PT, R96, UR30, !P1 ;  /* 0x0000001e60007c0c */ /* 0x000fe4000cf41270 */
[----:B------:R-:W-:Y:S02]  /*100860*/  LOP3.LUT R29, R29, 0xfffffffd, RZ, 0xc0, !PT ;  /* 0xfffffffd1d1d7812 */ /* 0x000fe400078ec0ff */
[----:B------:R-:W-:Y:S02]  /*100870*/  ISETP.LT.AND P4, PT, R97, UR35, !P1 ;  /* 0x0000002361007c0c */ /* 0x000fe4000cf81270 */
[----:B------:R-:W-:Y:S02]  /*100880*/  @P3 LOP3.LUT R29, R29, 0x2, RZ, 0xfc, !PT ;  /* 0x000000021d1d3812 */ /* 0x000fe400078efcff */
[----:B------:R-:W-:-:S02]  /*100890*/  ISETP.LT.AND P3, PT, R94, UR16, !P1 ;  /* 0x000000105e007c0c */ /* 0x000fc4000cf61270 */
[----:B------:R-:W-:-:S04]  /*1008a0*/  LOP3.LUT R19, R19, 0x7fffffff, RZ, 0xc0, !PT ;  /* 0x7fffffff13137812 */ /* 0x000fc800078ec0ff */
[----:B------:R-:W-:Y:S02]  /*1008b0*/  @P2 LOP3.LUT R19, R19, 0x80000000, RZ, 0xfc, !PT ;  /* 0x8000000013132812 */ /* 0x000fe400078efcff */
[----:B------:R-:W-:Y:S02]  /*1008c0*/  LOP3.LUT R29, R29, 0xfffffffe, RZ, 0xc0, !PT ;  /* 0xfffffffe1d1d7812 */ /* 0x000fe400078ec0ff */
[----:B------:R-:W-:Y:S02]  /*1008d0*/  LOP3.LUT R19, R19, 0xdfffffff, RZ, 0xc0, !PT ;  /* 0xdfffffff13137812 */ /* 0x000fe400078ec0ff */
[----:B------:R-:W-:Y:S02]  /*1008e0*/  @P4 LOP3.LUT R29, R29, 0x1, RZ, 0xfc, !PT ;  /* 0x000000011d1d4812 */ /* 0x000fe400078efcff */
[----:B------:R-:W-:Y:S02]  /*1008f0*/  @P3 LOP3.LUT R19, R19, 0x20000000, RZ, 0xfc, !PT ;  /* 0x2000000013133812 */ /* 0x000fe400078efcff */
[----:B------:R-:W-:-:S02]  /*100900*/  ISETP.LT.AND P4, PT, R93, UR13, !P1 ;  /* 0x0000000d5d007c0c */ /* 0x000fc4000cf81270 */
[----:B------:R-:W-:Y:S02]  /*100910*/  ISETP.LT.AND P2, PT, R100, UR4, !P1 ;  /* 0x0000000464007c0c */ /* 0x000fe4000cf41270 */
[----:B------:R-:W-:Y:S02]  /*100920*/  ISETP.LT.AND P3, PT, R99, UR63, !P1 ;  /* 0x0000003f63007c0c */ /* 0x000fe4000cf61270 */
[----:B------:R-:W-:-:S07]  /*100930*/  LOP3.LUT R19, R19, 0xefffffff, RZ, 0xc0, !PT ;  /* 0xefffffff13137812 */ /* 0x000fce00078ec0ff */
        /* <DEDUP_REMOVED lines=28> */
[----:B---3--:R-:W-:Y:S02]  /*100b00*/  ISETP.GE.AND P1, PT, R21, UR55, PT ;  /* 0x0000003715007c0c */ /* 0x008fe4000bf26270 */
        /* <DEDUP_REMOVED lines=25> */
[----:B------:R-:W-:-:S04]  /*100ca0*/  LOP3.LUT R19, R19, 0xfffffbff, RZ, 0xc0, !PT ;  /* 0xfffffbff13137812 */ /* 0x000fc800078ec0ff */
[----:B------:R-:W-:-:S04]  /*100cb0*/  @P3 LOP3.LUT R19, R19, 0x400, RZ, 0xfc, !PT ;  /* 0x0000040013133812 */ /* 0x000fc800078efcff */
[----:B------:R-:W-:Y:S02]  /*100cc0*/  LOP3.LUT R19, R19, 0xfffffdff, RZ, 0xc0, !PT ;  /* 0xfffffdff13137812 */ /* 0x000fe400078ec0ff */
[----:B------:R-:W-:Y:S02]  /*100cd0*/  ISETP.GE.AND P5, PT, R92, UR59, PT ;  /* 0x0000003b5c007c0c */ /* 0x000fe4000bfa6270 */
[----:B--2---:R-:W-:Y:S02]  /*100ce0*/  ISETP.GE.AND P1, PT, R20, UR57, PT ;  /* 0x0000003914007c0c */ /* 0x004fe4000bf26270 */
[----:B------:R-:W1:Y:S01]  /*100cf0*/  LDS.128 R20, [R30] ;  /* 0x000000001e147984 */ /* 0x000e620000000c00 */
[----:B------:R-:W-:Y:S01]  /*100d00*/  BAR.SYNC.DEFER_BLOCKING 0x0 ;  /* 0x0000000000007b1d */ /* 0x000fe20000010000 */
[----:B------:R-:W-:Y:S02]  /*100d10*/  ISETP.LT.AND P2, PT, R98, UR10, !P1 ;  /* 0x0000000a62007c0c */ /* 0x000fe4000cf41270 */
[----:B------:R-:W-:-:S02]  /*100d20*/  ISETP.LT.AND P4, PT, R97, UR17, !P1 ;  /* 0x0000001161007c0c */ /* 0x000fc4000cf81270 */
[----:B------:R-:W-:-:S09]  /*100d30*/  ISETP.LT.AND P3, PT, R96, UR21, !P1 ;  /* 0x0000001560007c0c */ /* 0x000fd2000cf61270 */
        /* <DEDUP_REMOVED lines=18> */
[----:B-1----:R1:W-:Y:S01]  /*100e60*/  STL.64 [R1+0x19a0], R20 ;  /* 0x0019a01401007387 */ /* 0x0023e20000100a00 */
[----:B------:R-:W-:Y:S02]  /*100e70*/  ISETP.LT.AND P2, PT, R98, UR71, !P5 ;  /* 0x0000004762007c0c */ /* 0x000fe4000ef41270 */
[----:B------:R-:W-:Y:S01]  /*100e80*/  LOP3.LUT R19, R19, 0xfffffffb, RZ, 0xc0, !PT ;  /* 0xfffffffb13137812 */ /* 0x000fe200078ec0ff */
[----:B------:R2:W-:Y:S03]  /*100e90*/  STL.64 [R1+0x19a8], R22 ;  /* 0x0019a81601007387 */ /* 0x0005e60000100a00 */
[----:B------:R-:W-:Y:S02]  /*100ea0*/  @P1 LOP3.LUT R19, R19, 0x4, RZ, 0xfc, !PT ;  /* 0x0000000413131812 */ /* 0x000fe400078efcff */
[----:B------:R-:W-:-:S02]  /*100eb0*/  ISETP.LT.AND P3, PT, R97, UR72, !P5 ;  /* 0x0000004861007c0c */ /* 0x000fc4000ef61270 */
[----:B------:R-:W-:-:S04]  /*100ec0*/  LOP3.LUT R19, R19, 0xfffffffd, RZ, 0xc0, !PT ;  /* 0xfffffffd13137812 */ /* 0x000fc800078ec0ff */
[----:B------:R-:W-:-:S04]  /*100ed0*/  @P2 LOP3.LUT R19, R19, 0x2, RZ, 0xfc, !PT ;  /* 0x0000000213132812 */ /* 0x000fc800078efcff */
[----:B------:R-:W-:Y:S02]  /*100ee0*/  LOP3.LUT R19, R19, 0xfffffffe, RZ, 0xc0, !PT ;  /* 0xfffffffe13137812 */ /* 0x000fe400078ec0ff */
[----:B------:R-:W-:Y:S02]  /*100ef0*/  ISETP.LT.AND P1, PT, R96, UR73, !P5 ;  /* 0x0000004960007c0c */ /* 0x000fe4000ef21270 */
[----:B------:R-:W-:Y:S02]  /*100f00*/  @P3 LOP3.LUT R19, R19, 0x1, RZ, 0xfc, !PT ;  /* 0x0000000113133812 */ /* 0x000fe400078efcff */
[----:B------:R-:W-:Y:S02]  /*100f10*/  ISETP.LT.AND P2, PT, R95, UR74, !P5 ;  /* 0x0000004a5f007c0c */ /* 0x000fe4000ef41270 */
[----:B------:R-:W-:Y:S02]  /*100f20*/  ISETP.LT.AND P3, PT, R94, UR75, !P5 ;  /* 0x0000004b5e007c0c */ /* 0x000fe4000ef61270 */
[----:B------:R-:W-:Y:S01]  /*100f30*/  ISETP.LT.AND P4, PT, R93, UR28, !P5 ;  /* 0x0000001c5d007c0c */ /* 0x000fe2000ef81270 */
[----:B------:R-:W-:Y:S01]  /*100f40*/  STL [R1+0x50bc], R71 ;  /* 0x0050bc4701007387 */ /* 0x000fe20000100800 */
[----:B------:R-:W3:Y:S01]  /*100f50*/  LDCU.64 UR4, c[0x0][0x398] ;  /* 0x00007300ff0477ac */ /* 0x000ee20008000a00 */
[----:B------:R-:W-:-:S02]  /*100f60*/  LOP3.LUT R2, R2, 0xffffffef, RZ, 0xc0, !PT ;  /* 0xffffffef02027812 */ /* 0x000fc400078ec0ff */
[----:B------:R-:W-:Y:S02]  /*100f70*/  STL [R1+0x50b8], R72 ;  /* 0x0050b84801007387 */ /* 0x000fe40000100800 */
[----:B------:R-:W-:Y:S02]  /*100f80*/  @P0 LOP3.LUT R2, R2, 0x10, RZ, 0xfc, !PT ;  /* 0x0000001002020812 */ /* 0x000fe400078efcff */
[----:B------:R-:W-:Y:S01]  /*100f90*/  STL [R1+0x50b4], R73 ;  /* 0x0050b44901007387 */ /* 0x000fe20000100800 */
[----:B------:R-:W-:-:S03]  /*100fa0*/  LOP3.LUT P0, RZ, R19, 0x1, RZ, 0xc0, !PT ;  /* 0x0000000113ff7812 */ /* 0x000fc6000780c0ff */
[----:B------:R-:W-:Y:S04]  /*100fb0*/  STL [R1+0x50b0], R74 ;  /* 0x0050b04a01007387 */ /* 0x000fe80000100800 */
[----:B------:R-:W-:Y:S04]  /*100fc0*/  STL [R1+0x50ac], R75 ;  /* 0x0050ac4b01007387 */ /* 0x000fe80000100800 */
[----:B------:R-:W-:Y:S04]  /*100fd0*/  STL [R1+0x50a8], R76 ;  /* 0x0050a84c01007387 */ /* 0x000fe80000100800 */
[----:B------:R-:W4:Y:S04]  /*100fe0*/  LDL.LU R24, [R1+0x3234] ;  /* 0x0032340001187983 */ /* 0x000f280000300800 */
[----:B------:R-:W4:Y:S04]  /*100ff0*/  LDL.LU R25, [R1+0x323c] ;  /* 0x00323c0001197983 */ /* 0x000f280000300800 */
[----:B------:R-:W4:Y:S04]  /*101000*/  LDL.LU R26, [R1+0x31c4] ;  /* 0x0031c400011a7983 */ /* 0x000f280000300800 */
[----:B------:R-:W4:Y:S04]  /*101010*/  LDL.LU R27, [R1+0x31cc] ;  /* 0x0031cc00011b7983 */ /* 0x000f280000300800 */
[----:B-1----:R-:W4:Y:S01]  /*101020*/  LDL.LU R20, [R1+0x3154] ;  /* 0x0031540001147983 */ /* 0x002f220000300800 */
[----:B---3--:R-:W-:-:S03]  /*101030*/  ISETP.LT.AND P6, PT, R92, UR5, !P6 ;  /* 0x000000055c007c0c */ /* 0x008fc6000f7c1270 */
[----:B------:R-:W3:Y:S04]  /*101040*/  LDL.LU R21, [R1+0x315c] ;  /* 0x00315c0001157983 */ /* 0x000ee80000300800 */
[----:B--2---:R-:W3:Y:S04]  /*101050*/  LDL.LU R22, [R1+0x30e4] ;  /* 0x0030e40001167983 */ /* 0x004ee80000300800 */
[----:B------:R-:W3:Y:S04]  /*101060*/  LDL.LU R23, [R1+0x30ec] ;  /* 0x0030ec0001177983 */ /* 0x000ee80000300800 */
[----:B----4-:R1:W-:Y:S01]  /*101070*/  STSM.16.M88.4 [R28], R24 ;  /* 0x000000181c007844 */ /* 0x0103e20000000200 */
[----:B------:R-:W-:Y:S06]  /*101080*/  BAR.SYNC.DEFER_BLOCKING 0x0 ;  /* 0x0000000000007b1d */ /* 0x000fec0000010000 */
[----:B-1----:R-:W2:Y:S04]  /*101090*/  LDL.LU R24, [R1+0x3074] ;  /* 0x0030740001187983 */ /* 0x002ea80000300800 */
[----:B------:R-:W1:Y:S01]  /*1010a0*/  LDS.128 R72, [R30] ;  /* 0x000000001e487984 */ /* 0x000e620000000c00 */
[----:B------:R-:W-:Y:S06]  /*1010b0*/  BAR.SYNC.DEFER_BLOCKING 0x0 ;  /* 0x0000000000007b1d */ /* 0x000fec0000010000 */
[----:B---3--:R3:W-:Y:S04]  /*1010c0*/  STSM.16.M88.4 [R28], R20 ;  /* 0x000000141c007844 */ /* 0x0087e80000000200 */
[----:B-1----:R-:W-:Y:S04]  /*1010d0*/  STL.64 [R1+0x1990], R72 ;  /* 0x0019904801007387 */ /* 0x002fe80000100a00 */
[----:B------:R-:W-:Y:S01]  /*1010e0*/  STL.64 [R1+0x1998], R74 ;  /* 0x0019984a01007387 */ /* 0x000fe20000100a00 */
[----:B------:R-:W-:Y:S06]  /*1010f0*/  BAR.SYNC.DEFER_BLOCKING 0x0 ;  /* 0x0000000000007b1d */ /* 0x000fec0000010000 */
[----:B------:R-:W2:Y:S04]  /*101100*/  LDL.LU R25, [R1+0x307c] ;  /* 0x00307c0001197983 */ /* 0x000ea80000300800 */
[----:B------:R-:W2:Y:S04]  /*101110*/  LDL.LU R26, [R1+0x3004] ;  /* 0x00300400011a7983 */ /* 0x000ea80000300800 */
[----:B------:R-:W2:Y:S04]  /*101120*/  LDL.LU R27, [R1+0x300c] ;  /* 0x00300c00011b7983 */ /* 0x000ea80000300800 */
[----:B---3--:R-:W3:Y:S04]  /*101130*/  LDL.LU R20, [R1+0x2f94] ;  /* 0x002f940001147983 */ /* 0x008ee80000300800 */
[----:B------:R-:W1:Y:S01]  /*101140*/  LDS.128 R72, [R30] ;  /* 0x000000001e487984 */ /* 0x000e620000000c00 */
[----:B------:R-:W-:Y:S06]  /*101150*/  BAR.SYNC.DEFER_BLOCKING 0x0 ;  /* 0x0000000000007b1d */ /* 0x000fec0000010000 */
[----:B-1----:R-:W-:Y:S04]  /*101160*/  STL.64 [R1+0x1980], R72 ;  /* 0x0019804801007387 */ /* 0x002fe80000100a00 */
[----:B------:R-:W-:Y:S04]  /*101170*/  STL.64 [R1+0x1988], R74 ;  /* 0x0019884a01007387 */ /* 0x000fe80000100a00 */
[----:B------:R-:W3:Y:S04]  /*101180*/  LDL.LU R21, [R1+0x2f9c] ;  /* 0x002f9c0001157983 */ /* 0x000ee80000300800 */
[----:B------:R-:W3:Y:S04]  /*101190*/  LDL.LU R22, [R1+0x2f24] ;  /* 0x002f240001167983 */ /* 0x000ee80000300800 */
[----:B------:R-:W3:Y:S04]  /*1011a0*/  LDL.LU R23, [R1+0x2f2c] ;  /* 0x002f2c0001177983 */ /* 0x000ee80000300800 */
[----:B--2---:R1:W-:Y:S01]  /*1011b0*/  STSM.16.M88.4 [R28], R24 ;  /* 0x000000181c007844 */ /* 0x0043e20000000200 */
        /* <DEDUP_REMOVED lines=762> */
[----:B------:R-:W2:Y:S04]  /*104160*/  LDL.LU R25, [R1+0x31ec] ;  /* 0x0031ec0001197983 */ /* 0x000ea80000300800 */
[----:B------:R-:W2:Y:S04]  /*104170*/  LDL.LU R26, [R1+0x3174] ;  /* 0x00317400011a7983 */ /* 0x000ea80000300800 */
[----:B------:R-:W2:Y:S04]  /*104180*/  LDL.LU R27, [R1+0x317c] ;  /* 0x00317c00011b7983 */ /* 0x000ea80000300800 */
[----:B------:R-:W-:Y:S01]  /*104190*/  LDS.128 R248, [R30] ;  /* 0x000000001ef87984 */ /* 0x000fe20000000c00 */
[----:B------:R-:W-:Y:S06]  /*1041a0*/  BAR.SYNC.DEFER_BLOCKING 0x0 ;  /* 0x0000000000007b1d */ /* 0x000fec0000010000 */
[----:B---3--:R1:W-:Y:S02]  /*1041b0*/  STSM.16.M88.4 [R28], R20 ;  /* 0x000000141c007844 */ /* 0x0083e40000000200 */
[----:B------:R-:W-:Y:S06]  /*1041c0*/  BAR.SYNC.DEFER_BLOCKING 0x0 ;  /* 0x0000000000007b1d */ /* 0x000fec0000010000 */
[----:B-1----:R-:W3:Y:S04]  /*1041d0*/  LDL.LU R20, [R1+0x3104] ;  /* 0x0031040001147983 */ /* 0x002ee80000300800 */
[----:B------:R-:W3:Y:S04]  /*1041e0*/  LDL.LU R21, [R1+0x310c] ;  /* 0x00310c0001157983 */ /* 0x000ee80000300800 */
[----:B------:R-:W3:Y:S04]  /*1041f0*/  LDL.LU R22, [R1+0x3094] ;  /* 0x0030940001167983 */ /* 0x000ee80000300800 */
[----:B------:R-:W3:Y:S04]  /*104200*/  LDL.LU R23, [R1+0x309c] ;  /* 0x00309c0001177983 */ /* 0x000ee80000300800 */
[----:B------:R-:W-:Y:S01]  /*104210*/  LDS.128 R228, [R30] ;  /* 0x000000001ee47984 */ /* 0x000fe20000000c00 */
[----:B------:R-:W-:Y:S06]  /*104220*/  BAR.SYNC.DEFER_BLOCKING 0x0 ;  /* 0x0000000000007b1d */ /* 0x000fec0000010000 */
[----:B--2---:R1:W-:Y:S02]  /*104230*/  STSM.16.M88.4 [R28], R24 ;  /* 0x000000181c007844 */ /* 0x0043e40000000200 */
        /* <DEDUP_REMOVED lines=244> */
[----:B------:R-:W-:Y:S01]  /*105180*/  LDS.128 R104, [R30] ;  /* 0x000000001e687984 */ /* 0x000fe20000000c00 */
[----:B------:R-:W-:Y:S06]  /*105190*/  BAR.SYNC.DEFER_BLOCKING 0x0 ;  /* 0x0000000000007b1d */ /* 0x000fec0000010000 */
[----:B------:R-:W2:Y:S04]  /*1051a0*/  LDL.LU R27, [R1+0x1b2c] ;  /* 0x001b2c00011b7983 */ /* 0x000ea80000300800 */
[----:B---3--:R1:W-:Y:S01]  /*1051b0*/  STSM.16.M88.4 [R28], R20 ;  /* 0x000000141c007844 */ /* 0x0083e20000000200 */
[----:B------:R-:W-:Y:S06]  /*1051c0*/  BAR.SYNC.DEFER_BLOCKING 0x0 ;  /* 0x0000000000007b1d */ /* 0x000fec0000010000 */
[----:B-1----:R-:W3:Y:S04]  /*1051d0*/  LDL.LU R20, [R1+0x1d34] ;  /* 0x001d340001147983 */ /* 0x002ee80000300800 */
[----:B------:R-:W1:Y:S01]  /*1051e0*/  LDS.128 R100, [R30] ;  /* 0x000000001e647984 */ /* 0x000e620000000c00 */
[----:B------:R-:W-:Y:S06]  /*1051f0*/  BAR.SYNC.DEFER_BLOCKING 0x0 ;  /* 0x0000000000007b1d */ /* 0x000fec0000010000 */
[----:B-1----:R-:W-:Y:S04]  /*105200*/  STL [R1+0x50a4], R103 ;  /* 0x0050a46701007387 */ /* 0x002fe80000100800 */
        /* <DEDUP_REMOVED lines=9> */
[----:B------:R-:W1:Y:S01]  /*1052a0*/  LDS.128 R96, [R30] ;  /* 0x000000001e607984 */ /* 0x000e620000000c00 */
[----:B------:R-:W-:Y:S06]  /*1052b0*/  BAR.SYNC.DEFER_BLOCKING 0x0 ;  /* 0x0000000000007b1d */ /* 0x000fec0000010000 */
[----:B------:R-:W4:Y:S04]  /*1052c0*/  LDL.LU R71, [R1+0x37f8] ;  /* 0x0037f80001477983 */ /* 0x000f280000300800 */
[----:B---3--:R3:W-:Y:S01]  /*1052d0*/  STSM.16.M88.4 [R28], R20 ;  /* 0x000000141c007844 */ /* 0x0087e20000000200 */
[----:B------:R-:W-:Y:S06]  /*1052e0*/  BAR.SYNC.DEFER_BLOCKING 0x0 ;  /* 0x0000000000007b1d */ /* 0x000fec0000010000 */
[----:B---3--:R-:W3:Y:S04]  /*1052f0*/  LDL.LU R20, [R1+0x2054] ;  /* 0x0020540001147983 */ /* 0x008ee80000300800 */
[----:B------:R-:W3:Y:S04]  /*105300*/  LDL.LU R21, [R1+0x205c] ;  /* 0x00205c0001157983 */ /* 0x000ee80000300800 */
[----:B------:R-:W3:Y:S04]  /*105310*/  LDL.LU R22, [R1+0x2034] ;  /* 0x0020340001167983 */ /* 0x000ee80000300800 */
[----:B------:R-:W3:Y:S04]  /*105320*/  LDL.LU R23, [R1+0x203c] ;  /* 0x00203c0001177983 */ /* 0x000ee80000300800 */
[----:B------:R-:W1:Y:S01]  /*105330*/  LDS.128 R92, [R30] ;  /* 0x000000001e5c7984 */ /* 0x000e620000000c00 */
[----:B------:R-:W-:Y:S06]  /*105340*/  BAR.SYNC.DEFER_BLOCKING 0x0 ;  /* 0x0000000000007b1d */ /* 0x000fec0000010000 */
[----:B------:R-:W4:Y:S04]  /*105350*/  LDL.LU R103, [R1+0x344c] ;  /* 0x00344c0001677983 */ /* 0x000f280000300800 */
[----:B--2---:R2:W-:Y:S01]  /*105360*/  STSM.16.M88.4 [R28], R24 ;  /* 0x000000181c007844 */ /* 0x0045e20000000200 */
[----:B------:R-:W-:Y:S06]  /*105370*/  BAR.SYNC.DEFER_BLOCKING 0x0 ;  /* 0x0000000000007b1d */ /* 0x000fec0000010000 */
[----:B--2---:R-:W2:Y:S04]  /*105380*/  LDL.LU R24, [R1+0x2014] ;  /* 0x0020140001187983 */ /* 0x004ea80000300800 */
[----:B------:R-:W2:Y:S04]  /*105390*/  LDL.LU R25, [R1+0x201c] ;  /* 0x00201c0001197983 */ /* 0x000ea80000300800 */
[----:B------:R-:W2:Y:S04]  /*1053a0*/  LDL.LU R26, [R1+0x33a4] ;  /* 0x0033a400011a7983 */ /* 0x000ea80000300800 */
[----:B------:R-:W2:Y:S04]  /*1053b0*/  LDL.LU R27, [R1+0x33ac] ;  /* 0x0033ac00011b7983 */ /* 0x000ea80000300800 */
[----:B------:R-:W1:Y:S01]  /*1053c0*/  LDS.128 R88, [R30] ;  /* 0x000000001e587984 */ /* 0x000e620000000c00 */
[----:B------:R-:W-:Y:S06]  /*1053d0*/  BAR.SYNC.DEFER_BLOCKING 0x0 ;  /* 0x0000000000007b1d */ /* 0x000fec0000010000 */
[----:B------:R-:W4:Y:S04]  /*1053e0*/  LDL.LU R76, [R1+0x90] ;  /* 0x00009000014c7983 */ /* 0x000f280000300800 */
[----:B------:R-:W4:Y:S04]  /*1053f0*/  LDL.LU R75, [R1+0x80] ;  /* 0x00008000014b7983 */ /* 0x000f280000300800 */
[----:B------:R-:W4:Y:S04]  /*105400*/  LDL.LU R74, [R1+0x70] ;  /* 0x00007000014a7983 */ /* 0x000f280000300800 */
[----:B------:R-:W4:Y:S04]  /*105410*/  LDL.LU R73, [R1+0x60] ;  /* 0x0000600001497983 */ /* 0x000f280000300800 */
[----:B---3--:R3:W-:Y:S01]  /*105420*/  STSM.16.M88.4 [R28], R20 ;  /* 0x000000141c007844 */ /* 0x0087e20000000200 */
[----:B------:R-:W-:Y:S06]  /*105430*/  BAR.SYNC.DEFER_BLOCKING 0x0 ;  /* 0x0000000000007b1d */ /* 0x000fec0000010000 */
[----:B---3--:R-:W3:Y:S04]  /*105440*/  LDL.LU R20, [R1+0x3324] ;  /* 0x0033240001147983 */ /* 0x008ee80000300800 */
        /* <DEDUP_REMOVED lines=8> */
[----:B------:R-:W1:Y:S01]  /*1054d0*/  LDS.128 R84, [R30] ;  /* 0x000000001e547984 */ /* 0x000e620000000c00 */
[----:B------:R-:W-:Y:S06]  /*1054e0*/  BAR.SYNC.DEFER_BLOCKING 0x0 ;  /* 0x0000000000007b1d */ /* 0x000fec0000010000 */
[----:B--2---:R-:W-:Y:S02]  /*1054f0*/  STSM.16.M88.4 [R28], R24 ;  /* 0x000000181c007844 */ /* 0x004fe40000000200 */
[----:B------:R-:W-:Y:S06]  /*105500*/  BAR.SYNC.DEFER_BLOCKING 0x0 ;  /* 0x0000000000007b1d */ /* 0x000fec0000010000 */
[----:B------:R-:W2:Y:S02]  /*105510*/  LDS.128 R24, [R30] ;  /* 0x000000001e187984 */ /* 0x000ea40000000c00 */
[----:B------:R-:W-:Y:S06]  /*105520*/  BAR.SYNC.DEFER_BLOCKING 0x0 ;  /* 0x0000000000007b1d */ /* 0x000fec0000010000 */
[----:B---3--:R-:W-:Y:S02]  /*105530*/  STSM.16.M88.4 [R28], R20 ;  /* 0x000000141c007844 */ /* 0x008fe40000000200 */
[----:B------:R-:W-:Y:S06]  /*105540*/  BAR.SYNC.DEFER_BLOCKING 0x0 ;  /* 0x0000000000007b1d */ /* 0x000fec0000010000 */
[----:B------:R-:W3:Y:S02]  /*105550*/  LDS.128 R20, [R30] ;  /* 0x000000001e147984 */ /* 0x000ee40000000c00 */
[----:B------:R-:W-:Y:S06]  /*105560*/  BAR.SYNC.DEFER_BLOCKING 0x0 ;  /* 0x0000000000007b1d */ /* 0x000fec0000010000 */
[----:B----4-:R4:W-:Y:S04]  /*105570*/  STSM.16.M88.4 [R28], R80 ;  /* 0x000000501c007844 */ /* 0x0109e80000000200 */
[----:B----4-:R-:W4:Y:S04]  /*105580*/  LDL.LU R82, [R1+0xb0] ;  /* 0x0000b00001527983 */ /* 0x010f280000300800 */
[----:B------:R-:W2:Y:S01]  /*105590*/  LDL.LU R83, [R1+0xa0] ;  /* 0x0000a00001537983 */ /* 0x000ea20000300800 */
[----:B------:R-:W-:Y:S01]  /*1055a0*/  BAR.SYNC.DEFER_BLOCKING 0x0 ;  /* 0x0000000000007b1d */ /* 0x000fe20000010000 */
[----:B------:R-:W-:Y:S01]  /*1055b0*/  ISETP.LT.AND P5, PT, R103, UR4, !P5 ;  /* 0x0000000467007c0c */ /* 0x000fe2000efa1270 */
[----:B------:R-:W-:Y:S01]  /*1055c0*/  IMAD.WIDE R78, R71, 0x4, R56 ;  /* 0x00000004474e7825 */ /* 0x000fe200078e0238 */
[----:B------:R-:W-:-:S04]  /*1055d0*/  LOP3.LUT R31, R31, 0xffffffef, RZ, 0xc0, !PT ;  /* 0xffffffef1f1f7812 */ /* 0x000fc800078ec0ff */
[----:B----4-:R4:W-:Y:S02]  /*1055e0*/  @P6 STG.E desc[UR40][R78.64], R82 ;  /* 0x000000524e006986 */ /* 0x0109e4000c101928 */
[C---:B----4-:R-:W-:Y:S02]  /*1055f0*/  IMAD.WIDE R78, R71.reuse, 0x4, R54 ;  /* 0x00000004474e7825 */ /* 0x050fe400078e0236 */
[----:B------:R-:W4:Y:S04]  /*105600*/  LDL.LU R82, [R1+0x40] ;  /* 0x0000400001527983 */ /* 0x000f280000300800 */
[----:B--2---:R2:W-:Y:S02]  /*105610*/  @P5 STG.E desc[UR40][R78.64], R83 ;  /* 0x000000534e005986 */ /* 0x0045e4000c101928 */
[----:B--2---:R-:W-:-:S05]  /*105620*/  IMAD.WIDE R78, R71, 0x4, R52 ;  /* 0x00000004474e7825 */ /* 0x004fca00078e0234 */
[----:B------:R2:W-:Y:S02]  /*105630*/  @P4 STG.E desc[UR40][R78.64], R76 ;  /* 0x0000004c4e004986 */ /* 0x0005e4000c101928 */
[----:B--2---:R-:W-:-:S05]  /*105640*/  IMAD.WIDE R78, R71, 0x4, R50 ;  /* 0x00000004474e7825 */ /* 0x004fca00078e0232 */
[----:B------:R2:W-:Y:S02]  /*105650*/  @P3 STG.E desc[UR40][R78.64], R75 ;  /* 0x0000004b4e003986 */ /* 0x0005e4000c101928 */
[----:B--2---:R-:W-:-:S05]  /*105660*/  IMAD.WIDE R78, R71, 0x4, R48 ;  /* 0x00000004474e7825 */ /* 0x004fca00078e0230 */
[----:B------:R2:W-:Y:S02]  /*105670*/  @P2 STG.E desc[UR40][R78.64], R74 ;  /* 0x0000004a4e002986 */ /* 0x0005e4000c101928 */
[----:B--2---:R-:W-:-:S05]  /*105680*/  IMAD.WIDE R78, R71, 0x4, R46 ;  /* 0x00000004474e7825 */ /* 0x004fca00078e022e */
[----:B------:R2:W-:Y:S02]  /*105690*/  @P1 STG.E desc[UR40][R78.64], R73 ;  /* 0x000000494e001986 */ /* 0x0005e4000c101928 */
[----:B--2---:R-:W-:Y:S02]  /*1056a0*/  IMAD.WIDE R78, R71, 0x4, R44 ;  /* 0x00000004474e7825 */ /* 0x004fe400078e022c */
[----:B------:R-:W2:Y:S04]  /*1056b0*/  LDL.LU R73, [R1+0x30] ;  /* 0x0000300001497983 */ /* 0x000ea80000300800 */
[----:B------:R-:W2:Y:S04]  /*1056c0*/  LDL.LU R74, [R1+0x20] ;  /* 0x00002000014a7983 */ /* 0x000ea80000300800 */
[----:B------:R-:W2:Y:S04]  /*1056d0*/  LDL.LU R76, [R1+0x10] ;  /* 0x00001000014c7983 */ /* 0x000ea80000300800 */
[----:B------:R1:W-:Y:S04]  /*1056e0*/  @P0 STG.E desc[UR40][R78.64], R72 ;  /* 0x000000484e000986 */ /* 0x0003e8000c101928 */
[----:B------:R-:W2:Y:S04]  /*1056f0*/  LDL.LU R75, [R1] ;  /* 0x00000000014b7983 */ /* 0x000ea80000300800 */
[----:B-1----:R-:W2:Y:S01]  /*105700*/  LDL.LU R72, [R1+0x37f4] ;  /* 0x0037f40001487983 */ /* 0x002ea20000300800 */
[----:B------:R-:W-:-:S13]  /*105710*/  LOP3.LUT P1, RZ, R19, 0x2000, RZ, 0xc0, !PT ;  /* 0x0000200013ff7812 */ /* 0x000fda000782c0ff */
[----:B------:R-:W-:Y:S02]  /*105720*/  @P1 LOP3.LUT R31, R31, 0x10, RZ, 0xfc, !PT ;  /* 0x000000101f1f1812 */ /* 0x000fe400078efcff */
[----:B------:R-:W-:Y:S02]  /*105730*/  LOP3.LUT P1, RZ, R19, 0x1000, RZ, 0xc0, !PT ;  /* 0x0000100013ff7812 */ /* 0x000fe4000782c0ff */
[----:B------:R-:W-:-:S11]  /*105740*/  LOP3.LUT R31, R31, 0xffffffdf, RZ, 0xc0, !PT ;  /* 0xffffffdf1f1f7812 */ /* 0x000fd600078ec0ff */
        /* <DEDUP_REMOVED lines=11> */
[----:B------:R-:W-:Y:S02]  /*105800*/  LOP3.LUT R31, R31, 0xfffffdff, RZ, 0xc0, !PT ;  /* 0xfffffdff1f1f7812 */ /* 0x000fe400078ec0ff */
[----:B------:R-:W-:-:S09]  /*105810*/  LOP3.LUT P4, RZ, R19, 0x2, RZ, 0xc0, !PT ;  /* 0x0000000213ff7812 */ /* 0x000fd2000788c0ff */
[----:B------:R-:W-:Y:S02]  /*105820*/  @P1 LOP3.LUT R31, R31, 0x200, RZ, 0xfc, !PT ;  /* 0x000002001f1f1812 */ /* 0x000fe400078efcff */
[----:B------:R-:W-:Y:S02]  /*105830*/  LOP3.LUT P1, RZ, R19, 0x80, RZ, 0xc0, !PT ;  /* 0x0000008013ff7812 */ /* 0x000fe4000782c0ff */
[----:B------:R-:W-:Y:S02]  /*105840*/  LOP3.LUT R31, R31, 0xfffffbff, RZ, 0xc0, !PT ;  /* 0xfffffbff1f1f7812 */ /* 0x000fe400078ec0ff */
[----:B------:R-:W-:Y:S01]  /*105850*/  LOP3.LUT P5, RZ, R19, 0x4, RZ, 0xc0, !PT ;  /* 0x0000000413ff7812 */ /* 0x000fe200078ac0ff */
[----:B------:R-:W-:Y:S01]  /*105860*/  IMAD.WIDE R78, R71, 0x4, R42 ;  /* 0x00000004474e7825 */ /* 0x000fe200078e022a */
[C---:B------:R-:W-:Y:S01]  /*105870*/  LOP3.LUT P6, RZ, R19.reuse, 0x8, RZ, 0xc0, !PT ;  /* 0x0000000813ff7812 */ /* 0x040fe200078cc0ff */
[----:B------:R-:W3:Y:S01]  /*105880*/  LDL.LU R71, [R1+0x50bc] ;  /* 0x0050bc0001477983 */ /* 0x000ee20000300800 */
[----:B------:R-:W-:-:S03]  /*105890*/  LOP3.LUT P0, RZ, R19, 0x10, RZ, 0xc0, !PT ;  /* 0x0000001013ff7812 */ /* 0x000fc6000780c0ff */
[----:B------:R-:W3:Y:S02]  /*1058a0*/  LDL.LU R83, [R1+0x37ac] ;  /* 0x0037ac0001537983 */ /* 0x000ee40000300800 */
[----:B------:R-:W-:Y:S02]  /*1058b0*/  @P1 LOP3.LUT R31, R31, 0x400, RZ, 0xfc, !PT ;  /* 0x000004001f1f1812 */ /* 0x000fe400078efcff */
[----:B------:R-:W-:Y:S02]  /*1058c0*/  LOP3.LUT P1, RZ, R19, 0x40, RZ, 0xc0, !PT ;  /* 0x0000004013ff7812 */ /* 0x000fe4000782c0ff */
[----:B------:R-:W-:-:S11]  /*1058d0*/  LOP3.LUT R31, R31, 0xfffff7ff, RZ, 0xc0, !PT ;  /* 0xfffff7ff1f1f7812 */ /* 0x000fd600078ec0ff */
[----:B------:R-:W-:Y:S02]  /*1058e0*/  @P1 LOP3.LUT R31, R31, 0x800, RZ, 0xfc, !PT ;  /* 0x000008001f1f1812 */ /* 0x000fe400078efcff */
[----:B------:R-:W-:Y:S01]  /*1058f0*/  LOP3.LUT P1, RZ, R19, 0x20, RZ, 0xc0, !PT ;  /* 0x0000002013ff7812 */ /* 0x000fe2000782c0ff */
[----:B----4-:R1:W-:Y:S04]  /*105900*/  @P4 STG.E desc[UR40][R78.64], R82 ;  /* 0x000000524e004986 */ /* 0x0103e8000c101928 */
[----:B-1----:R-:W4:Y:S01]  /*105910*/  LDL.LU R82, [R1+0x37f0] ;  /* 0x0037f00001527983 */ /* 0x002f220000300800 */
[----:B--2---:R-:W-:-:S05]  /*105920*/  IMAD.WIDE R78, R72, 0x4, R56 ;  /* 0x00000004484e7825 */ /* 0x004fca00078e0238 */
[----:B------:R1:W-:Y:S02]  /*105930*/  @P5 STG.E desc[UR40][R78.64], R73 ;  /* 0x000000494e005986 */ /* 0x0003e4000c101928 */
[C---:B-1----:R-:W-:Y:S02]  /*105940*/  IMAD.WIDE R78, R72.reuse, 0x4, R54 ;  /* 0x00000004484e7825 */ /* 0x042fe400078e0236 */
[----:B------:R-:W2:Y:S04]  /*105950*/  LDL.LU R73, [R1+0xb4] ;  /* 0x0000b40001497983 */ /* 0x000ea80000300800 */
[----:B------:R1:W-:Y:S02]  /*105960*/  @P6 STG.E desc[UR40][R78.64], R74 ;  /* 0x0000004a4e006986 */ /* 0x0003e4000c101928 */
[----:B-1----:R-:W-:-:S02]  /*105970*/  IMAD.WIDE R78, R72, 0x4, R52 ;  /* 0x00000004484e7825 */ /* 0x002fc400078e0234 */
[----:B------:R-:W3:Y:S04]  /*105980*/  LDL.LU R74, [R1+0xa4] ;  /* 0x0000a400014a7983 */ /* 0x000ee80000300800 */
[----:B------:R1:W-:Y:S04]  /*105990*/  @P0 STG.E desc[UR40][R78.64], R76 ;  /* 0x0000004c4e000986 */ /* 0x0003e8000c101928 */
[----:B------:R-:W3:Y:S04]  /*1059a0*/  LDL.LU R80, [R1+0x54] ;  /* 0x0000540001507983 */ /* 0x000ee80000300800 */
[----:B------:R-:W3:Y:S01]  /*1059b0*/  LDL.LU R81, [R1+0x44] ;  /* 0x0000440001517983 */ /* 0x000ee20000300800 */
[----:B-1----:R-:W-:-:S03]  /*1059c0*/  IMAD.WIDE R78, R72, 0x4, R50 ;  /* 0x00000004484e7825 */ /* 0x002fc600078e0232 */
[----:B------:R-:W3:Y:S04]  /*1059d0*/  LDL.LU R76, [R1+0x34] ;  /* 0x00003400014c7983 */ /* 0x000ee80000300800 */
[----:B------:R1:W-:Y:S01]  /*1059e0*/  @P1 STG.E desc[UR40][R78.64], R75 ;  /* 0x0000004b4e001986 */ /* 0x0003e2000c101928 */
[C---:B------:R-:W-:Y:S01]  /*1059f0*/  LOP3.LUT P1, RZ, R31.reuse, 0x800, RZ, 0xc0, !PT ;  /* 0x000008001fff7812 */ /* 0x040fe2000782c0ff */
[C---:B-1----:R-:W-:Y:S02]  /*105a00*/  IMAD.WIDE R78, R72.reuse, 0x4, R48 ;  /* 0x00000004484e7825 */ /* 0x042fe400078e0230 */
[----:B------:R-:W3:Y:S10]  /*105a10*/  LDL.LU R75, [R1+0x24] ;  /* 0x00002400014b7983 */ /* 0x000ef40000300800 */
[----:B------:R1:W-:Y:S01]  /*105a20*/  @P1 STG.E desc[UR40][R78.64], R244 ;  /* 0x000000f44e001986 */ /* 0x0003e2000c101928 */
[----:B------:R-:W-:Y:S01]  /*105a30*/  LOP3.LUT P1, RZ, R31, 0x400, RZ, 0xc0, !PT ;  /* 0x000004001fff7812 */ /* 0x000fe2000782c0ff */
[----:B-1----:R-:W-:-:S02]  /*105a40*/  IMAD.WIDE R78, R72, 0x4, R46 ;  /* 0x00000004484e7825 */ /* 0x002fc400078e022e */
        /* <DEDUP_REMOVED lines=8> */
[----:B------:R-:W3:Y:S04]  /*105ad0*/  LDL.LU R236, [R1+0x84] ;  /* 0x0000840001ec7983 */ /* 0x000ee80000300800 */
[----:B------:R-:W3:Y:S06]  /*105ae0*/  LDL.LU R72, [R1+0x50b8] ;  /* 0x0050b80001487983 */ /* 0x000eec0000300800 */
[----:B------:R1:W-:Y:S04]  /*105af0*/  @P1 STG.E desc[UR40][R78.64], R232 ;  /* 0x000000e84e001986 */ /* 0x0003e8000c101928 */
[----:B-1----:R-:W3:Y:S01]  /*105b00*/  LDL.LU R232, [R1+0x94] ;  /* 0x0000940001e87983 */ /* 0x002ee20000300800 */
[----:B------:R-:W-:-:S02]  /*105b10*/  LOP3.LUT P1, RZ, R31, 0x80, RZ, 0xc0, !PT ;  /* 0x000000801fff7812 */ /* 0x000fc4000782c0ff */
[C---:B------:R-:W-:Y:S02]  /*105b20*/  LOP3.LUT P2, RZ, R19.reuse, 0x4000, RZ, 0xc0, !PT ;  /* 0x0000400013ff7812 */ /* 0x040fe4000784c0ff */
[C---:B------:R-:W-:Y:S02]  /*105b30*/  LOP3.LUT P3, RZ, R19.reuse, 0x8000, RZ, 0xc0, !PT ;  /* 0x0000800013ff7812 */ /* 0x040fe4000786c0ff */
[C---:B------:R-:W-:Y:S01]  /*105b40*/  LOP3.LUT P4, RZ, R19.reuse, 0x10000, RZ, 0xc0, !PT ;  /* 0x0001000013ff7812 */ /* 0x040fe2000788c0ff */
[C---:B----4-:R-:W-:Y:S01]  /*105b50*/  IMAD.WIDE R78, R82.reuse, 0x4, R56 ;  /* 0x00000004524e7825 */ /* 0x050fe200078e0238 */
[C---:B------:R-:W-:Y:S02]  /*105b60*/  LOP3.LUT P5, RZ, R19.reuse, 0x20000, RZ, 0xc0, !PT ;  /* 0x0002000013ff7812 */ /* 0x040fe400078ac0ff */
[C---:B------:R-:W-:Y:S02]  /*105b70*/  LOP3.LUT P6, RZ, R19.reuse, 0x40000, RZ, 0xc0, !PT ;  /* 0x0004000013ff7812 */ /* 0x040fe400078cc0ff */
[----:B------:R-:W-:Y:S01]  /*105b80*/  LOP3.LUT P0, RZ, R19, 0x80000, RZ, 0xc0, !PT ;  /* 0x0008000013ff7812 */ /* 0x000fe2000780c0ff */
[----:B--2---:R1:W-:Y:S01]  /*105b90*/  @P1 STG.E desc[UR40][R78.64], R73 ;  /* 0x000000494e001986 */ /* 0x0043e2000c101928 */
[----:B------:R-:W-:Y:S01]  /*105ba0*/  LOP3.LUT P1, RZ, R31, 0x40, RZ, 0xc0, !PT ;  /* 0x000000401fff7812 */ /* 0x000fe2000782c0ff */
[----:B-1----:R-:W-:-:S02]  /*105bb0*/  IMAD.WIDE R78, R82, 0x4, R54 ;  /* 0x00000004524e7825 */ /* 0x002fc400078e0236 */
[----:B------:R-:W2:Y:S10]  /*105bc0*/  LDL.LU R73, [R1+0x50b4] ;  /* 0x0050b40001497983 */ /* 0x000eb40000300800 */
[----:B---3--:R1:W-:Y:S01]  /*105bd0*/  @P1 STG.E desc[UR40][R78.64], R74 ;  /* 0x0000004a4e001986 */ /* 0x0083e2000c101928 */
[----:B------:R-:W-:Y:S01]  /*105be0*/  LOP3.LUT P1, RZ, R31, 0x20, RZ, 0xc0, !PT ;  /* 0x000000201fff7812 */ /* 0x000fe2000782c0ff */
[----:B-1----:R-:W-:-:S02]  /*105bf0*/  IMAD.WIDE R78, R82, 0x4, R52 ;  /* 0x00000004524e7825 */ /* 0x002fc400078e0234 */
[----:B------:R-:W3:Y:S10]  /*105c00*/  LDL.LU R74, [R1+0x50b0] ;  /* 0x0050b000014a7983 */ /* 0x000ef40000300800 */
[----:B------:R1:W-:Y:S01]  /*105c10*/  @P1 STG.E desc[UR40][R78.64], R232 ;  /* 0x000000e84e001986 */ /* 0x0003e2000c101928 */
[----:B------:R-:W-:Y:S01]  /*105c20*/  LOP3.LUT P1, RZ, R31, 0x10, RZ, 0xc0, !PT ;  /* 0x000000101fff7812 */ /* 0x000fe2000782c0ff */
[----:B-1----:R-:W-:-:S12]  /*105c30*/  IMAD.WIDE R78, R82, 0x4, R50 ;  /* 0x00000004524e7825 */ /* 0x002fd800078e0232 */
[----:B------:R1:W-:Y:S02]  /*105c40*/  @P1 STG.E desc[UR40][R78.64], R236 ;  /* 0x000000ec4e001986 */ /* 0x0003e4000c101928 */
[----:B-1----:R-:W-:-:S05]  /*105c50*/  IMAD.WIDE R78, R82, 0x4, R48 ;  /* 0x00000004524e7825 */ /* 0x002fca00078e0230 */
[----:B------:R1:W-:Y:S02]  /*105c60*/  @P2 STG.E desc[UR40][R78.64], R240 ;  /* 0x000000f04e002986 */ /* 0x0003e4000c101928 */
[----:B-1----:R-:W-:-:S05]  /*105c70*/  IMAD.WIDE R78, R82, 0x4, R46 ;  /* 0x00000004524e7825 */ /* 0x002fca00078e022e */
[----:B------:R1:W-:Y:S02]  /*105c80*/  @P3 STG.E desc[UR40][R78.64], R244 ;  /* 0x000000f44e003986 */ /* 0x0003e4000c101928 */
[----:B-1----:R-:W-:-:S05]  /*105c90*/  IMAD.WIDE R78, R82, 0x4, R44 ;  /* 0x00000004524e7825 */ /* 0x002fca00078e022c */
[----:B------:R1:W-:Y:S02]  /*105ca0*/  @P4 STG.E desc[UR40][R78.64], R80 ;  /* 0x000000504e004986 */ /* 0x0003e4000c101928 */
[----:B-1----:R-:W-:Y:S02]  /*105cb0*/  IMAD.WIDE R78, R82, 0x4, R42 ;  /* 0x00000004524e7825 */ /* 0x002fe400078e022a */
[----:B------:R-:W4:Y:S04]  /*105cc0*/  LDL.LU R82, [R1+0x34d0] ;  /* 0x0034d00001527983 */ /* 0x000f280000300800 */
[----:B------:R1:W-:Y:S02]  /*105cd0*/  @P5 STG.E desc[UR40][R78.64], R81 ;  /* 0x000000514e005986 */ /* 0x0003e4000c101928 */
[----:B-1----:R-:W-:-:S05]  /*105ce0*/  IMAD.WIDE R78, R83, 0x4, R56 ;  /* 0x00000004534e7825 */ /* 0x002fca00078e0238 */
[----:B------:R1:W-:Y:S02]  /*105cf0*/  @P6 STG.E desc[UR40][R78.64], R76 ;  /* 0x0000004c4e006986 */ /* 0x0003e4000c101928 */
[----:B-1----:R-:W-:-:S05]  /*105d00*/  IMAD.WIDE R78, R83, 0x4, R54 ;  /* 0x00000004534e7825 */ /* 0x002fca00078e0236 */
[----:B------:R1:W-:Y:S04]  /*105d10*/  @P0 STG.E desc[UR40][R78.64], R75 ;  /* 0x0000004b4e000986 */ /* 0x0003e8000c101928 */
[----:B-1----:R-:W2:Y:S04]  /*105d20*/  LDL.LU R75, [R1+0x14] ;  /* 0x00001400014b7983 */ /* 0x002ea80000300800 */
[----:B------:R-:W3:Y:S01]  /*105d30*/  LDL.LU R81, [R1+0x4] ;  /* 0x0000040001517983 */ /* 0x000ee20000300800 */
[----:B------:R-:W-:Y:S02]  /*105d40*/  LOP3.LUT P1, RZ, R29, 0x1, RZ, 0xc0, !PT ;  /* 0x000000011dff7812 */ /* 0x000fe4000782c0ff */
[----:B------:R-:W-:-:S02]  /*105d50*/  LOP3.LUT R28, R28, 0xefffffff, RZ, 0xc0, !PT ;  /* 0xefffffff1c1c7812 */ /* 0x000fc400078ec0ff */
[----:B------:R-:W-:Y:S02]  /*105d60*/  LOP3.LUT R31, R31, 0xfffffffe, RZ, 0xc0, !PT ;  /* 0xfffffffe1f1f7812 */ /* 0x000fe400078ec0ff */
[C---:B------:R-:W-:Y:S02]  /*105d70*/  LOP3.LUT P4, RZ, R19.reuse, 0x100000, RZ, 0xc0, !PT ;  /* 0x0010000013ff7812 */ /* 0x040fe4000788c0ff */
[----:B------:R-:W-:Y:S01]  /*105d80*/  LOP3.LUT P5, RZ, R19, 0x200000, RZ, 0xc0, !PT ;  /* 0x0020000013ff7812 */ /* 0x000fe200078ac0ff */
[----:B------:R-:W-:Y:S01]  /*105d90*/  IMAD.WIDE R78, R83, 0x4, R52 ;  /* 0x00000004534e7825 */ /* 0x000fe200078e0234 */
[C---:B------:R-:W-:Y:S01]  /*105da0*/  LOP3.LUT P6, RZ, R19.reuse, 0x400000, RZ, 0xc0, !PT ;  /* 0x0040000013ff7812 */ /* 0x040fe200078cc0ff */
[----:B------:R-:W3:Y:S02]  /*105db0*/  LDL.LU R236, [R1+0x35f0] ;  /* 0x0035f00001ec7983 */ /* 0x000ee40000300800 */
[----:B------:R-:W-:Y:S02]  /*105dc0*/  @P1 LOP3.LUT R28, R28, 0x10000000, RZ, 0xfc, !PT ;  /* 0x100000001c1c1812 */ /* 0x000fe400078efcff */
[----:B------:R-:W-:-:S02]  /*105dd0*/  LOP3.LUT P1, RZ, R19, 0x80000000, RZ, 0xc0, !PT ;  /* 0x8000000013ff7812 */ /* 0x000fc4000782c0ff */
        /* <DEDUP_REMOVED lines=8> */
[----:B------:R-:W-:-:S13]  /*105e60*/  LOP3.LUT P1, RZ, R19, 0x10000000, RZ, 0xc0, !PT ;  /* 0x1000000013ff7812 */ /* 0x000fda000782c0ff */
        /* <DEDUP_REMOVED lines=9> */
[----:B------:R-:W-:-:S11]  /*105f00*/  LOP3.LUT R31, R31, 0xfffffff7, RZ, 0xc0, !PT ;  /* 0xfffffff71f1f7812 */ /* 0x000fd600078ec0ff */
[----:B------:R-:W-:Y:S02]  /*105f10*/  @P1 LOP3.LUT R31, R31, 0x8, RZ, 0xfc, !PT ;  /* 0x000000081f1f1812 */ /* 0x000fe400078efcff */
[----:B------:R-:W-:Y:S01]  /*105f20*/  LOP3.LUT P1, RZ, R19, 0x1000000, RZ, 0xc0, !PT ;  /* 0x0100000013ff7812 */ /* 0x000fe2000782c0ff */
[----:B--2---:R1:W-:Y:S02]  /*105f30*/  @P4 STG.E desc[UR40][R78.64], R75 ;  /* 0x0000004b4e004986 */ /* 0x0043e4000c101928 */
[C---:B-1----:R-:W-:Y:S02]  /*105f40*/  IMAD.WIDE R78, R83.reuse, 0x4, R50 ;  /* 0x00000004534e7825 */ /* 0x042fe400078e0232 */
[----:B------:R-:W2:Y:S04]  /*105f50*/  LDL.LU R75, [R1+0xb8] ;  /* 0x0000b800014b7983 */ /* 0x000ea80000300800 */
[----:B---3--:R1:W-:Y:S04]  /*105f60*/  @P5 STG.E desc[UR40][R78.64], R81 ;  /* 0x000000514e005986 */ /* 0x0083e8000c101928 */
[----:B------:R-:W3:Y:S04]  /*105f70*/  LDL.LU R76, [R1+0xa8] ;  /* 0x0000a800014c7983 */ /* 0x000ee80000300800 */
[----:B------:R-:W3:Y:S01]  /*105f80*/  LDL.LU R232, [R1+0x58] ;  /* 0x0000580001e87983 */ /* 0x000ee20000300800 */
[----:B-1----:R-:W-:-:S03]  /*105f90*/  IMAD.WIDE R78, R83, 0x4, R48 ;  /* 0x00000004534e7825 */ /* 0x002fc600078e0230 */
[----:B------:R-:W4:Y:S04]  /*105fa0*/  LDL.LU R240, [R1+0x48] ;  /* 0x0000480001f07983 */ /* 0x000f280000300800 */
[----:B------:R1:W-:Y:S04]  /*105fb0*/  @P6 STG.E desc[UR40][R78.64], R245 ;  /* 0x000000f54e006986 */ /* 0x0003e8000c101928 */
[----:B------:R-:W4:Y:S04]  /*105fc0*/  LDL.LU R244, [R1+0x38] ;  /* 0x0000380001f47983 */ /* 0x000f280000300800 */
[----:B------:R-:W4:Y:S01]  /*105fd0*/  LDL.LU R80, [R1+0x28] ;  /* 0x0000280001507983 */ /* 0x000f220000300800 */
[----:B-1----:R-:W-:-:S03]  /*105fe0*/  IMAD.WIDE R78, R83, 0x4, R46 ;  /* 0x00000004534e7825 */ /* 0x002fc600078e022e */
[----:B------:R-:W4:Y:S04]  /*105ff0*/  LDL.LU R245, [R1+0x68] ;  /* 0x0000680001f57983 */ /* 0x000f280000300800 */
[----:B------:R1:W-:Y:S02]  /*106000*/  @P0 STG.E desc[UR40][R78.64], R241 ;  /* 0x000000f14e000986 */ /* 0x0003e4000c101928 */
[----:B-1----:R-:W-:Y:S02]  /*106010*/  IMAD.WIDE R78, R83, 0x4, R44 ;  /* 0x00000004534e7825 */ /* 0x002fe400078e022c */
[----:B------:R-:W4:Y:S04]  /*106020*/  LDL.LU R241, [R1+0x78] ;  /* 0x0000780001f17983 */ /* 0x000f280000300800 */
[----:B------:R1:W-:Y:S01]  /*106030*/  @P1 STG.E desc[UR40][R78.64], R237 ;  /* 0x000000ed4e001986 */ /* 0x0003e2000c101928 */
[----:B------:R-:W-:Y:S01]  /*106040*/  LOP3.LUT P1, RZ, R31, 0x8, RZ, 0xc0, !PT ;  /* 0x000000081fff7812 */ /* 0x000fe2000782c0ff */
[----:B-1----:R-:W-:-:S02]  /*106050*/  IMAD.WIDE R78, R83, 0x4, R42 ;  /* 0x00000004534e7825 */ /* 0x002fc400078e022a */
[----:B------:R-:W4:Y:S04]  /*106060*/  LDL.LU R237, [R1+0x88] ;  /* 0x0000880001ed7983 */ /* 0x000f280000300800 */
[----:B------:R-:W4:Y:S04]  /*106070*/  LDL.LU R81, [R1+0x18] ;  /* 0x0000180001517983 */ /* 0x000f280000300800 */
[----:B------:R-:W4:Y:S04]  /*106080*/  LDL.LU R83, [R1+0x8] ;  /* 0x0000080001537983 */ /* 0x000f280000300800 */
[----:B------:R1:W-:Y:S04]  /*106090*/  @P1 STG.E desc[UR40][R78.64], R233 ;  /* 0x000000e94e001986 */ /* 0x0003e8000c101928 */
[----:B-1----:R-:W4:Y:S01]  /*1060a0*/  LDL.LU R233, [R1+0x98] ;  /* 0x0000980001e97983 */ /* 0x002f220000300800 */
[----:B------:R-:W-:Y:S01]  /*1060b0*/  LOP3.LUT P1, RZ, R31, 0x4, RZ, 0xc0, !PT ;  /* 0x000000041fff7812 */ /* 0x000fe2000782c0ff */
[----:B------:R-:W-:Y:S01]  /*1060c0*/  IMAD.WIDE R78, R236, 0x4, R56 ;  /* 0x00000004ec4e7825 */ /* 0x000fe200078e0238 */
[----:B------:R-:W-:-:S02]  /*1060d0*/  LOP3.LUT P2, RZ, R29, 0x2, RZ, 0xc0, !PT ;  /* 0x000000021dff7812 */ /* 0x000fc4000784c0ff */
[C---:B------:R-:W-:Y:S02]  /*1060e0*/  LOP3.LUT P3, RZ, R29.reuse, 0x4, RZ, 0xc0, !PT ;  /* 0x000000041dff7812 */ /* 0x040fe4000786c0ff */
[C---:B------:R-:W-:Y:S02]  /*1060f0*/  LOP3.LUT P4, RZ, R29.reuse, 0x8, RZ, 0xc0, !PT ;  /* 0x000000081dff7812 */ /* 0x040fe4000788c0ff */
[C---:B------:R-:W-:Y:S02]  /*106100*/  LOP3.LUT P5, RZ, R29.reuse, 0x10, RZ, 0xc0, !PT ;  /* 0x000000101dff7812 */ /* 0x040fe400078ac0ff */
[----:B------:R-:W-:-:S03]  /*106110*/  LOP3.LUT P6, RZ, R29, 0x20, RZ, 0xc0, !PT ;  /* 0x000000201dff7812 */ /* 0x000fc600078cc0ff */
[----:B--2---:R1:W-:Y:S01]  /*106120*/  @P1 STG.E desc[UR40][R78.64], R75 ;  /* 0x0000004b4e001986 */ /* 0x0043e2000c101928 */
[C---:B------:R-:W-:Y:S01]  /*106130*/  LOP3.LUT P1, RZ, R31.reuse, 0x2, RZ, 0xc0, !PT ;  /* 0x000000021fff7812 */ /* 0x040fe2000782c0ff */
[C---:B-1----:R-:W-:Y:S02]  /*106140*/  IMAD.WIDE R78, R236.reuse, 0x4, R54 ;  /* 0x00000004ec4e7825 */ /* 0x042fe400078e0236 */
[----:B------:R-:W2:Y:S10]  /*106150*/  LDL.LU R75, [R1+0x50ac] ;  /* 0x0050ac00014b7983 */ /* 0x000eb40000300800 */
[----:B---3--:R1:W-:Y:S01]  /*106160*/  @P1 STG.E desc[UR40][R78.64], R76 ;  /* 0x0000004c4e001986 */ /* 0x0083e2000c101928 */
[----:B------:R-:W-:Y:S01]  /*106170*/  LOP3.LUT P1, RZ, R31, 0x1, RZ, 0xc0, !PT ;  /* 0x000000011fff7812 */ /* 0x000fe2000782c0ff */
[----:B-1----:R-:W-:-:S02]  /*106180*/  IMAD.WIDE R78, R236, 0x4, R52 ;  /* 0x00000004ec4e7825 */ /* 0x002fc400078e0234 */
[----:B------:R-:W3:Y:S10]  /*106190*/  LDL.LU R76, [R1+0x50a8] ;  /* 0x0050a800014c7983 */ /* 0x000ef40000300800 */
[----:B----4-:R1:W-:Y:S01]  /*1061a0*/  @P1 STG.E desc[UR40][R78.64], R233 ;  /* 0x000000e94e001986 */ /* 0x0103e2000c101928 */
[----:B------:R-:W-:Y:S01]  /*1061b0*/  LOP3.LUT P1, RZ, R28, 0x80000000, RZ, 0xc0, !PT ;  /* 0x800000001cff7812 */ /* 0x000fe2000782c0ff */
[----:B-1----:R-:W-:-:S12]  /*1061c0*/  IMAD.WIDE R78, R236, 0x4, R50 ;  /* 0x00000004ec4e7825 */ /* 0x002fd800078e0232 */
[----:B------:R1:W-:Y:S01]  /*1061d0*/  @P1 STG.E desc[UR40][R78.64], R237 ;  /* 0x000000ed4e001986 */ /* 0x0003e2000c101928 */
        /* <DEDUP_REMOVED lines=18> */
[----:B------:R1:W-:Y:S04]  /*106300*/  @P6 STG.E desc[UR40][R78.64], R83 ;  /* 0x000000534e006986 */ /* 0x0003e8000c101928 */
[----:B-1----:R-:W4:Y:S04]  /*106310*/  LDL.LU R83, [R1+0xbc] ;  /* 0x0000bc0001537983 */ /* 0x002f280000300800 */
[----:B------:R-:W2:Y:S04]  /*106320*/  LDL.LU R237, [R1+0xac] ;  /* 0x0000ac0001ed7983 */ /* 0x000ea80000300800 */
[----:B------:R-:W2:Y:S04]  /*106330*/  LDL.LU R241, [R1+0x9c] ;  /* 0x00009c0001f17983 */ /* 0x000ea80000300800 */
[----:B------:R-:W2:Y:S04]  /*106340*/  LDL.LU R245, [R1+0x8c] ;  /* 0x00008c0001f57983 */ /* 0x000ea80000300800 */
[----:B------:R-:W2:Y:S04]  /*106350*/  LDL.LU R232, [R1+0x7c] ;  /* 0x00007c0001e87983 */ /* 0x000ea80000300800 */
[----:B------:R-:W2:Y:S04]  /*106360*/  LDL.LU R236, [R1+0x6c] ;  /* 0x00006c0001ec7983 */ /* 0x000ea80000300800 */
[----:B------:R-:W2:Y:S01]  /*106370*/  LDL.LU R240, [R1+0x5c] ;  /* 0x00005c0001f07983 */ /* 0x000ea20000300800 */
[----:B------:R-:W-:-:S03]  /*106380*/  LOP3.LUT P0, RZ, R29, 0x40, RZ, 0xc0, !PT ;  /* 0x000000401dff7812 */ /* 0x000fc6000780c0ff */
[----:B------:R-:W2:Y:S01]  /*106390*/  LDL.LU R244, [R1+0x4c] ;  /* 0x00004c0001f47983 */ /* 0x000ea20000300800 */
[C---:B------:R-:W-:Y:S01]  /*1063a0*/  LOP3.LUT P4, RZ, R29.reuse, 0x80, RZ, 0xc0, !PT ;  /* 0x000000801dff7812 */ /* 0x040fe2000788c0ff */
[----:B------:R-:W-:Y:S01]  /*1063b0*/  IMAD.WIDE R78, R82, 0x4, R48 ;  /* 0x00000004524e7825 */ /* 0x000fe200078e0230 */
[C---:B------:R-:W-:Y:S01]  /*1063c0*/  LOP3.LUT P5, RZ, R29.reuse, 0x100, RZ, 0xc0, !PT ;  /* 0x000001001dff7812 */ /* 0x040fe200078ac0ff */
[----:B------:R-:W2:Y:S01]  /*1063d0*/  LDL.LU R80, [R1+0x3c] ;  /* 0x00003c0001507983 */ /* 0x000ea20000300800 */
[----:B------:R-:W-:-:S03]  /*1063e0*/  LOP3.LUT P6, RZ, R29, 0x200, RZ, 0xc0, !PT ;  /* 0x000002001dff7812 */ /* 0x000fc600078cc0ff */
[----:B------:R-:W2:Y:S04]  /*1063f0*/  LDL.LU R81, [R1+0x2c] ;  /* 0x00002c0001517983 */ /* 0x000ea80000300800 */
[----:B------:R1:W-:Y:S01]  /*106400*/  @P0 STG.E desc[UR40][R78.64], R246 ;  /* 0x000000f64e000986 */ /* 0x0003e2000c101928 */
[----:B------:R-:W-:Y:S01]  /*106410*/  LOP3.LUT P0, RZ, R29, 0x400, RZ, 0xc0, !PT ;  /* 0x000004001dff7812 */ /* 0x000fe2000780c0ff */
[----:B-1----:R-:W-:-:S05]  /*106420*/  IMAD.WIDE R78, R82, 0x4, R46 ;  /* 0x00000004524e7825 */ /* 0x002fca00078e022e */
[----:B------:R1:W-:Y:S02]  /*106430*/  @P4 STG.E desc[UR40][R78.64], R242 ;  /* 0x000000f24e004986 */ /* 0x0003e4000c101928 */
[----:B-1----:R-:W-:-:S05]  /*106440*/  IMAD.WIDE R78, R82, 0x4, R44 ;  /* 0x00000004524e7825 */ /* 0x002fca00078e022c */
[----:B------:R1:W-:Y:S02]  /*106450*/  @P5 STG.E desc[UR40][R78.64], R238 ;  /* 0x000000ee4e005986 */ /* 0x0003e4000c101928 */
[----:B-1----:R-:W-:Y:S02]  /*106460*/  IMAD.WIDE R78, R82, 0x4, R42 ;  /* 0x00000004524e7825 */ /* 0x002fe400078e022a */
[----:B------:R-:W3:Y:S04]  /*106470*/  LDL.LU R82, [R1+0x1c] ;  /* 0x00001c0001527983 */ /* 0x000ee80000300800 */
[----:B------:R1:W-:Y:S02]  /*106480*/  @P6 STG.E desc[UR40][R78.64], R234 ;  /* 0x000000ea4e006986 */ /* 0x0003e4000c101928 */
[----:B-1----:R-:W-:Y:S01]  /*106490*/  IMAD.WIDE R78, R77, 0x4, R56 ;  /* 0x000000044d4e7825 */ /* 0x002fe200078e0238 */
        /* <DEDUP_REMOVED lines=14> */
[----:B------:R-:W-:Y:S01]  /*106580*/  @P1 LOP3.LUT R28, R28, 0x1000000, RZ, 0xfc, !PT ;  /* 0x010000001c1c1812 */ /* 0x000fe200078efcff */
[----:B----4-:R1:W-:Y:S04]  /*106590*/  @P0 STG.E desc[UR40][R78.64], R83 ;  /* 0x000000534e000986 */ /* 0x0103e8000c101928 */
[----:B-1----:R-:W4:Y:S01]  /*1065a0*/  LDL.LU R83, [R1+0xc] ;  /* 0x00000c0001537983 */ /* 0x002f220000300800 */
[----:B------:R-:W-:Y:S02]  /*1065b0*/  LOP3.LUT P1, RZ, R29, 0x4000, RZ, 0xc0, !PT ;  /* 0x000040001dff7812 */ /* 0x000fe4000782c0ff */
[----:B------:R-:W-:-:S11]  /*1065c0*/  LOP3.LUT R28, R28, 0xfdffffff, RZ, 0xc0, !PT ;  /* 0xfdffffff1c1c7812 */ /* 0x000fd600078ec0ff */
[----:B------:R-:W-:Y:S02]  /*1065d0*/  @P1 LOP3.LUT R28, R28, 0x2000000, RZ, 0xfc, !PT ;  /* 0x020000001c1c1812 */ /* 0x000fe400078efcff */
[----:B------:R-:W-:Y:S02]  /*1065e0*/  LOP3.LUT P1, RZ, R29, 0x2000, RZ, 0xc0, !PT ;  /* 0x000020001dff7812 */ /* 0x000fe4000782c0ff */
[----:B------:R-:W-:-:S11]  /*1065f0*/  LOP3.LUT R28, R28, 0xfbffffff, RZ, 0xc0, !PT ;  /* 0xfbffffff1c1c7812 */ /* 0x000fd600078ec0ff */
[----:B------:R-:W-:Y:S02]  /*106600*/  @P1 LOP3.LUT R28, R28, 0x4000000, RZ, 0xfc, !PT ;  /* 0x040000001c1c1812 */ /* 0x000fe400078efcff */
[----:B------:R-:W-:Y:S02]  /*106610*/  LOP3.LUT P1, RZ, R29, 0x1000, RZ, 0xc0, !PT ;  /* 0x000010001dff7812 */ /* 0x000fe4000782c0ff */
[----:B------:R-:W-:Y:S01]  /*106620*/  LOP3.LUT R28, R28, 0xf7ffffff, RZ, 0xc0, !PT ;  /* 0xf7ffffff1c1c7812 */ /* 0x000fe200078ec0ff */
[----:B------:R-:W-:-:S10]  /*106630*/  IMAD.WIDE R78, R77, 0x4, R54 ;  /* 0x000000044d4e7825 */ /* 0x000fd400078e0236 */
[----:B------:R-:W-:Y:S02]  /*106640*/  @P1 LOP3.LUT R28, R28, 0x8000000, RZ, 0xfc, !PT ;  /* 0x080000001c1c1812 */ /* 0x000fe400078efcff */
[----:B------:R-:W-:-:S13]  /*106650*/  LOP3.LUT P1, RZ, R29, 0x800, RZ, 0xc0, !PT ;  /* 0x000008001dff7812 */ /* 0x000fda000782c0ff */
[----:B--2---:R1:W-:Y:S01]  /*106660*/  @P1 STG.E desc[UR40][R78.64], R237 ;  /* 0x000000ed4e001986 */ /* 0x0043e2000c101928 */
        /* <DEDUP_REMOVED lines=21> */
[----:B------:R-:W-:Y:S02]  /*1067c0*/  LOP3.LUT P1, RZ, R28, 0x100000, RZ, 0xc0, !PT ;  /* 0x001000001cff7812 */ /* 0x000fe4000782c0ff */
[C---:B------:R-:W-:Y:S02]  /*1067d0*/  LOP3.LUT P2, RZ, R29.reuse, 0x100000, RZ, 0xc0, !PT ;  /* 0x001000001dff7812 */ /* 0x040fe4000784c0ff */
[----:B------:R-:W-:Y:S01]  /*1067e0*/  LOP3.LUT P3, RZ, R29, 0x200000, RZ, 0xc0, !PT ;  /* 0x002000001dff7812 */ /* 0x000fe2000786c0ff */
[----:B-1----:R-:W-:-:S08]  /*1067f0*/  IMAD.WIDE R78, R252, 0x4, R54 ;  /* 0x00000004fc4e7825 */ /* 0x002fd000078e0236 */
[----:B------:R1:W-:Y:S02]  /*106800*/  @P1 STG.E desc[UR40][R78.64], R81 ;  /* 0x000000514e001986 */ /* 0x0003e4000c101928 */
[----:B-1----:R-:W-:-:S05]  /*106810*/  IMAD.WIDE R78, R252, 0x4, R52 ;  /* 0x00000004fc4e7825 */ /* 0x002fca00078e0234 */
[----:B---3--:R1:W-:Y:S02]  /*106820*/  @P2 STG.E desc[UR40][R78.64], R82 ;  /* 0x000000524e002986 */ /* 0x0083e4000c101928 */
[----:B-1----:R-:W-:-:S05]  /*106830*/  IMAD.WIDE R78, R252, 0x4, R50 ;  /* 0x00000004fc4e7825 */ /* 0x002fca00078e0232 */
[----:B----4-:R1:W-:Y:S04]  /*106840*/  @P3 STG.E desc[UR40][R78.64], R83 ;  /* 0x000000534e003986 */ /* 0x0103e8000c101928 */
[----:B-1----:R-:W2:Y:S04]  /*106850*/  LDL.LU R83, [R1+0x1b0] ;  /* 0x0001b00001537983 */ /* 0x002ea80000300800 */
[----:B------:R-:W3:Y:S04]  /*106860*/  LDL.LU R232, [R1+0x1a0] ;  /* 0x0001a00001e87983 */ /* 0x000ee80000300800 */
[----:B------:R-:W4:Y:S04]  /*106870*/  LDL.LU R236, [R1+0x190] ;  /* 0x0001900001ec7983 */ /* 0x000f280000300800 */
[----:B------:R-:W2:Y:S04]  /*106880*/  LDL.LU R240, [R1+0x180] ;  /* 0x0001800001f07983 */ /* 0x000ea80000300800 */
[----:B------:R-:W2:Y:S04]  /*106890*/  LDL.LU R80, [R1+0x170] ;  /* 0x0001700001507983 */ /* 0x000ea80000300800 */
[----:B------:R-:W2:Y:S04]  /*1068a0*/  LDL.LU R81, [R1+0x160] ;  /* 0x0001600001517983 */ /* 0x000ea80000300800 */
[----:B------:R-:W2:Y:S01]  /*1068b0*/  LDL.LU R242, [R1+0x2e20] ;  /* 0x002e200001f27983 */ /* 0x000ea20000300800 */
[----:B------:R-:W-:-:S02]  /*1068c0*/  LOP3.LUT P4, RZ, R29, 0x400000, RZ, 0xc0, !PT ;  /* 0x004000001dff7812 */ /* 0x000fc4000788c0ff */
[C---:B------:R-:W-:Y:S01]  /*1068d0*/  LOP3.LUT P5, RZ, R29.reuse, 0x800000, RZ, 0xc0, !PT ;  /* 0x008000001dff7812 */ /* 0x040fe200078ac0ff */
[----:B------:R-:W-:Y:S01]  /*1068e0*/  IMAD.WIDE R78, R252, 0x4, R48 ;  /* 0x00000004fc4e7825 */ /* 0x000fe200078e0230 */
[C---:B------:R-:W-:Y:S01]  /*1068f0*/  LOP3.LUT P6, RZ, R29.reuse, 0x1000000, RZ, 0xc0, !PT ;  /* 0x010000001dff7812 */ /* 0x040fe200078cc0ff */
[----:B------:R-:W3:Y:S01]  /*106900*/  LDL.LU R82, [R1+0x2e24] ;  /* 0x002e240001527983 */ /* 0x000ee20000300800 */
[----:B------:R-:W-:-:S03]  /*106910*/  LOP3.LUT P0, RZ, R29, 0x2000000, RZ, 0xc0, !PT ;  /* 0x020000001dff7812 */ /* 0x000fc6000780c0ff */
[----:B------:R-:W3:Y:S04]  /*106920*/  LDL.LU R244, [R1+0x2e28] ;  /* 0x002e280001f47983 */ /* 0x000ee80000300800 */
[----:B------:R1:W-:Y:S01]  /*106930*/  @P4 STG.E desc[UR40][R78.64], R247 ;  /* 0x000000f74e004986 */ /* 0x0003e2000c101928 */
[----:B------:R-:W-:Y:S01]  /*106940*/  LOP3.LUT P4, RZ, R29, 0x4000000, RZ, 0xc0, !PT ;  /* 0x040000001dff7812 */ /* 0x000fe2000788c0ff */
[----:B-1----:R-:W-:-:S05]  /*106950*/  IMAD.WIDE R78, R252, 0x4, R46 ;  /* 0x00000004fc4e7825 */ /* 0x002fca00078e022e */
[----:B------:R1:W-:Y:S02]  /*106960*/  @P5 STG.E desc[UR40][R78.64], R243 ;  /* 0x000000f34e005986 */ /* 0x0003e4000c101928 */
[----:B-1----:R-:W-:-:S05]  /*106970*/  IMAD.WIDE R78, R252, 0x4, R44 ;  /* 0x00000004fc4e7825 */ /* 0x002fca00078e022c */
[----:B------:R1:W-:Y:S02]  /*106980*/  @P6 STG.E desc[UR40][R78.64], R239 ;  /* 0x000000ef4e006986 */ /* 0x0003e4000c101928 */
[----:B-1----:R-:W-:-:S05]  /*106990*/  IMAD.WIDE R78, R252, 0x4, R42 ;  /* 0x00000004fc4e7825 */ /* 0x002fca00078e022a */
[----:B------:R2:W-:Y:S01]  /*1069a0*/  @P0 STG.E desc[UR40][R78.64], R235 ;  /* 0x000000eb4e000986 */ /* 0x0005e2000c101928 */
        /* <DEDUP_REMOVED lines=8> */
[----:B--2---:R-:W-:-:S05]  /*106a30*/  IMAD.WIDE R78, R242, 0x4, R56 ;  /* 0x00000004f24e7825 */ /* 0x004fca00078e0238 */
[----:B------:R1:W-:Y:S04]  /*106a40*/  @P4 STG.E desc[UR40][R78.64], R83 ;  /* 0x000000534e004986 */ /* 0x0003e8000c101928 */
[----:B-1----:R-:W2:Y:S01]  /*106a50*/  LDL.LU R83, [R1+0x150] ;  /* 0x0001500001537983 */ /* 0x002ea20000300800 */
[----:B------:R-:W-:Y:S02]  /*106a60*/  @P1 LOP3.LUT R28, R28, 0x4000, RZ, 0xfc, !PT ;  /* 0x000040001c1c1812 */ /* 0x000fe400078efcff */
[----:B------:R-:W-:Y:S01]  /*106a70*/  LOP3.LUT P1, RZ, R18, 0x8, RZ, 0xc0, !PT ;  /* 0x0000000812ff7812 */ /* 0x000fe2000782c0ff */
[----:B------:R-:W2:Y:S01]  /*106a80*/  LDL.LU R246, [R1+0x140] ;  /* 0x0001400001f67983 */ /* 0x000ea20000300800 */
[----:B------:R-:W-:-:S03]  /*106a90*/  LOP3.LUT R28, R28, 0xffff7fff, RZ, 0xc0, !PT ;  /* 0xffff7fff1c1c7812 */ /* 0x000fc600078ec0ff */
[----:B------:R-:W2:Y:S04]  /*106aa0*/  LDL.LU R31, [R1+0x130] ;  /* 0x00013000011f7983 */ /* 0x000ea80000300800 */
[----:B------:R-:W2:Y:S04]  /*106ab0*/  LDL.LU R233, [R1+0x120] ;  /* 0x0001200001e97983 */ /* 0x000ea80000300800 */
[----:B------:R-:W-:Y:S01]  /*106ac0*/  @P1 LOP3.LUT R28, R28, 0x8000, RZ, 0xfc, !PT ;  /* 0x000080001c1c1812 */ /* 0x000fe200078efcff */
[----:B------:R-:W2:Y:S01]  /*106ad0*/  LDL.LU R237, [R1+0x110] ;  /* 0x0001100001ed7983 */ /* 0x000ea20000300800 */
[----:B------:R-:W-:-:S02]  /*106ae0*/  LOP3.LUT P1, RZ, R18, 0x4, RZ, 0xc0, !PT ;  /* 0x0000000412ff7812 */ /* 0x000fc4000782c0ff */
[----:B------:R-:W-:Y:S02]  /*106af0*/  LOP3.LUT R28, R28, 0xfffeffff, RZ, 0xc0, !PT ;  /* 0xfffeffff1c1c7812 */ /* 0x000fe400078ec0ff */
[C---:B------:R-:W-:Y:S02]  /*106b00*/  LOP3.LUT P5, RZ, R29.reuse, 0x8000000, RZ, 0xc0, !PT ;  /* 0x080000001dff7812 */ /* 0x040fe400078ac0ff */
[C---:B------:R-:W-:Y:S01]  /*106b10*/  LOP3.LUT P6, RZ, R29.reuse, 0x10000000, RZ, 0xc0, !PT ;  /* 0x100000001dff7812 */ /* 0x040fe200078cc0ff */
[----:B------:R-:W-:Y:S01]  /*106b20*/  IMAD.WIDE R78, R242, 0x4, R54 ;  /* 0x00000004f24e7825 */ /* 0x000fe200078e0236 */
[----:B------:R-:W2:Y:S01]  /*106b30*/  LDL.LU R241, [R1+0x100] ;  /* 0x0001000001f17983 */ /* 0x000ea20000300800 */
[----:B------:R-:W-:-:S03]  /*106b40*/  LOP3.LUT P0, RZ, R29, 0x20000000, RZ, 0xc0, !PT ;  /* 0x200000001dff7812 */ /* 0x000fc6000780c0ff */
[----:B------:R-:W2:Y:S01]  /*106b50*/  LDL.LU R245, [R1+0xf0] ;  /* 0x0000f00001f57983 */ /* 0x000ea20000300800 */
[----:B------:R-:W-:Y:S02]  /*106b60*/  @P1 LOP3.LUT R28, R28, 0x10000, RZ, 0xfc, !PT ;  /* 0x000100001c1c1812 */ /* 0x000fe400078efcff */
[----:B------:R-:W-:Y:S02]  /*106b70*/  LOP3.LUT P1, RZ, R18, 0x2, RZ, 0xc0, !PT ;  /* 0x0000000212ff7812 */ /* 0x000fe4000782c0ff */
[----:B------:R-:W-:-:S11]  /*106b80*/  LOP3.LUT R28, R28, 0xfffdffff, RZ, 0xc0, !PT ;  /* 0xfffdffff1c1c7812 */ /* 0x000fd600078ec0ff */
[----:B------:R-:W-:Y:S02]  /*106b90*/  @P1 LOP3.LUT R28, R28, 0x20000, RZ, 0xfc, !PT ;  /* 0x000200001c1c1812 */ /* 0x000fe400078efcff */
[----:B------:R-:W-:Y:S02]  /*106ba0*/  LOP3.LUT P1, RZ, R18, 0x1, RZ, 0xc0, !PT ;  /* 0x0000000112ff7812 */ /* 0x000fe4000782c0ff */
[----:B------:R-:W-:Y:S01]  /*106bb0*/  LOP3.LUT R28, R28, 0xfffbffff, RZ, 0xc0, !PT ;  /* 0xfffbffff1c1c7812 */ /* 0x000fe200078ec0ff */
[----:B---3--:R1:W-:Y:S10]  /*106bc0*/  @P5 STG.E desc[UR40][R78.64], R232 ;  /* 0x000000e84e005986 */ /* 0x0083f4000c101928 */
[----:B------:R-:W-:-:S02]  /*106bd0*/  @P1 LOP3.LUT R28, R28, 0x40000, RZ, 0xfc, !PT ;  /* 0x000400001c1c1812 */ /* 0x000fc400078efcff */
[----:B------:R-:W-:Y:S01]  /*106be0*/  LOP3.LUT P1, RZ, R29, 0x80000000, RZ, 0xc0, !PT ;  /* 0x800000001dff7812 */ /* 0x000fe2000782c0ff */
[----:B-1----:R-:W-:Y:S01]  /*106bf0*/  IMAD.WIDE R78, R242, 0x4, R52 ;  /* 0x00000004f24e7825 */ /* 0x002fe200078e0234 */
[----:B------:R-:W-:Y:S01]  /*106c00*/  LOP3.LUT R28, R28, 0xfff7ffff, RZ, 0xc0, !PT ;  /* 0xfff7ffff1c1c7812 */ /* 0x000fe200078ec0ff */
[----:B------:R-:W3:Y:S04]  /*106c10*/  LDL.LU R232, [R1+0xe0] ;  /* 0x0000e00001e87983 */ /* 0x000ee80000300800 */
[----:B----4-:R1:W-:Y:S06]  /*106c20*/  @P6 STG.E desc[UR40][R78.64], R236 ;  /* 0x000000ec4e006986 */ /* 0x0103ec000c101928 */
[----:B------:R-:W-:-:S02]  /*106c30*/  @P1 LOP3.LUT R28, R28, 0x80000, RZ, 0xfc, !PT ;  /* 0x000800001c1c1812 */ /* 0x000fc400078efcff */
[----:B------:R-:W-:Y:S01]  /*106c40*/  LOP3.LUT P1, RZ, R29, 0x40000000, RZ, 0xc0, !PT ;  /* 0x400000001dff7812 */ /* 0x000fe2000782c0ff */
[C---:B-1----:R-:W-:Y:S01]  /*106c50*/  IMAD.WIDE R78, R242.reuse, 0x4, R50 ;  /* 0x00000004f24e7825 */ /* 0x042fe200078e0232 */
[----:B------:R-:W4:Y:S04]  /*106c60*/  LDL.LU R236, [R1+0xd0] ;  /* 0x0000d00001ec7983 */ /* 0x000f280000300800 */
[----:B------:R1:W-:Y:S02]  /*106c70*/  @P0 STG.E desc[UR40][R78.64], R240 ;  /* 0x000000f04e000986 */ /* 0x0003e4000c101928 */
[----:B-1----:R-:W-:Y:S02]  /*106c80*/  IMAD.WIDE R78, R242, 0x4, R48 ;  /* 0x00000004f24e7825 */ /* 0x002fe400078e0230 */
[----:B------:R-:W3:Y:S04]  /*106c90*/  LDL.LU R240, [R1+0xc0] ;  /* 0x0000c00001f07983 */ /* 0x000ee80000300800 */
[----:B------:R1:W-:Y:S01]  /*106ca0*/  @P1 STG.E desc[UR40][R78.64], R80 ;  /* 0x000000504e001986 */ /* 0x0003e2000c101928 */
[----:B------:R-:W-:Y:S01]  /*106cb0*/  LOP3.LUT P1, RZ, R28, 0x80000, RZ, 0xc0, !PT ;  /* 0x000800001cff7812 */ /* 0x000fe2000782c0ff */
[----:B-1----:R-:W-:-:S02]  /*106cc0*/  IMAD.WIDE R78, R242, 0x4, R46 ;  /* 0x00000004f24e7825 */ /* 0x002fc400078e022e */
[----:B------:R-:W3:Y:S10]  /*106cd0*/  LDL.LU R80, [R1+0x1b4] ;  /* 0x0001b40001507983 */ /* 0x000ef40000300800 */
[----:B------:R1:W-:Y:S01]  /*106ce0*/  @P1 STG.E desc[UR40][R78.64], R81 ;  /* 0x000000514e001986 */ /* 0x0003e2000c101928 */
[----:B------:R-:W-:-:S03]  /*106cf0*/  LOP3.LUT P1, RZ, R28, 0x40000, RZ, 0xc0, !PT ;  /* 0x000400001cff7812 */ /* 0x000fc6000782c0ff */
[----:B-1----:R-:W4:Y:S01]  /*106d00*/  LDL.LU R81, [R1+0x1a4] ;  /* 0x0001a40001517983 */ /* 0x002f220000300800 */
[----:B------:R-:W-:-:S09]  /*106d10*/  IMAD.WIDE R78, R242, 0x4, R44 ;  /* 0x00000004f24e7825 */ /* 0x000fd200078e022c */
[----:B--2---:R1:W-:Y:S04]  /*106d20*/  @P1 STG.E desc[UR40][R78.64], R83 ;  /* 0x000000534e001986 */ /* 0x0043e8000c101928 */
[----:B-1----:R-:W2:Y:S01]  /*106d30*/  LDL.LU R83, [R1+0x194] ;  /* 0x0001940001537983 */ /* 0x002ea20000300800 */
[----:B------:R-:W-:Y:S01]  /*106d40*/  LOP3.LUT P1, RZ, R28, 0x20000, RZ, 0xc0, !PT ;  /* 0x000200001cff7812 */ /* 0x000fe2000782c0ff */
[----:B------:R-:W-:-:S12]  /*106d50*/  IMAD.WIDE R78, R242, 0x4, R42 ;  /* 0x00000004f24e7825 */ /* 0x000fd800078e022a */
        /* <DEDUP_REMOVED lines=17> */
[----:B------:R1:W-:Y:S01]  /*106e70*/  @P1 STG.E desc[UR40][R78.64], R245 ;  /* 0x000000f54e001986 */ /* 0x0003e2000c101928 */
[----:B------:R-:W-:Y:S01]  /*106e80*/  LOP3.LUT P4, RZ, R18, 0x200, RZ, 0xc0, !PT ;  /* 0x0000020012ff7812 */ /* 0x000fe2000788c0ff */
[----:B-1----:R-:W-:-:S05]  /*106e90*/  IMAD.WIDE R78, R82, 0x4, R46 ;  /* 0x00000004524e7825 */ /* 0x002fca00078e022e */
[----:B---3--:R1:W-:Y:S01]  /*106ea0*/  @P2 STG.E desc[UR40][R78.64], R232 ;  /* 0x000000e84e002986 */ /* 0x0083e2000c101928 */
[----:B------:R-:W-:Y:S01]  /*106eb0*/  LOP3.LUT P5, RZ, R18, 0x400, RZ, 0xc0, !PT ;  /* 0x0000040012ff7812 */ /* 0x000fe200078ac0ff */
[----:B-1----:R-:W-:-:S05]  /*106ec0*/  IMAD.WIDE R78, R82, 0x4, R44 ;  /* 0x00000004524e7825 */ /* 0x002fca00078e022c */
[----:B----4-:R1:W-:Y:S01]  /*106ed0*/  @P3 STG.E desc[UR40][R78.64], R236 ;  /* 0x000000ec4e003986 */ /* 0x0103e2000c101928 */
[----:B------:R-:W-:Y:S01]  /*106ee0*/  LOP3.LUT P6, RZ, R18, 0x800, RZ, 0xc0, !PT ;  /* 0x0000080012ff7812 */ /* 0x000fe200078cc0ff */
[----:B-1----:R-:W-:Y:S01]  /*106ef0*/  IMAD.WIDE R78, R82, 0x4, R42 ;  /* 0x00000004524e7825 */ /* 0x002fe200078e022a */
[----:B------:R-:W-:Y:S01]  /*106f00*/  LOP3.LUT P0, RZ, R18, 0x1000, RZ, 0xc0, !PT ;  /* 0x0000100012ff7812 */ /* 0x000fe2000780c0ff */
[----:B------:R-:W3:Y:S04]  /*106f10*/  LDL.LU R82, [R1+0x2e30] ;  /* 0x002e300001527983 */ /* 0x000ee80000300800 */
[----:B------:R1:W-:Y:S02]  /*106f20*/  @P4 STG.E desc[UR40][R78.64], R240 ;  /* 0x000000f04e004986 */ /* 0x0003e4000c101928 */
[----:B-1----:R-:W-:-:S05]  /*106f30*/  IMAD.WIDE R78, R244, 0x4, R56 ;  /* 0x00000004f44e7825 */ /* 0x002fca00078e0238 */
[----:B------:R1:W-:Y:S02]  /*106f40*/  @P5 STG.E desc[UR40][R78.64], R80 ;  /* 0x000000504e005986 */ /* 0x0003e4000c101928 */
[----:B-1----:R-:W-:-:S05]  /*106f50*/  IMAD.WIDE R78, R244, 0x4, R54 ;  /* 0x00000004f44e7825 */ /* 0x002fca00078e0236 */
[----:B------:R1:W-:Y:S02]  /*106f60*/  @P6 STG.E desc[UR40][R78.64], R81 ;  /* 0x000000514e006986 */ /* 0x0003e4000c101928 */
[----:B-1----:R-:W-:-:S05]  /*106f70*/  IMAD.WIDE R78, R244, 0x4, R52 ;  /* 0x00000004f44e7825 */ /* 0x002fca00078e0234 */
[----:B--2---:R1:W-:Y:S04]  /*106f80*/  @P0 STG.E desc[UR40][R78.64], R83 ;  /* 0x000000534e000986 */ /* 0x0043e8000c101928 */
[----:B-1----:R-:W2:Y:S04]  /*106f90*/  LDL.LU R83, [R1+0x184] ;  /* 0x0001840001537983 */ /* 0x002ea80000300800 */
[----:B------:R-:W4:Y:S04]  /*106fa0*/  LDL.LU R232, [R1+0x174] ;  /* 0x0001740001e87983 */ /* 0x000f280000300800 */
[----:B------:R-:W3:Y:S04]  /*106fb0*/  LDL.LU R236, [R1+0x164] ;  /* 0x0001640001ec7983 */ /* 0x000ee80000300800 */
[----:B------:R-:W3:Y:S04]  /*106fc0*/  LDL.LU R240, [R1+0x154] ;  /* 0x0001540001f07983 */ /* 0x000ee80000300800 */
[----:B------:R-:W3:Y:S04]  /*106fd0*/  LDL.LU R80, [R1+0x144] ;  /* 0x0001440001507983 */ /* 0x000ee80000300800 */
[----:B------:R-:W3:Y:S04]  /*106fe0*/  LDL.LU R81, [R1+0x134] ;  /* 0x0001340001517983 */ /* 0x000ee80000300800 */
[----:B------:R-:W3:Y:S01]  /*106ff0*/  LDL.LU R245, [R1+0x2e2c] ;  /* 0x002e2c0001f57983 */ /* 0x000ee20000300800 */
[----:B------:R-:W-:Y:S01]  /*107000*/  LOP3.LUT P4, RZ, R18, 0x2000, RZ, 0xc0, !PT ;  /* 0x0000200012ff7812 */ /* 0x000fe2000788c0ff */
[----:B------:R-:W-:Y:S01]  /*107010*/  IMAD.WIDE R78, R244, 0x4, R50 ;  /* 0x00000004f44e7825 */ /* 0x000fe200078e0232 */
        /* <DEDUP_REMOVED lines=12> */
[----:B------:R-:W-:Y:S01]  /*1070e0*/  LOP3.LUT P1, RZ, R18, 0x200000, RZ, 0xc0, !PT ;  /* 0x0020000012ff7812 */ /* 0x000fe2000782c0ff */
[----:B--2---:R1:W-:Y:S04]  /*1070f0*/  @P4 STG.E desc[UR40][R78.64], R83 ;  /* 0x000000534e004986 */ /* 0x0043e8000c101928 */
[----:B-1----:R-:W2:Y:S04]  /*107100*/  LDL.LU R83, [R1+0x124] ;  /* 0x0001240001537983 */ /* 0x002ea80000300800 */
[----:B------:R-:W2:Y:S01]  /*107110*/  LDL.LU R246, [R1+0x114] ;  /* 0x0001140001f67983 */ /* 0x000ea20000300800 */
[----:B------:R-:W-:-:S03]  /*107120*/  LOP3.LUT R28, R28, 0xfffffeff, RZ, 0xc0, !PT ;  /* 0xfffffeff1c1c7812 */ /* 0x000fc600078ec0ff */
[----:B------:R-:W2:Y:S01]  /*107130*/  LDL.LU R31, [R1+0x104] ;  /* 0x00010400011f7983 */ /* 0x000ea20000300800 */
[----:B------:R-:W-:Y:S02]  /*107140*/  @P1 LOP3.LUT R28, R28, 0x100, RZ, 0xfc, !PT ;  /* 0x000001001c1c1812 */ /* 0x000fe400078efcff */
[----:B------:R-:W-:Y:S01]  /*107150*/  LOP3.LUT P1, RZ, R18, 0x100000, RZ, 0xc0, !PT ;  /* 0x0010000012ff7812 */ /* 0x000fe2000782c0ff */
[----:B------:R-:W2:Y:S01]  /*107160*/  LDL.LU R233, [R1+0xf4] ;  /* 0x0000f40001e97983 */ /* 0x000ea20000300800 */
[----:B------:R-:W-:-:S03]  /*107170*/  LOP3.LUT R28, R28, 0xfffffdff, RZ, 0xc0, !PT ;  /* 0xfffffdff1c1c7812 */ /* 0x000fc600078ec0ff */
[----:B------:R-:W2:Y:S01]  /*107180*/  LDL.LU R237, [R1+0xe4] ;  /* 0x0000e40001ed7983 */ /* 0x000ea20000300800 */
[C---:B------:R-:W-:Y:S02]  /*107190*/  LOP3.LUT P5, RZ, R18.reuse, 0x4000, RZ, 0xc0, !PT ;  /* 0x0000400012ff7812 */ /* 0x040fe400078ac0ff */
[----:B------:R-:W-:Y:S01]  /*1071a0*/  LOP3.LUT P6, RZ, R18, 0x8000, RZ, 0xc0, !PT ;  /* 0x0000800012ff7812 */ /* 0x000fe200078cc0ff */
[----:B------:R-:W-:Y:S01]  /*1071b0*/  IMAD.WIDE R78, R244, 0x4, R48 ;  /* 0x00000004f44e7825 */ /* 0x000fe200078e0230 */
[----:B------:R-:W2:Y:S03]  /*1071c0*/  LDL.LU R241, [R1+0xd4] ;  /* 0x0000d40001f17983 */ /* 0x000ea60000300800 */
[----:B------:R-:W-:Y:S02]  /*1071d0*/  @P1 LOP3.LUT R28, R28, 0x200, RZ, 0xfc, !PT ;  /* 0x000002001c1c1812 */ /* 0x000fe400078efcff */
[----:B------:R-:W-:-:S02]  /*1071e0*/  LOP3.LUT P1, RZ, R18, 0x80000, RZ, 0xc0, !PT ;  /* 0x0008000012ff7812 */ /* 0x000fc4000782c0ff */
[----:B------:R-:W-:Y:S02]  /*1071f0*/  LOP3.LUT R28, R28, 0xfffffbff, RZ, 0xc0, !PT ;  /* 0xfffffbff1c1c7812 */ /* 0x000fe400078ec0ff */
[----:B------:R-:W-:-:S09]  /*107200*/  LOP3.LUT P0, RZ, R18, 0x10000, RZ, 0xc0, !PT ;  /* 0x0001000012ff7812 */ /* 0x000fd2000780c0ff */
[----:B------:R-:W-:Y:S02]  /*107210*/  @P1 LOP3.LUT R28, R28, 0x400, RZ, 0xfc, !PT ;  /* 0x000004001c1c1812 */ /* 0x000fe400078efcff */
[----:B------:R-:W-:Y:S01]  /*107220*/  LOP3.LUT P1, RZ, R18, 0x40000, RZ, 0xc0, !PT ;  /* 0x0004000012ff7812 */ /* 0x000fe2000782c0ff */
[----:B----4-:R1:W-:Y:S01]  /*107230*/  @P5 STG.E desc[UR40][R78.64], R232 ;  /* 0x000000e84e005986 */ /* 0x0103e2000c101928 */
[----:B------:R-:W-:Y:S01]  /*107240*/  LOP3.LUT R28, R28, 0xfffff7ff, RZ, 0xc0, !PT ;  /* 0xfffff7ff1c1c7812 */ /* 0x000fe200078ec0ff */
[----:B-1----:R-:W-:-:S10]  /*107250*/  IMAD.WIDE R78, R244, 0x4, R46 ;  /* 0x00000004f44e7825 */ /* 0x002fd400078e022e */
[----:B------:R-:W-:Y:S01]  /*107260*/  @P1 LOP3.LUT R28, R28, 0x800, RZ, 0xfc, !PT ;  /* 0x000008001c1c1812 */ /* 0x000fe200078efcff */
[----:B------:R-:W4:Y:S01]  /*107270*/  LDL.LU R232, [R1+0xc4] ;  /* 0x0000c40001e87983 */ /* 0x000f220000300800 */
[----:B------:R-:W-:-:S03]  /*107280*/  LOP3.LUT P1, RZ, R18, 0x20000, RZ, 0xc0, !PT ;  /* 0x0002000012ff7812 */ /* 0x000fc6000782c0ff */
[----:B---3--:R1:W-:Y:S02]  /*107290*/  @P6 STG.E desc[UR40][R78.64], R236 ;  /* 0x000000ec4e006986 */ /* 0x0083e4000c101928 */
[C---:B-1----:R-:W-:Y:S02]  /*1072a0*/  IMAD.WIDE R78, R244.reuse, 0x4, R44 ;  /* 0x00000004f44e7825 */ /* 0x042fe400078e022c */
[----:B------:R-:W3:Y:S04]  /*1072b0*/  LDL.LU R236, [R1+0x1b8] ;  /* 0x0001b80001ec7983 */ /* 0x000ee80000300800 */
[----:B------:R1:W-:Y:S02]  /*1072c0*/  @P0 STG.E desc[UR40][R78.64], R240 ;  /* 0x000000f04e000986 */ /* 0x0003e4000c101928 */
[----:B-1----:R-:W-:-:S02]  /*1072d0*/  IMAD.WIDE R78, R244, 0x4, R42 ;  /* 0x00000004f44e7825 */ /* 0x002fc400078e022a */
[----:B------:R-:W3:Y:S04]  /*1072e0*/  LDL.LU R240, [R1+0x1a8] ;  /* 0x0001a80001f07983 */ /* 0x000ee80000300800 */
[----:B------:R1:W-:Y:S01]  /*1072f0*/  @P1 STG.E desc[UR40][R78.64], R80 ;  /* 0x000000504e001986 */ /* 0x0003e2000c101928 */
[----:B------:R-:W-:-:S03]  /*107300*/  LOP3.LUT P1, RZ, R28, 0x800, RZ, 0xc0, !PT ;  /* 0x000008001cff7812 */ /* 0x000fc6000782c0ff */
[----:B------:R-:W3:Y:S01]  /*107310*/  LDL.LU R244, [R1+0x198] ;  /* 0x0001980001f47983 */ /* 0x000ee20000300800 */
[----:B-1----:R-:W-:-:S03]  /*107320*/  IMAD.WIDE R78, R245, 0x4, R56 ;  /* 0x00000004f54e7825 */ /* 0x002fc600078e0238 */
[----:B------:R-:W3:Y:S06]  /*107330*/  LDL.LU R80, [R1+0x188] ;  /* 0x0001880001507983 */ /* 0x000eec0000300800 */
[----:B------:R1:W-:Y:S01]  /*107340*/  @P1 STG.E desc[UR40][R78.64], R81 ;  /* 0x000000514e001986 */ /* 0x0003e2000c101928 */
[----:B------:R-:W-:-:S03]  /*107350*/  LOP3.LUT P1, RZ, R28, 0x400, RZ, 0xc0, !PT ;  /* 0x000004001cff7812 */ /* 0x000fc6000782c0ff */
[----:B-1----:R-:W3:Y:S01]  /*107360*/  LDL.LU R81, [R1+0x178] ;  /* 0x0001780001517983 */ /* 0x002ee20000300800 */
        /* <DEDUP_REMOVED lines=22> */
[----:B----4-:R1:W-:Y:S01]  /*1074d0*/  @P1 STG.E desc[UR40][R78.64], R232 ;  /* 0x000000e84e001986 */ /* 0x0103e2000c101928 */
[----:B------:R-:W-:Y:S01]  /*1074e0*/  LOP3.LUT P4, RZ, R18, 0x10000000, RZ, 0xc0, !PT ;  /* 0x1000000012ff7812 */ /* 0x000fe2000788c0ff */
[----:B-1----:R-:W-:-:S05]  /*1074f0*/  IMAD.WIDE R78, R82, 0x4, R56 ;  /* 0x00000004524e7825 */ /* 0x002fca00078e0238 */
[----:B---3--:R1:W-:Y:S01]  /*107500*/  @P2 STG.E desc[UR40][R78.64], R236 ;  /* 0x000000ec4e002986 */ /* 0x0083e2000c101928 */
[----:B------:R-:W-:Y:S01]  /*107510*/  LOP3.LUT P5, RZ, R18, 0x20000000, RZ, 0xc0, !PT ;  /* 0x2000000012ff7812 */ /* 0x000fe200078ac0ff */
[----:B-1----:R-:W-:-:S05]  /*107520*/  IMAD.WIDE R78, R82, 0x4, R54 ;  /* 0x00000004524e7825 */ /* 0x002fca00078e0236 */
[----:B------:R1:W-:Y:S01]  /*107530*/  @P3 STG.E desc[UR40][R78.64], R240 ;  /* 0x000000f04e003986 */ /* 0x0003e2000c101928 */
[----:B------:R-:W-:Y:S01]  /*107540*/  LOP3.LUT P6, RZ, R18, 0x40000000, RZ, 0xc0, !PT ;  /* 0x4000000012ff7812 */ /* 0x000fe200078cc0ff */
[----:B-1----:R-:W-:-:S05]  /*107550*/  IMAD.WIDE R78, R82, 0x4, R52 ;  /* 0x00000004524e7825 */ /* 0x002fca00078e0234 */
[----:B------:R1:W-:Y:S01]  /*107560*/  @P4 STG.E desc[UR40][R78.64], R244 ;  /* 0x000000f44e004986 */ /* 0x0003e2000c101928 */
[----:B------:R-:W-:Y:S01]  /*107570*/  LOP3.LUT P0, RZ, R18, 0x80000000, RZ, 0xc0, !PT ;  /* 0x8000000012ff7812 */ /* 0x000fe2000780c0ff */
[----:B-1----:R-:W-:-:S05]  /*107580*/  IMAD.WIDE R78, R82, 0x4, R50 ;  /* 0x00000004524e7825 */ /* 0x002fca00078e0232 */
[----:B------:R1:W-:Y:S02]  /*107590*/  @P5 STG.E desc[UR40][R78.64], R80 ;  /* 0x000000504e005986 */ /* 0x0003e4000c101928 */
[----:B-1----:R-:W-:-:S05]  /*1075a0*/  IMAD.WIDE R78, R82, 0x4, R48 ;  /* 0x00000004524e7825 */ /* 0x002fca00078e0230 */
[----:B------:R1:W-:Y:S02]  /*1075b0*/  @P6 STG.E desc[UR40][R78.64], R81 ;  /* 0x000000514e006986 */ /* 0x0003e4000c101928 */
[----:B-1----:R-:W-:-:S05]  /*1075c0*/  IMAD.WIDE R78, R82, 0x4, R46 ;  /* 0x00000004524e7825 */ /* 0x002fca00078e022e */
[----:B--2---:R1:W-:Y:S04]  /*1075d0*/  @P0 STG.E desc[UR40][R78.64], R83 ;  /* 0x000000534e000986 */ /* 0x0043e8000c101928 */
[----:B-1----:R-:W2:Y:S04]  /*1075e0*/  LDL.LU R83, [R1+0x158] ;  /* 0x0001580001537983 */ /* 0x002ea80000300800 */
[----:B------:R-:W3:Y:S04]  /*1075f0*/  LDL.LU R232, [R1+0x148] ;  /* 0x0001480001e87983 */ /* 0x000ee80000300800 */
[----:B------:R-:W4:Y:S04]  /*107600*/  LDL.LU R236, [R1+0x138] ;  /* 0x0001380001ec7983 */ /* 0x000f280000300800 */
[----:B------:R-:W3:Y:S04]  /*107610*/  LDL.LU R240, [R1+0x128] ;  /* 0x0001280001f07983 */ /* 0x000ee80000300800 */
[----:B------:R-:W3:Y:S04]  /*107620*/  LDL.LU R244, [R1+0x118] ;  /* 0x0001180001f47983 */ /* 0x000ee80000300800 */
[----:B------:R-:W3:Y:S04]  /*107630*/  LDL.LU R81, [R1+0x108] ;  /* 0x0001080001517983 */ /* 0x000ee80000300800 */
[----:B------:R-:W3:Y:S01]  /*107640*/  LDL.LU R31, [R1+0x2e34] ;  /* 0x002e3400011f7983 */ /* 0x000ee20000300800 */
[C---:B------:R-:W-:Y:S01]  /*107650*/  LOP3.LUT P4, RZ, R17.reuse, 0x1, RZ, 0xc0, !PT ;  /* 0x0000000111ff7812 */ /* 0x040fe2000788c0ff */
        /* <DEDUP_REMOVED lines=17> */
[----:B------:R-:W-:-:S03]  /*107770*/  IMAD.WIDE R78, R82, 0x4, R42 ;  /* 0x00000004524e7825 */ /* 0x000fc600078e022a */
[----:B------:R-:W2:Y:S04]  /*107780*/  LDL.LU R80, [R1+0x2e38] ;  /* 0x002e380001507983 */ /* 0x000ea80000300800 */
        /* <DEDUP_REMOVED lines=9> */
[C---:B------:R-:W-:Y:S01]  /*107820*/  LOP3.LUT P6, RZ, R17.reuse, 0x4, RZ, 0xc0, !PT ;  /* 0x0000000411ff7812 */ /* 0x040fe200078cc0ff */
[----:B------:R-:W2:Y:S04]  /*107830*/  LDL.LU R241, [R1+0x1ac] ;  /* 0x0001ac0001f17983 */ /* 0x000ea80000300800 */
[----:B------:R-:W-:Y:S01]  /*107840*/  @P1 LOP3.LUT R28, R28, 0x2, RZ, 0xfc, !PT ;  /* 0x000000021c1c1812 */ /* 0x000fe200078efcff */
[----:B------:R-:W2:Y:S01]  /*107850*/  LDL.LU R245, [R1+0x19c] ;  /* 0x00019c0001f57983 */ /* 0x000ea20000300800 */
[----:B------:R-:W-:-:S02]  /*107860*/  LOP3.LUT P1, RZ, R17, 0x40, RZ, 0xc0, !PT ;  /* 0x0000004011ff7812 */ /* 0x000fc4000782c0ff */
[----:B------:R-:W-:Y:S02]  /*107870*/  LOP3.LUT R28, R28, 0xfffffffb, RZ, 0xc0, !PT ;  /* 0xfffffffb1c1c7812 */ /* 0x000fe400078ec0ff */
[----:B------:R-:W-:-:S09]  /*107880*/  LOP3.LUT P0, RZ, R17, 0x8, RZ, 0xc0, !PT ;  /* 0x0000000811ff7812 */ /* 0x000fd2000780c0ff */
[----:B------:R-:W-:Y:S02]  /*107890*/  @P1 LOP3.LUT R28, R28, 0x4, RZ, 0xfc, !PT ;  /* 0x000000041c1c1812 */ /* 0x000fe400078efcff */
[----:B------:R-:W-:Y:S01]  /*1078a0*/  LOP3.LUT P1, RZ, R17, 0x20, RZ, 0xc0, !PT ;  /* 0x0000002011ff7812 */ /* 0x000fe2000782c0ff */
[----:B---3--:R1:W-:Y:S01]  /*1078b0*/  @P5 STG.E desc[UR40][R78.64], R232 ;  /* 0x000000e84e005986 */ /* 0x0083e2000c101928 */
[----:B------:R-:W-:Y:S01]  /*1078c0*/  LOP3.LUT R28, R28, 0xfffffff7, RZ, 0xc0, !PT ;  /* 0xfffffff71c1c7812 */ /* 0x000fe200078ec0ff */
[----:B-1----:R-:W-:-:S10]  /*1078d0*/  IMAD.WIDE R78, R31, 0x4, R56 ;  /* 0x000000041f4e7825 */ /* 0x002fd400078e0238 */
[----:B------:R-:W-:Y:S01]  /*1078e0*/  @P1 LOP3.LUT R28, R28, 0x8, RZ, 0xfc, !PT ;  /* 0x000000081c1c1812 */ /* 0x000fe200078efcff */
[----:B------:R-:W3:Y:S01]  /*1078f0*/  LDL.LU R232, [R1+0x18c] ;  /* 0x00018c0001e87983 */ /* 0x000ee20000300800 */
[----:B------:R-:W-:-:S03]  /*107900*/  LOP3.LUT P1, RZ, R17, 0x10, RZ, 0xc0, !PT ;  /* 0x0000001011ff7812 */ /* 0x000fc6000782c0ff */
[----:B----4-:R1:W-:Y:S02]  /*107910*/  @P6 STG.E desc[UR40][R78.64], R236 ;  /* 0x000000ec4e006986 */ /* 0x0103e4000c101928 */
[C---:B-1----:R-:W-:Y:S02]  /*107920*/  IMAD.WIDE R78, R31.reuse, 0x4, R54 ;  /* 0x000000041f4e7825 */ /* 0x042fe400078e0236 */
[----:B------:R-:W4:Y:S04]  /*107930*/  LDL.LU R236, [R1+0x17c] ;  /* 0x00017c0001ec7983 */ /* 0x000f280000300800 */
[----:B------:R1:W-:Y:S02]  /*107940*/  @P0 STG.E desc[UR40][R78.64], R240 ;  /* 0x000000f04e000986 */ /* 0x0003e4000c101928 */
[----:B-1----:R-:W-:-:S02]  /*107950*/  IMAD.WIDE R78, R31, 0x4, R52 ;  /* 0x000000041f4e7825 */ /* 0x002fc400078e0234 */
[----:B------:R-:W3:Y:S04]  /*107960*/  LDL.LU R240, [R1+0x16c] ;  /* 0x00016c0001f07983 */ /* 0x000ee80000300800 */
[----:B------:R1:W-:Y:S01]  /*107970*/  @P1 STG.E desc[UR40][R78.64], R244 ;  /* 0x000000f44e001986 */ /* 0x0003e2000c101928 */
[C---:B------:R-:W-:Y:S01]  /*107980*/  LOP3.LUT P1, RZ, R28.reuse, 0x8, RZ, 0xc0, !PT ;  /* 0x000000081cff7812 */ /* 0x040fe2000782c0ff */
[----:B-1----:R-:W-:Y:S02]  /*107990*/  IMAD.WIDE R78, R31, 0x4, R50 ;  /* 0x000000041f4e7825 */ /* 0x002fe400078e0232 */
        /* <DEDUP_REMOVED lines=47> */
[----:B------:R-:W3:Y:S01]  /*107c90*/  LDL.LU R244, [R1+0xec] ;  /* 0x0000ec0001f47983 */ /* 0x000ee20000300800 */
[----:B------:R-:W-:-:S03]  /*107ca0*/  LOP3.LUT P4, RZ, R17, 0x80000, RZ, 0xc0, !PT ;  /* 0x0008000011ff7812 */ /* 0x000fc6000788c0ff */
[----:B------:R-:W3:Y:S01]  /*107cb0*/  LDL.LU R81, [R1+0xdc] ;  /* 0x0000dc0001517983 */ /* 0x000ee20000300800 */
[----:B------:R-:W-:-:S03]  /*107cc0*/  IMAD.WIDE R78, R82, 0x4, R54 ;  /* 0x00000004524e7825 */ /* 0x000fc600078e0236 */
[----:B------:R-:W3:Y:S01]  /*107cd0*/  LDL.LU R80, [R1+0x2e40] ;  /* 0x002e400001507983 */ /* 0x000ee20000300800 */
        /* <DEDUP_REMOVED lines=14> */
[----:B--2---:R1:W-:Y:S04]  /*107dc0*/  @P4 STG.E desc[UR40][R78.64], R83 ;  /* 0x000000534e004986 */ /* 0x0043e8000c101928 */
[----:B-1----:R-:W2:Y:S04]  /*107dd0*/  LDL.LU R83, [R1+0xcc] ;  /* 0x0000cc0001537983 */ /* 0x002ea80000300800 */
[----:B------:R-:W2:Y:S04]  /*107de0*/  LDL.LU R246, [R1+0x290] ;  /* 0x0002900001f67983 */ /* 0x000ea80000300800 */
[----:B------:R-:W2:Y:S01]  /*107df0*/  LDL.LU R31, [R1+0x270] ;  /* 0x00027000011f7983 */ /* 0x000ea20000300800 */
[----:B------:R-:W-:-:S02]  /*107e00*/  @P1 LOP3.LUT R18, R18, 0x1000000, RZ, 0xfc, !PT ;  /* 0x0100000012121812 */ /* 0x000fc400078efcff */
[----:B------:R-:W-:Y:S01]  /*107e10*/  LOP3.LUT P1, RZ, R17, 0x4000000, RZ, 0xc0, !PT ;  /* 0x0400000011ff7812 */ /* 0x000fe2000782c0ff */
[----:B------:R-:W2:Y:S01]  /*107e20*/  LDL.LU R233, [R1+0x2d0] ;  /* 0x0002d00001e97983 */ /* 0x000ea20000300800 */
[----:B------:R-:W-:-:S03]  /*107e30*/  LOP3.LUT R18, R18, 0xfdffffff, RZ, 0xc0, !PT ;  /* 0xfdffffff12127812 */ /* 0x000fc600078ec0ff */
[----:B------:R-:W2:Y:S01]  /*107e40*/  LDL.LU R237, [R1+0x2c0] ;  /* 0x0002c00001ed7983 */ /* 0x000ea20000300800 */
[C---:B------:R-:W-:Y:S02]  /*107e50*/  LOP3.LUT P5, RZ, R17.reuse, 0x100000, RZ, 0xc0, !PT ;  /* 0x0010000011ff7812 */ /* 0x040fe400078ac0ff */
[C---:B------:R-:W-:Y:S01]  /*107e60*/  LOP3.LUT P6, RZ, R17.reuse, 0x200000, RZ, 0xc0, !PT ;  /* 0x0020000011ff7812 */ /* 0x040fe200078cc0ff */
[----:B------:R-:W-:Y:S01]  /*107e70*/  IMAD.WIDE R78, R82, 0x4, R52 ;  /* 0x00000004524e7825 */ /* 0x000fe200078e0234 */
[----:B------:R-:W2:Y:S03]  /*107e80*/  LDL.LU R241, [R1+0x2b0] ;  /* 0x0002b00001f17983 */ /* 0x000ea60000300800 */
        /* <DEDUP_REMOVED lines=10> */
[----:B------:R-:W-:Y:S02]  /*107f30*/  @P1 LOP3.LUT R18, R18, 0x8000000, RZ, 0xfc, !PT ;  /* 0x0800000012121812 */ /* 0x000fe400078efcff */
[----:B------:R-:W-:Y:S01]  /*107f40*/  LOP3.LUT P1, RZ, R17, 0x800000, RZ, 0xc0, !PT ;  /* 0x0080000011ff7812 */ /* 0x000fe2000782c0ff */
[----:B----4-:R1:W-:Y:S02]  /*107f50*/  @P6 STG.E desc[UR40][R78.64], R236 ;  /* 0x000000ec4e006986 */ /* 0x0103e4000c101928 */
[----:B-1----:R-:W-:-:S05]  /*107f60*/  IMAD.WIDE R78, R82, 0x4, R48 ;  /* 0x00000004524e7825 */ /* 0x002fca00078e0230 */
[----:B------:R1:W-:Y:S02]  /*107f70*/  @P0 STG.E desc[UR40][R78.64], R240 ;  /* 0x000000f04e000986 */ /* 0x0003e4000c101928 */
[----:B-1----:R-:W-:Y:S02]  /*107f80*/  IMAD.WIDE R78, R82, 0x4, R46 ;  /* 0x00000004524e7825 */ /* 0x002fe400078e022e */
[----:B------:R-:W3:Y:S04]  /*107f90*/  LDL.LU R240, [R1+0x2e44] ;  /* 0x002e440001f07983 */ /* 0x000ee80000300800 */
[----:B------:R-:W4:Y:S04]  /*107fa0*/  LDL.LU R232, [R1+0x260] ;  /* 0x0002600001e87983 */ /* 0x000f280000300800 */
        /* <DEDUP_REMOVED lines=8> */
[----:B------:R-:W-:-:S03]  /*108030*/  IMAD.WIDE R78, R82, 0x4, R42 ;  /* 0x00000004524e7825 */ /* 0x000fc600078e022a */
[----:B------:R-:W3:Y:S06]  /*108040*/  LDL.LU R82, [R1+0x220] ;  /* 0x0002200001527983 */ /* 0x000eec0000300800 */
        /* <DEDUP_REMOVED lines=24> */
[----:B----4-:R1:W-:Y:S01]  /*1081d0*/  @P2 STG.E desc[UR40][R78.64], R232 ;  /* 0x000000e84e002986 */ /* 0x0103e2000c101928 */
[C---:B------:R-:W-:Y:S01]  /*1081e0*/  LOP3.LUT P5, RZ, R15.reuse, 0x8, RZ, 0xc0, !PT ;  /* 0x000000080fff7812 */ /* 0x040fe200078ac0ff */
[----:B-1----:R-:W-:Y:S01]  /*1081f0*/  IMAD.WIDE R78, R80, 0x4, R42 ;  /* 0x00000004504e7825 */ /* 0x002fe200078e022a */
[C---:B------:R-:W-:Y:S01]  /*108200*/  LOP3.LUT P6, RZ, R15.reuse, 0x10, RZ, 0xc0, !PT ;  /* 0x000000100fff7812 */ /* 0x040fe200078cc0ff */
[----:B------:R-:W4:Y:S04]  /*108210*/  LDL.LU R80, [R1+0x2e4c] ;  /* 0x002e4c0001507983 */ /* 0x000f280000300800 */
[----:B---3--:R1:W-:Y:S01]  /*108220*/  @P3 STG.E desc[UR40][R78.64], R236 ;  /* 0x000000ec4e003986 */ /* 0x0083e2000c101928 */
[----:B------:R-:W-:Y:S01]  /*108230*/  LOP3.LUT P0, RZ, R15, 0x20, RZ, 0xc0, !PT ;  /* 0x000000200fff7812 */ /* 0x000fe2000780c0ff */
[----:B-1----:R-:W-:-:S05]  /*108240*/  IMAD.WIDE R78, R240, 0x4, R56 ;  /* 0x00000004f04e7825 */ /* 0x002fca00078e0238 */
        /* <DEDUP_REMOVED lines=9> */
[----:B------:R-:W3:Y:S04]  /*1082e0*/  LDL.LU R236, [R1+0x1e0] ;  /* 0x0001e00001ec7983 */ /* 0x000ee80000300800 */
        /* <DEDUP_REMOVED lines=21> */
[----:B------:R-:W4:Y:S01]  /*108440*/  LDL.LU R246, [R1+0x2c4] ;  /* 0x0002c40001f67983 */ /* 0x000f220000300800 */
[----:B------:R-:W-:-:S03]  /*108450*/  LOP3.LUT R18, R18, 0xfffeffff, RZ, 0xc0, !PT ;  /* 0xfffeffff12127812 */ /* 0x000fc600078ec0ff */
[----:B------:R-:W4:Y:S01]  /*108460*/  LDL.LU R31, [R1+0x2b4] ;  /* 0x0002b400011f7983 */ /* 0x000f220000300800 */
[----:B------:R-:W-:Y:S02]  /*108470*/  @P1 LOP3.LUT R18, R18, 0x10000, RZ, 0xfc, !PT ;  /* 0x0001000012121812 */ /* 0x000fe400078efcff */
[----:B------:R-:W-:Y:S01]  /*108480*/  LOP3.LUT P1, RZ, R15, 0x2000, RZ, 0xc0, !PT ;  /* 0x000020000fff7812 */ /* 0x000fe2000782c0ff */
[----:B------:R-:W4:Y:S01]  /*108490*/  LDL.LU R233, [R1+0x2a4] ;  /* 0x0002a40001e97983 */ /* 0x000f220000300800 */
[----:B------:R-:W-:-:S03]  /*1084a0*/  LOP3.LUT R18, R18, 0xfffdffff, RZ, 0xc0, !PT ;  /* 0xfffdffff12127812 */ /* 0x000fc600078ec0ff */
[----:B------:R-:W4:Y:S01]  /*1084b0*/  LDL.LU R237, [R1+0x264] ;  /* 0x0002640001ed7983 */ /* 0x000f220000300800 */
[C---:B------:R-:W-:Y:S02]  /*1084c0*/  LOP3.LUT P5, RZ, R15.reuse, 0x80, RZ, 0xc0, !PT ;  /* 0x000000800fff7812 */ /* 0x040fe400078ac0ff */
[C---:B------:R-:W-:Y:S01]  /*1084d0*/  LOP3.LUT P6, RZ, R15.reuse, 0x100, RZ, 0xc0, !PT ;  /* 0x000001000fff7812 */ /* 0x040fe200078cc0ff */
[----:B------:R-:W-:Y:S01]  /*1084e0*/  IMAD.WIDE R78, R240, 0x4, R46 ;  /* 0x00000004f04e7825 */ /* 0x000fe200078e022e */
[----:B------:R-:W4:Y:S03]  /*1084f0*/  LDL.LU R245, [R1+0x254] ;  /* 0x0002540001f57983 */ /* 0x000f260000300800 */
[----:B------:R-:W-:Y:S02]  /*108500*/  @P1 LOP3.LUT R18, R18, 0x20000, RZ, 0xfc, !PT ;  /* 0x0002000012121812 */ /* 0x000fe400078efcff */
        /* <DEDUP_REMOVED lines=11> */
[----:B------:R1:W-:Y:S02]  /*1085c0*/  @P6 STG.E desc[UR40][R78.64], R236 ;  /* 0x000000ec4e006986 */ /* 0x0003e4000c101928 */
[----:B-1----:R-:W-:Y:S02]  /*1085d0*/  IMAD.WIDE R78, R240, 0x4, R42 ;  /* 0x00000004f04e7825 */ /* 0x002fe400078e022a */
[----:B------:R-:W3:Y:S04]  /*1085e0*/  LDL.LU R236, [R1+0x234] ;  /* 0x0002340001ec7983 */ /* 0x000ee80000300800 */
[----:B------:R1:W-:Y:S04]  /*1085f0*/  @P0 STG.E desc[UR40][R78.64], R244 ;  /* 0x000000f44e000986 */ /* 0x0003e8000c101928 */
[----:B------:R-:W3:Y:S01]  /*108600*/  LDL.LU R240, [R1+0x224] ;  /* 0x0002240001f07983 */ /* 0x000ee20000300800 */
[----:B-1----:R-:W-:-:S03]  /*108610*/  IMAD.WIDE R78, R241, 0x4, R56 ;  /* 0x00000004f14e7825 */ /* 0x002fc600078e0238 */
[----:B------:R-:W3:Y:S04]  /*108620*/  LDL.LU R244, [R1+0x214] ;  /* 0x0002140001f47983 */ /* 0x000ee80000300800 */
[----:B------:R1:W-:Y:S01]  /*108630*/  @P1 STG.E desc[UR40][R78.64], R81 ;  /* 0x000000514e001986 */ /* 0x0003e2000c101928 */
[C---:B------:R-:W-:Y:S01]  /*108640*/  LOP3.LUT P1, RZ, R18.reuse, 0x80000, RZ, 0xc0, !PT ;  /* 0x0008000012ff7812 */ /* 0x040fe2000782c0ff */
[----:B-1----:R-:W-:Y:S02]  /*108650*/  IMAD.WIDE R78, R241, 0x4, R54 ;  /* 0x00000004f14e7825 */ /* 0x002fe400078e0236 */
[----:B------:R-:W3:Y:S10]  /*108660*/  LDL.LU R81, [R1+0x204] ;  /* 0x0002040001517983 */ /* 0x000ef40000300800 */
        /* <DEDUP_REMOVED lines=49> */
[----:B------:R-:W-:Y:S01]  /*108980*/  LOP3.LUT P4, RZ, R15, 0x2000000, RZ, 0xc0, !PT ;  /* 0x020000000fff7812 */ /* 0x000fe2000788c0ff */
[----:B------:R-:W-:-:S02]  /*108990*/  IMAD.WIDE R78, R80, 0x4, R42 ;  /* 0x00000004504e7825 */ /* 0x000fc400078e022a */
        /* <DEDUP_REMOVED lines=27> */
[----:B---3--:R-:W-:Y:S01]  /*108b50*/  IMAD.WIDE R78, R246, 0x4, R56 ;  /* 0x00000004f64e7825 */ /* 0x008fe200078e0238 */
[----:B------:R-:W3:Y:S03]  /*108b60*/  LDL.LU R241, [R1+0x228] ;  /* 0x0002280001f17983 */ /* 0x000ee60000300800 */
[----:B------:R-:W-:Y:S01]  /*108b70*/  @P1 LOP3.LUT R18, R18, 0x200, RZ, 0xfc, !PT ;  /* 0x0000020012121812 */ /* 0x000fe200078efcff */
[----:B------:R-:W3:Y:S01]  /*108b80*/  LDL.LU R245, [R1+0x218] ;  /* 0x0002180001f57983 */ /* 0x000ee20000300800 */
[----:B------:R-:W-:-:S02]  /*108b90*/  LOP3.LUT P1, RZ, R15, 0x80000000, RZ, 0xc0, !PT ;  /* 0x800000000fff7812 */ /* 0x000fc4000782c0ff */
[----:B------:R-:W-:Y:S02]  /*108ba0*/  LOP3.LUT R18, R18, 0xfffffbff, RZ, 0xc0, !PT ;  /* 0xfffffbff12127812 */ /* 0x000fe400078ec0ff */
[----:B------:R-:W-:-:S09]  /*108bb0*/  LOP3.LUT P0, RZ, R15, 0x10000000, RZ, 0xc0, !PT ;  /* 0x100000000fff7812 */ /* 0x000fd2000780c0ff */
[----:B------:R-:W-:Y:S02]  /*108bc0*/  @P1 LOP3.LUT R18, R18, 0x400, RZ, 0xfc, !PT ;  /* 0x0000040012121812 */ /* 0x000fe400078efcff */
[----:B------:R-:W-:Y:S01]  /*108bd0*/  LOP3.LUT P1, RZ, R15, 0x40000000, RZ, 0xc0, !PT ;  /* 0x400000000fff7812 */ /* 0x000fe2000782c0ff */
[----:B------:R1:W-:Y:S01]  /*108be0*/  @P5 STG.E desc[UR40][R78.64], R232 ;  /* 0x000000e84e005986 */ /* 0x0003e2000c101928 */
        /* <DEDUP_REMOVED lines=10> */
[----:B------:R-:W4:Y:S04]  /*108c90*/  LDL.LU R240, [R1+0x1e8] ;  /* 0x0001e80001f07983 */ /* 0x000f280000300800 */
[----:B------:R1:W-:Y:S01]  /*108ca0*/  @P1 STG.E desc[UR40][R78.64], R81 ;  /* 0x000000514e001986 */ /* 0x0003e2000c101928 */
[----:B------:R-:W-:Y:S01]  /*108cb0*/  LOP3.LUT P1, RZ, R18, 0x800, RZ, 0xc0, !PT ;  /* 0x0000080012ff7812 */ /* 0x000fe2000782c0ff */
[----:B-1----:R-:W-:Y:S02]  /*108cc0*/  IMAD.WIDE R78, R246, 0x4, R48 ;  /* 0x00000004f64e7825 */ /* 0x002fe400078e0230 */
[----:B------:R-:W4:Y:S10]  /*108cd0*/  LDL.LU R81, [R1+0x1d8] ;  /* 0x0001d80001517983 */ /* 0x000f340000300800 */
        /* <DEDUP_REMOVED lines=20> */
[----:B---3--:R1:W-:Y:S01]  /*108e20*/  @P1 STG.E desc[UR40][R78.64], R241 ;  /* 0x000000f14e001986 */ /* 0x0083e2000c101928 */
[----:B------:R-:W-:Y:S02]  /*108e30*/  LOP3.LUT P1, RZ, R18, 0x10, RZ, 0xc0, !PT ;  /* 0x0000001012ff7812 */ /* 0x000fe4000782c0ff */
[C---:B------:R-:W-:Y:S02]  /*108e40*/  LOP3.LUT P2, RZ, R16.reuse, 0x40, RZ, 0xc0, !PT ;  /* 0x0000004010ff7812 */ /* 0x040fe4000784c0ff */
[----:B------:R-:W-:Y:S01]  /*108e50*/  LOP3.LUT P3, RZ, R16, 0x80, RZ, 0xc0, !PT ;  /* 0x0000008010ff7812 */ /* 0x000fe2000786c0ff */
[----:B-1----:R-:W-:-:S08]  /*108e60*/  IMAD.WIDE R78, R244, 0x4, R50 ;  /* 0x00000004f44e7825 */ /* 0x002fd000078e0232 */
[----:B------:R1:W-:Y:S01]  /*108e70*/  @P1 STG.E desc[UR40][R78.64], R245 ;  /* 0x000000f54e001986 */ /* 0x0003e2000c101928 */
[----:B------:R-:W-:Y:S01]  /*108e80*/  LOP3.LUT P4, RZ, R16, 0x100, RZ, 0xc0, !PT ;  /* 0x0000010010ff7812 */ /* 0x000fe2000788c0ff */
[----:B-1----:R-:W-:-:S05]  /*108e90*/  IMAD.WIDE R78, R244, 0x4, R48 ;  /* 0x00000004f44e7825 */ /* 0x002fca00078e0230 */
[----:B------:R1:W-:Y:S01]  /*108ea0*/  @P2 STG.E desc[UR40][R78.64], R232 ;  /* 0x000000e84e002986 */ /* 0x0003e2000c101928 */
        /* <DEDUP_REMOVED lines=46> */
[----:B------:R-:W-:Y:S01]  /*109190*/  LOP3.LUT P6, RZ, R16, 0x4000, RZ, 0xc0, !PT ;  /* 0x0000400010ff7812 */ /* 0x000fe200078cc0ff */
[----:B------:R-:W-:Y:S01]  /*1091a0*/  IMAD.WIDE R78, R80, 0x4, R50 ;  /* 0x00000004504e7825 */ /* 0x000fe200078e0232 */
[----:B------:R-:W-:Y:S01]  /*1091b0*/  LOP3.LUT P0, RZ, R16, 0x8000, RZ, 0xc0, !PT ;  /* 0x0000800010ff7812 */ /* 0x000fe2000780c0ff */
[----:B------:R-:W2:Y:S02]  /*1091c0*/  LDL.LU R241, [R1+0x1fc] ;  /* 0x0001fc0001f17983 */ /* 0x000ea40000300800 */
[----:B------:R-:W-:Y:S02]  /*1091d0*/  @P1 LOP3.LUT R18, R18, 0x2, RZ, 0xfc, !PT ;  /* 0x0000000212121812 */ /* 0x000fe400078efcff */
[----:B------:R-:W-:Y:S01]  /*1091e0*/  LOP3.LUT P1, RZ, R16, 0x40000, RZ, 0xc0, !PT ;  /* 0x0004000010ff7812 */ /* 0x000fe2000782c0ff */
[----:B------:R-:W2:Y:S01]  /*1091f0*/  LDL.LU R245, [R1+0x1ec] ;  /* 0x0001ec0001f57983 */ /* 0x000ea20000300800 */
[----:B------:R-:W-:-:S11]  /*109200*/  LOP3.LUT R18, R18, 0xfffffffb, RZ, 0xc0, !PT ;  /* 0xfffffffb12127812 */ /* 0x000fd600078ec0ff */
        /* <DEDUP_REMOVED lines=9> */
[----:B-1----:R-:W-:-:S05]  /*1092a0*/  IMAD.WIDE R78, R80, 0x4, R46 ;  /* 0x00000004504e7825 */ /* 0x002fca00078e022e */
[----:B------:R1:W-:Y:S02]  /*1092b0*/  @P0 STG.E desc[UR40][R78.64], R244 ;  /* 0x000000f44e000986 */ /* 0x0003e4000c101928 */
[----:B-1----:R-:W-:-:S05]  /*1092c0*/  IMAD.WIDE R78, R80, 0x4, R44 ;  /* 0x00000004504e7825 */ /* 0x002fca00078e022c */
[----:B------:R1:W-:Y:S01]  /*1092d0*/  @P1 STG.E desc[UR40][R78.64], R82 ;  /* 0x000000524e001986 */ /* 0x0003e2000c101928 */
[----:B------:R-:W-:-:S03]  /*1092e0*/  LOP3.LUT P1, RZ, R18, 0x8, RZ, 0xc0, !PT ;  /* 0x0000000812ff7812 */ /* 0x000fc6000782c0ff */
[----:B-1----:R-:W4:Y:S04]  /*1092f0*/  LDL.LU R82, [R1+0x1dc] ;  /* 0x0001dc0001527983 */ /* 0x002f280000300800 */
[----:B------:R-:W3:Y:S01]  /*109300*/  LDL.LU R240, [R1+0x3d0] ;  /* 0x0003d00001f07983 */ /* 0x000ee20000300800 */
[----:B------:R-:W-:-:S03]  /*109310*/  IMAD.WIDE R78, R80, 0x4, R42 ;  /* 0x00000004504e7825 */ /* 0x000fc600078e022a */
[----:B------:R-:W3:Y:S04]  /*109320*/  LDL.LU R244, [R1+0x3c0] ;  /* 0x0003c00001f47983 */ /* 0x000ee80000300800 */
[----:B------:R1:W-:Y:S01]  /*109330*/  @P1 STG.E desc[UR40][R78.64], R81 ;  /* 0x000000514e001986 */ /* 0x0003e2000c101928 */
[----:B------:R-:W-:-:S03]  /*109340*/  LOP3.LUT P1, RZ, R18, 0x4, RZ, 0xc0, !PT ;  /* 0x0000000412ff7812 */ /* 0x000fc6000782c0ff */
[----:B------:R-:W3:Y:S04]  /*109350*/  LDL.LU R80, [R1+0x3b0] ;  /* 0x0003b00001507983 */ /* 0x000ee80000300800 */
[----:B-1----:R-:W3:Y:S01]  /*109360*/  LDL.LU R81, [R1+0x3a0] ;  /* 0x0003a00001517983 */ /* 0x002ee20000300800 */
[----:B------:R-:W-:-:S05]  /*109370*/  IMAD.WIDE R78, R232, 0x4, R56 ;  /* 0x00000004e84e7825 */ /* 0x000fca00078e0238 */
        /* <DEDUP_REMOVED lines=25> */
[----:B------:R-:W-:Y:S01]  /*109510*/  LOP3.LUT P5, RZ, R16, 0x10000000, RZ, 0xc0, !PT ;  /* 0x1000000010ff7812 */ /* 0x000fe200078ac0ff */
[----:B---3--:R-:W-:Y:S01]  /*109520*/  IMAD.WIDE R78, R236, 0x4, R56 ;  /* 0x00000004ec4e7825 */ /* 0x008fe200078e0238 */
[C---:B------:R-:W-:Y:S01]  /*109530*/  LOP3.LUT P6, RZ, R16.reuse, 0x20000000, RZ, 0xc0, !PT ;  /* 0x2000000010ff7812 */ /* 0x040fe200078cc0ff */
        /* <DEDUP_REMOVED lines=59> */
[----:B---3--:R1:W-:Y:S04]  /*1098f0*/  @P6 STG.E desc[UR40][R78.64], R240 ;  /* 0x000000f04e006986 */ /* 0x0083e8000c101928 */
[----:B------:R-:W3:Y:S01]  /*109900*/  LDL.LU R236, [R1+0x3b4] ;  /* 0x0003b40001ec7983 */ /* 0x000ee20000300800 */
[----:B-1----:R-:W-:-:S03]  /*109910*/  IMAD.WIDE R78, R237, 0x4, R56 ;  /* 0x00000004ed4e7825 */ /* 0x002fc600078e0238 */
[----:B------:R-:W3:Y:S04]  /*109920*/  LDL.LU R240, [R1+0x3a4] ;  /* 0x0003a40001f07983 */ /* 0x000ee80000300800 */
        /* <DEDUP_REMOVED lines=14> */
[----:B------:R-:W-:Y:S01]  /*109a10*/  IMAD.WIDE R78, R237, 0x4, R48 ;  /* 0x00000004ed4e7825 */ /* 0x000fe200078e0230 */
[----:B------:R-:W-:Y:S01]  /*109a20*/  LOP3.LUT P2, RZ, R14, 0x1000, RZ, 0xc0, !PT ;  /* 0x000010000eff7812 */ /* 0x000fe2000784c0ff */
[----:B------:R-:W2:Y:S10]  /*109a30*/  LDL.LU R242, [R1+0x2e8c] ;  /* 0x002e8c0001f27983 */ /* 0x000eb40000300800 */
        /* <DEDUP_REMOVED lines=14> */
[----:B------:R-:W-:Y:S01]  /*109b20*/  LOP3.LUT P3, RZ, R14, 0x2000, RZ, 0xc0, !PT ;  /* 0x000020000eff7812 */ /* 0x000fe2000786c0ff */
[----:B-1----:R-:W-:-:S10]  /*109b30*/  IMAD.WIDE R78, R82, 0x4, R54 ;  /* 0x00000004524e7825 */ /* 0x002fd400078e0236 */
        /* <DEDUP_REMOVED lines=11> */
[C---:B-1----:R-:W-:Y:S02]  /*109bf0*/  IMAD.WIDE R78, R82.reuse, 0x4, R46 ;  /* 0x00000004524e7825 */ /* 0x042fe400078e022e */
[----:B------:R-:W3:Y:S04]  /*109c00*/  LDL.LU R244, [R1+0x2ea4] ;  /* 0x002ea40001f47983 */ /* 0x000ee80000300800 */
        /* <DEDUP_REMOVED lines=86> */
[----:B------:R-:W-:Y:S02]  /*10a170*/  LOP3.LUT P2, RZ, R14, 0x80000000, RZ, 0xc0, !PT ;  /* 0x800000000eff7812 */ /* 0x000fe4000784c0ff */
[----:B------:R-:W-:Y:S01]  /*10a180*/  LOP3.LUT P3, RZ, R13, 0x1, RZ, 0xc0, !PT ;  /* 0x000000010dff7812 */ /* 0x000fe2000786c0ff */
[----:B-1----:R-:W-:-:S08]  /*10a190*/  IMAD.WIDE R78, R80, 0x4, R48 ;  /* 0x00000004504e7825 */ /* 0x002fd000078e0230 */
[----:B------:R1:W-:Y:S01]  /*10a1a0*/  @P1 STG.E desc[UR40][R78.64], R245 ;  /* 0x000000f54e001986 */ /* 0x0003e2000c101928 */
[----:B------:R-:W-:Y:S01]  /*10a1b0*/  LOP3.LUT P4, RZ, R13, 0x2, RZ, 0xc0, !PT ;  /* 0x000000020dff7812 */ /* 0x000fe2000788c0ff */
[----:B-1----:R-:W-:-:S05]  /*10a1c0*/  IMAD.WIDE R78, R80, 0x4, R46 ;  /* 0x00000004504e7825 */ /* 0x002fca00078e022e */
[----:B----4-:R1:W-:Y:S01]  /*10a1d0*/  @P2 STG.E desc[UR40][R78.64], R232 ;  /* 0x000000e84e002986 */ /* 0x0103e2000c101928 */
[----:B------:R-:W-:Y:S01]  /*10a1e0*/  LOP3.LUT P5, RZ, R13, 0x4, RZ, 0xc0, !PT ;  /* 0x000000040dff7812 */ /* 0x000fe200078ac0ff */
[----:B-1----:R-:W-:-:S05]  /*10a1f0*/  IMAD.WIDE R78, R80, 0x4, R44 ;  /* 0x00000004504e7825 */ /* 0x002fca00078e022c */
[----:B---3--:R1:W-:Y:S01]  /*10a200*/  @P3 STG.E desc[UR40][R78.64], R236 ;  /* 0x000000ec4e003986 */ /* 0x0083e2000c101928 */
[C---:B------:R-:W-:Y:S01]  /*10a210*/  LOP3.LUT P6, RZ, R13.reuse, 0x8, RZ, 0xc0, !PT ;  /* 0x000000080dff7812 */ /* 0x040fe200078cc0ff */
        /* <DEDUP_REMOVED lines=134> */
[----:B-1----:R-:W2:Y:S01]  /*10aa80*/  LDL.LU R83, [R1+0x490] ;  /* 0x0004900001537983 */ /* 0x002ea20000300800 */
[----:B------:R-:W-:-:S03]  /*10aa90*/  IMAD.WIDE R78, R80, 0x4, R42 ;  /* 0x00000004504e7825 */ /* 0x000fc600078e022a */
[----:B------:R-:W2:Y:S04]  /*10aaa0*/  LDL.LU R80, [R1+0x3468] ;  /* 0x0034680001507983 */ /* 0x000ea80000300800 */
[----:B------:R-:W2:Y:S01]  /*10aab0*/  LDL.LU R242, [R1+0x480] ;  /* 0x0004800001f27983 */ /* 0x000ea20000300800 */
[----:B------:R-:W-:-:S03]  /*10aac0*/  LOP3.LUT R15, R15, 0xfffffffe, RZ, 0xc0, !PT ;  /* 0xfffffffe0f0f7812 */ /* 0x000fc600078ec0ff */
[----:B------:R-:W2:Y:S01]  /*10aad0*/  LDL.LU R246, [R1+0x470] ;  /* 0x0004700001f67983 */ /* 0x000ea20000300800 */
[----:B------:R-:W-:Y:S02]  /*10aae0*/  @P1 LOP3.LUT R15, R15, 0x1, RZ, 0xfc, !PT ;  /* 0x000000010f0f1812 */ /* 0x000fe400078efcff */
[C---:B------:R-:W-:Y:S01]  /*10aaf0*/  LOP3.LUT P1, RZ, R13.reuse, 0x80000000, RZ, 0xc0, !PT ;  /* 0x800000000dff7812 */ /* 0x040fe2000782c0ff */
[----:B------:R-:W2:Y:S01]  /*10ab00*/  LDL.LU R233, [R1+0x460] ;  /* 0x0004600001e97983 */ /* 0x000ea20000300800 */
[----:B------:R-:W-:Y:S02]  /*10ab10*/  LOP3.LUT P5, RZ, R13, 0x2000000, RZ, 0xc0, !PT ;  /* 0x020000000dff7812 */ /* 0x000fe400078ac0ff */
[----:B------:R-:W-:-:S09]  /*10ab20*/  LOP3.LUT R15, R15, 0xfffffffd, RZ, 0xc0, !PT ;  /* 0xfffffffd0f0f7812 */ /* 0x000fd200078ec0ff */
[----:B------:R-:W-:Y:S02]  /*10ab30*/  @P1 LOP3.LUT R15, R15, 0x2, RZ, 0xfc, !PT ;  /* 0x000000020f0f1812 */ /* 0x000fe400078efcff */
[----:B------:R-:W-:Y:S01]  /*10ab40*/  LOP3.LUT P1, RZ, R13, 0x40000000, RZ, 0xc0, !PT ;  /* 0x400000000dff7812 */ /* 0x000fe2000782c0ff */
[----:B---3--:R1:W-:Y:S01]  /*10ab50*/  @P5 STG.E desc[UR40][R78.64], R82 ;  /* 0x000000524e005986 */ /* 0x0083e2000c101928 */
[----:B------:R-:W-:-:S03]  /*10ab60*/  LOP3.LUT R15, R15, 0xfffffffb, RZ, 0xc0, !PT ;  /* 0xfffffffb0f0f7812 */ /* 0x000fc600078ec0ff */
[----:B-1----:R-:W3:Y:S04]  /*10ab70*/  LDL.LU R82, [R1+0x346c] ;  /* 0x00346c0001527983 */ /* 0x002ee80000300800 */
[----:B------:R-:W3:Y:S04]  /*10ab80*/  LDL.LU R237, [R1+0x450] ;  /* 0x0004500001ed7983 */ /* 0x000ee80000300800 */
[----:B------:R-:W-:Y:S02]  /*10ab90*/  @P1 LOP3.LUT R15, R15, 0x4, RZ, 0xfc, !PT ;  /* 0x000000040f0f1812 */ /* 0x000fe400078efcff */
[C---:B------:R-:W-:Y:S01]  /*10aba0*/  LOP3.LUT P1, RZ, R13.reuse, 0x20000000, RZ, 0xc0, !PT ;  /* 0x200000000dff7812 */ /* 0x040fe2000782c0ff */
[----:B------:R-:W3:Y:S01]  /*10abb0*/  LDL.LU R241, [R1+0x440] ;  /* 0x0004400001f17983 */ /* 0x000ee20000300800 */
[----:B------:R-:W-:-:S02]  /*10abc0*/  LOP3.LUT P6, RZ, R13, 0x4000000, RZ, 0xc0, !PT ;  /* 0x040000000dff7812 */ /* 0x000fc400078cc0ff */
[----:B------:R-:W-:Y:S01]  /*10abd0*/  LOP3.LUT P0, RZ, R13, 0x8000000, RZ, 0xc0, !PT ;  /* 0x080000000dff7812 */ /* 0x000fe2000780c0ff */
[----:B------:R-:W-:Y:S01]  /*10abe0*/  IMAD.WIDE R78, R31, 0x4, R56 ;  /* 0x000000041f4e7825 */ /* 0x000fe200078e0238 */
[----:B------:R-:W-:Y:S01]  /*10abf0*/  LOP3.LUT R15, R15, 0xfffffff7, RZ, 0xc0, !PT ;  /* 0xfffffff70f0f7812 */ /* 0x000fe200078ec0ff */
[----:B------:R-:W3:Y:S04]  /*10ac00*/  LDL.LU R245, [R1+0x430] ;  /* 0x0004300001f57983 */ /* 0x000ee80000300800 */
[----:B------:R-:W3:Y:S02]  /*10ac10*/  LDL.LU R232, [R1+0x420] ;  /* 0x0004200001e87983 */ /* 0x000ee40000300800 */
[----:B------:R-:W-:Y:S02]  /*10ac20*/  @P1 LOP3.LUT R15, R15, 0x8, RZ, 0xfc, !PT ;  /* 0x000000080f0f1812 */ /* 0x000fe400078efcff */
[----:B------:R-:W-:Y:S01]  /*10ac30*/  LOP3.LUT P1, RZ, R13, 0x10000000, RZ, 0xc0, !PT ;  /* 0x100000000dff7812 */ /* 0x000fe2000782c0ff */
[----:B----4-:R1:W-:Y:S02]  /*10ac40*/  @P6 STG.E desc[UR40][R78.64], R236 ;  /* 0x000000ec4e006986 */ /* 0x0103e4000c101928 */
[----:B-1----:R-:W-:-:S02]  /*10ac50*/  IMAD.WIDE R78, R31, 0x4, R54 ;  /* 0x000000041f4e7825 */ /* 0x002fc400078e0236 */
[----:B------:R-:W4:Y:S04]  /*10ac60*/  LDL.LU R236, [R1+0x410] ;  /* 0x0004100001ec7983 */ /* 0x000f280000300800 */
[----:B------:R1:W-:Y:S02]  /*10ac70*/  @P0 STG.E desc[UR40][R78.64], R240 ;  /* 0x000000f04e000986 */ /* 0x0003e4000c101928 */
[----:B-1----:R-:W-:Y:S02]  /*10ac80*/  IMAD.WIDE R78, R31, 0x4, R52 ;  /* 0x000000041f4e7825 */ /* 0x002fe400078e0234 */
[----:B------:R-:W4:Y:S04]  /*10ac90*/  LDL.LU R240, [R1+0x400] ;  /* 0x0004000001f07983 */ /* 0x000f280000300800 */
[----:B------:R1:W-:Y:S01]  /*10aca0*/  @P1 STG.E desc[UR40][R78.64], R244 ;  /* 0x000000f44e001986 */ /* 0x0003e2000c101928 */
[----:B------:R-:W-:Y:S01]  /*10acb0*/  LOP3.LUT P1, RZ, R15, 0x8, RZ, 0xc0, !PT ;  /* 0x000000080fff7812 */ /* 0x000fe2000782c0ff */
[----:B-1----:R-:W-:-:S02]  /*10acc0*/  IMAD.WIDE R78, R31, 0x4, R50 ;  /* 0x000000041f4e7825 */ /* 0x002fc400078e0232 */
        /* <DEDUP_REMOVED lines=99> */
[----:B------:R-:W-:Y:S01]  /*10b300*/  LOP3.LUT P1, RZ, R14, 0x8000000, RZ, 0xc0, !PT ;  /* 0x080000000eff7812 */ /* 0x000fe2000782c0ff */
[----:B-1----:R-:W-:Y:S02]  /*10b310*/  IMAD.WIDE R78, R82, 0x4, R44 ;  /* 0x00000004524e7825 */ /* 0x002fe400078e022c */
[----:B------:R-:W3:Y:S10]  /*10b320*/  LDL.LU R80, [R1+0x4d8] ;  /* 0x0004d80001507983 */ /* 0x000ef40000300800 */
        /* <DEDUP_REMOVED lines=31> */
[----:B-1----:R-:W-:Y:S01]  /*10b520*/  IMAD.WIDE R78, R244, 0x4, R42 ;  /* 0x00000004f44e7825 */ /* 0x002fe200078e022a */
        /* <DEDUP_REMOVED lines=44> */
[----:B------:R-:W-:Y:S02]  /*10b7f0*/  LOP3.LUT P5, RZ, R12, 0x80000000, RZ, 0xc0, !PT ;  /* 0x800000000cff7812 */ /* 0x000fe400078ac0ff */
[C---:B------:R-:W-:Y:S01]  /*10b800*/  LOP3.LUT P6, RZ, R11.reuse, 0x1, RZ, 0xc0, !PT ;  /* 0x000000010bff7812 */ /* 0x040fe200078cc0ff */
        /* <DEDUP_REMOVED lines=107> */
[----:B------:R-:W-:Y:S01]  /*10bec0*/  LOP3.LUT R14, R14, 0xfffffbff, RZ, 0xc0, !PT ;  /* 0xfffffbff0e0e7812 */ /* 0x000fe200078ec0ff */
[----:B------:R-:W3:Y:S01]  /*10bed0*/  LDL.LU R232, [R1+0x5a0] ;  /* 0x0005a00001e87983 */ /* 0x000ee20000300800 */
        /* <DEDUP_REMOVED lines=13> */
[----:B-1----:R-:W-:-:S05]  /*10bfb0*/  IMAD.WIDE R78, R246, 0x4, R50 ;  /* 0x00000004f64e7825 */ /* 0x002fca00078e0232 */
[----:B------:R1:W-:Y:S01]  /*10bfc0*/  @P1 STG.E desc[UR40][R78.64], R81 ;  /* 0x000000514e001986 */ /* 0x0003e2000c101928 */
[----:B------:R-:W-:Y:S01]  /*10bfd0*/  LOP3.LUT P1, RZ, R14, 0x800, RZ, 0xc0, !PT ;  /* 0x000008000eff7812 */ /* 0x000fe2000782c0ff */
[----:B-1----:R-:W-:Y:S02]  /*10bfe0*/  IMAD.WIDE R78, R246, 0x4, R48 ;  /* 0x00000004f64e7825 */ /* 0x002fe400078e0230 */
[----:B------:R-:W4:Y:S10]  /*10bff0*/  LDL.LU R81, [R1+0x570] ;  /* 0x0005700001517983 */ /* 0x000f340000300800 */
[----:B------:R1:W-:Y:S01]  /*10c000*/  @P1 STG.E desc[UR40][R78.64], R82 ;  /* 0x000000524e001986 */ /* 0x0003e2000c101928 */
[----:B------:R-:W-:-:S03]  /*10c010*/  LOP3.LUT P1, RZ, R14, 0x400, RZ, 0xc0, !PT ;  /* 0x000004000eff7812 */ /* 0x000fc6000782c0ff */
[----:B-1----:R-:W4:Y:S04]  /*10c020*/  LDL.LU R82, [R1+0x560] ;  /* 0x0005600001527983 */ /* 0x002f280000300800 */
[----:B------:R-:W4:Y:S01]  /*10c030*/  LDL.LU R80, [R1+0x3488] ;  /* 0x0034880001507983 */ /* 0x000f220000300800 */
        /* <DEDUP_REMOVED lines=30> */
[----:B-1----:R-:W-:Y:S01]  /*10c220*/  IMAD.WIDE R78, R244, 0x4, R44 ;  /* 0x00000004f44e7825 */ /* 0x002fe200078e022c */
[----:B------:R-:W-:Y:S01]  /*10c230*/  LOP3.LUT P0, RZ, R10, 0x8, RZ, 0xc0, !PT ;  /* 0x000000080aff7812 */ /* 0x000fe2000780c0ff */
[----:B------:R-:W3:Y:S04]  /*10c240*/  LDL.LU R236, [R1+0x3490] ;  /* 0x0034900001ec7983 */ /* 0x000ee80000300800 */
[----:B----4-:R1:W-:Y:S02]  /*10c250*/  @P4 STG.E desc[UR40][R78.64], R240 ;  /* 0x000000f04e004986 */ /* 0x0103e4000c101928 */
        /* <DEDUP_REMOVED lines=73> */
[----:B------:R-:W-:Y:S01]  /*10c6f0*/  @P1 STG.E desc[UR40][R78.64], R246 ;  /* 0x000000f64e001986 */ /* 0x000fe2000c101928 */
        /* <DEDUP_REMOVED lines=18> */
[----:B-1----:R-:W-:Y:S01]  /*10c820*/  IMAD.WIDE R14, R82, 0x4, R42 ;  /* 0x00000004520e7825 */ /* 0x002fe200078e022a */
[C---:B------:R-:W-:Y:S01]  /*10c830*/  LOP3.LUT P5, RZ, R10.reuse, 0x100000, RZ, 0xc0, !PT ;  /* 0x001000000aff7812 */ /* 0x040fe200078ac0ff */
[----:B------:R-:W4:Y:S04]  /*10c840*/  LDL.LU R82, [R1+0x3498] ;  /* 0x0034980001527983 */ /* 0x000f280000300800 */
[----:B---3--:R1:W-:Y:S01]  /*10c850*/  @P2 STG.E desc[UR40][R14.64], R232 ;  /* 0x000000e80e002986 */ /* 0x0083e2000c101928 */
        /* <DEDUP_REMOVED lines=45> */
[----:B------:R-:W-:Y:S01]  /*10cb30*/  LOP3.LUT P6, RZ, R10, 0x2000000, RZ, 0xc0, !PT ;  /* 0x020000000aff7812 */ /* 0x000fe200078cc0ff */
        /* <DEDUP_REMOVED lines=14> */
[----:B------:R1:W-:Y:S04]  /*10cc20*/  @P6 STG.E desc[UR40][R14.64], R240 ;  /* 0x000000f00e006986 */ /* 0x0003e8000c101928 */
        /* <DEDUP_REMOVED lines=92> */
[----:B------:R-:W-:Y:S01]  /*10d1f0*/  LOP3.LUT R11, R11, 0xfffbffff, RZ, 0xc0, !PT ;  /* 0xfffbffff0b0b7812 */ /* 0x000fe200078ec0ff */
[----:B------:R-:W2:Y:S01]  /*10d200*/  LDL.LU R232, [R1+0x51c] ;  /* 0x00051c0001e87983 */ /* 0x000ea20000300800 */
        /* <DEDUP_REMOVED lines=14> */
[C---:B------:R-:W-:Y:S01]  /*10d2f0*/  LOP3.LUT P1, RZ, R11.reuse, 0x80000, RZ, 0xc0, !PT ;  /* 0x000800000bff7812 */ /* 0x040fe2000782c0ff */
[----:B-1----:R-:W-:Y:S02]  /*10d300*/  IMAD.WIDE R14, R242, 0x4, R46 ;  /* 0x00000004f20e7825 */ /* 0x002fe400078e022e */
[----:B------:R-:W4:Y:S04]  /*10d310*/  LDL.LU R81, [R1+0x4fc] ;  /* 0x0004fc0001517983 */ /* 0x000f280000300800 */
[----:B------:R-:W3:Y:S06]  /*10d320*/  LDL.LU R244, [R1+0x34a4] ;  /* 0x0034a40001f47983 */ /* 0x000eec0000300800 */
        /* <DEDUP_REMOVED lines=238> */
[C---:B------:R-:W-:Y:S01]  /*10e210*/  LOP3.LUT P6, RZ, R0.reuse, 0x2, RZ, 0xc0, !PT ;  /* 0x0000000200ff7812 */ /* 0x040fe200078cc0ff */
[C---:B-1----:R-:W-:Y:S01]  /*10e220*/  IMAD.WIDE R14, R81.reuse, 0x4, R46 ;  /* 0x00000004510e7825 */ /* 0x042fe200078e022e */
        /* <DEDUP_REMOVED lines=138> */
[C---:B------:R-:W-:Y:S01]  /*10ead0*/  LOP3.LUT P1, RZ, R0.reuse, 0x80000000, RZ, 0xc0, !PT ;  /* 0x8000000000ff7812 */ /* 0x040fe2000782c0ff */
[----:B------:R-:W2:Y:S01]  /*10eae0*/  LDL.LU R233, [R1+0x7b0] ;  /* 0x0007b00001e97983 */ /* 0x000ea20000300800 */
[----:B------:R-:W-:Y:S02]  /*10eaf0*/  LOP3.LUT P5, RZ, R0, 0x800000, RZ, 0xc0, !PT ;  /* 0x0080000000ff7812 */ /* 0x000fe400078ac0ff */
[----:B------:R-:W-:Y:S01]  /*10eb00*/  LOP3.LUT R9, R9, 0xfffdffff, RZ, 0xc0, !PT ;  /* 0xfffdffff09097812 */ /* 0x000fe200078ec0ff */
[----:B------:R-:W-:-:S08]  /*10eb10*/  IMAD.WIDE R14, R240, 0x4, R46 ;  /* 0x00000004f00e7825 */ /* 0x000fd000078e022e */
        /* <DEDUP_REMOVED lines=13> */
[----:B------:R-:W3:Y:S06]  /*10ebf0*/  LDL.LU R232, [R1+0x780] ;  /* 0x0007800001e87983 */ /* 0x000eec0000300800 */
[----:B------:R-:W-:Y:S02]  /*10ec00*/  @P1 LOP3.LUT R9, R9, 0x80000, RZ, 0xfc, !PT ;  /* 0x0008000009091812 */ /* 0x000fe400078efcff */
[----:B------:R-:W-:Y:S01]  /*10ec10*/  LOP3.LUT P1, RZ, R0, 0x10000000, RZ, 0xc0, !PT ;  /* 0x1000000000ff7812 */ /* 0x000fe2000782c0ff */
[----:B----4-:R1:W-:Y:S02]  /*10ec20*/  @P6 STG.E desc[UR40][R14.64], R236 ;  /* 0x000000ec0e006986 */ /* 0x0103e4000c101928 */
[----:B-1----:R-:W-:-:S02]  /*10ec30*/  IMAD.WIDE R14, R240, 0x4, R42 ;  /* 0x00000004f00e7825 */ /* 0x002fc400078e022a */
[----:B------:R-:W4:Y:S04]  /*10ec40*/  LDL.LU R236, [R1+0x770] ;  /* 0x0007700001ec7983 */ /* 0x000f280000300800 */
[----:B------:R1:W-:Y:S04]  /*10ec50*/  @P0 STG.E desc[UR40][R14.64], R244 ;  /* 0x000000f40e000986 */ /* 0x0003e8000c101928 */
[----:B------:R-:W4:Y:S01]  /*10ec60*/  LDL.LU R240, [R1+0x750] ;  /* 0x0007500001f07983 */ /* 0x000f220000300800 */
[----:B-1----:R-:W-:-:S03]  /*10ec70*/  IMAD.WIDE R14, R241, 0x4, R56 ;  /* 0x00000004f10e7825 */ /* 0x002fc600078e0238 */
        /* <DEDUP_REMOVED lines=105> */
[C---:B------:R-:W-:Y:S01]  /*10f310*/  LOP3.LUT P1, RZ, R9.reuse, 0x800, RZ, 0xc0, !PT ;  /* 0x0000080009ff7812 */ /* 0x040fe2000782c0ff */
        /* <DEDUP_REMOVED lines=55> */
[C---:B------:R-:W-:Y:S02]  /*10f690*/  LOP3.LUT P5, RZ, R3.reuse, 0x80000000, RZ, 0xc0, !PT ;  /* 0x8000000003ff7812 */ /* 0x040fe400078ac0ff */
[----:B------:R-:W-:-:S09]  /*10f6a0*/  LOP3.LUT R3, R3, 0xefffffff, RZ, 0xc0, !PT ;  /* 0xefffffff03037812 */ /* 0x000fd200078ec0ff */
        /* <DEDUP_REMOVED lines=21> */
[C---:B------:R-:W-:Y:S01]  /*10f800*/  LOP3.LUT P6, RZ, R4.reuse, 0x1, RZ, 0xc0, !PT ;  /* 0x0000000104ff7812 */ /* 0x040fe200078cc0ff */
[----:B------:R-:W-:Y:S02]  /*10f810*/  IMAD.WIDE R14, R81, 0x4, R50 ;  /* 0x00000004510e7825 */ /* 0x000fe400078e0232 */
[----:B------:R-:W2:Y:S04]  /*10f820*/  LDL.LU R241, [R1+0x728] ;  /* 0x0007280001f17983 */ /* 0x000ea80000300800 */
[----:B------:R-:W-:Y:S02]  /*10f830*/  @P1 LOP3.LUT R9, R9, 0x2, RZ, 0xfc, !PT ;  /* 0x0000000209091812 */ /* 0x000fe400078efcff */
[----:B------:R-:W-:-:S02]  /*10f840*/  LOP3.LUT P1, RZ, R4, 0x10, RZ, 0xc0, !PT ;  /* 0x0000001004ff7812 */ /* 0x000fc4000782c0ff */
[----:B------:R-:W-:Y:S01]  /*10f850*/  LOP3.LUT R9, R9, 0xfffffffb, RZ, 0xc0, !PT ;  /* 0xfffffffb09097812 */ /* 0x000fe200078ec0ff */
[----:B----4-:R1:W-:Y:S01]  /*10f860*/  @P5 STG.E desc[UR40][R14.64], R245 ;  /* 0x000000f50e005986 */ /* 0x0103e2000c101928 */
[----:B------:R-:W-:-:S09]  /*10f870*/  LOP3.LUT P0, RZ, R4, 0x2, RZ, 0xc0, !PT ;  /* 0x0000000204ff7812 */ /* 0x000fd2000780c0ff */
[----:B------:R-:W-:Y:S02]  /*10f880*/  @P1 LOP3.LUT R9, R9, 0x4, RZ, 0xfc, !PT ;  /* 0x0000000409091812 */ /* 0x000fe400078efcff */
[----:B------:R-:W-:Y:S01]  /*10f890*/  LOP3.LUT P1, RZ, R4, 0x8, RZ, 0xc0, !PT ;  /* 0x0000000804ff7812 */ /* 0x000fe2000782c0ff */
[----:B-1----:R-:W-:Y:S01]  /*10f8a0*/  IMAD.WIDE R14, R81, 0x4, R48 ;  /* 0x00000004510e7825 */ /* 0x002fe200078e0230 */
[----:B------:R-:W-:Y:S01]  /*10f8b0*/  LOP3.LUT R9, R9, 0xfffffff7, RZ, 0xc0, !PT ;  /* 0xfffffff709097812 */ /* 0x000fe200078ec0ff */
[----:B------:R-:W4:Y:S04]  /*10f8c0*/  LDL.LU R245, [R1+0x718] ;  /* 0x0007180001f57983 */ /* 0x000f280000300800 */
[----:B---3--:R1:W-:Y:S06]  /*10f8d0*/  @P6 STG.E desc[UR40][R14.64], R240 ;  /* 0x000000f00e006986 */ /* 0x0083ec000c101928 */
[----:B------:R-:W-:-:S02]  /*10f8e0*/  @P1 LOP3.LUT R9, R9, 0x8, RZ, 0xfc, !PT ;  /* 0x0000000809091812 */ /* 0x000fc400078efcff */
[----:B------:R-:W-:Y:S01]  /*10f8f0*/  LOP3.LUT P1, RZ, R4, 0x4, RZ, 0xc0, !PT ;  /* 0x0000000404ff7812 */ /* 0x000fe2000782c0ff */
[C---:B-1----:R-:W-:Y:S01]  /*10f900*/  IMAD.WIDE R14, R81.reuse, 0x4, R46 ;  /* 0x00000004510e7825 */ /* 0x042fe200078e022e */
        /* <DEDUP_REMOVED lines=69> */
[C---:B------:R-:W-:Y:S02]  /*10fd60*/  LOP3.LUT P1, RZ, R4.reuse, 0x4000000, RZ, 0xc0, !PT ;  /* 0x0400000004ff7812 */ /* 0x040fe4000782c0ff */
[----:B------:R-:W-:Y:S02]  /*10fd70*/  LOP3.LUT R3, R3, 0xff7fffff, RZ, 0xc0, !PT ;  /* 0xff7fffff03037812 */ /* 0x000fe400078ec0ff */
[----:B------:R-:W-:-:S09]  /*10fd80*/  LOP3.LUT P5, RZ, R4, 0x40000, RZ, 0xc0, !PT ;  /* 0x0004000004ff7812 */ /* 0x000fd200078ac0ff */
[----:B------:R-:W-:Y:S02]  /*10fd90*/  @P1 LOP3.LUT R3, R3, 0x800000, RZ, 0xfc, !PT ;  /* 0x0080000003031812 */ /* 0x000fe400078efcff */
[----:B------:R-:W-:Y:S01]  /*10fda0*/  LOP3.LUT P1, RZ, R4, 0x2000000, RZ, 0xc0, !PT ;  /* 0x0200000004ff7812 */ /* 0x000fe2000782c0ff */
[----:B--2---:R1:W-:Y:S04]  /*10fdb0*/  @P4 STG.E desc[UR40][R14.64], R83 ;  /* 0x000000530e004986 */ /* 0x0043e8000c101928 */
[----:B-1----:R-:W2:Y:S04]  /*10fdc0*/  LDL.LU R83, [R1+0x74c] ;  /* 0x00074c0001537983 */ /* 0x002ea80000300800 */
[----:B------:R-:W2:Y:S01]  /*10fdd0*/  LDL.LU R246, [R1+0x73c] ;  /* 0x00073c0001f67983 */ /* 0x000ea20000300800 */
[----:B------:R-:W-:-:S03]  /*10fde0*/  LOP3.LUT R3, R3, 0xfeffffff, RZ, 0xc0, !PT ;  /* 0xfeffffff03037812 */ /* 0x000fc600078ec0ff */
[----:B------:R-:W2:Y:S01]  /*10fdf0*/  LDL.LU R31, [R1+0x72c] ;  /* 0x00072c00011f7983 */ /* 0x000ea20000300800 */
[----:B------:R-:W-:Y:S01]  /*10fe00*/  @P1 LOP3.LUT R3, R3, 0x1000000, RZ, 0xfc, !PT ;  /* 0x0100000003031812 */ /* 0x000fe200078efcff */
[----:B------:R-:W-:Y:S01]  /*10fe10*/  IMAD.WIDE R14, R236, 0x4, R44 ;  /* 0x00000004ec0e7825 */ /* 0x000fe200078e022c */
[----:B------:R-:W-:-:S04]  /*10fe20*/  LOP3.LUT P1, RZ, R4, 0x1000000, RZ, 0xc0, !PT ;  /* 0x0100000004ff7812 */ /* 0x000fc8000782c0ff */
[----:B---3--:R1:W-:Y:S01]  /*10fe30*/  @P5 STG.E desc[UR40][R14.64], R82 ;  /* 0x000000520e005986 */ /* 0x0083e2000c101928 */
[----:B------:R-:W-:-:S03]  /*10fe40*/  LOP3.LUT R3, R3, 0xfdffffff, RZ, 0xc0, !PT ;  /* 0xfdffffff03037812 */ /* 0x000fc600078ec0ff */
[----:B-1----:R-:W3:Y:S04]  /*10fe50*/  LDL.LU R82, [R1+0x34e8] ;  /* 0x0034e80001527983 */ /* 0x002ee80000300800 */
[----:B------:R-:W3:Y:S01]  /*10fe60*/  LDL.LU R233, [R1+0x71c] ;  /* 0x00071c0001e97983 */ /* 0x000ee20000300800 */
[----:B------:R-:W-:Y:S02]  /*10fe70*/  @P1 LOP3.LUT R3, R3, 0x2000000, RZ, 0xfc, !PT ;  /* 0x0200000003031812 */ /* 0x000fe400078efcff */
[C---:B------:R-:W-:Y:S01]  /*10fe80*/  LOP3.LUT P1, RZ, R4.reuse, 0x800000, RZ, 0xc0, !PT ;  /* 0x0080000004ff7812 */ /* 0x040fe2000782c0ff */
[----:B------:R-:W3:Y:S01]  /*10fe90*/  LDL.LU R241, [R1+0x70c] ;  /* 0x00070c0001f17983 */ /* 0x000ee20000300800 */
[----:B------:R-:W-:Y:S02]  /*10fea0*/  LOP3.LUT R3, R3, 0xfbffffff, RZ, 0xc0, !PT ;  /* 0xfbffffff03037812 */ /* 0x000fe400078ec0ff */
[C---:B------:R-:W-:Y:S01]  /*10feb0*/  LOP3.LUT P6, RZ, R4.reuse, 0x80000, RZ, 0xc0, !PT ;  /* 0x0008000004ff7812 */ /* 0x040fe200078cc0ff */
[----:B------:R-:W3:Y:S01]  /*10fec0*/  LDL.LU R245, [R1+0x900] ;  /* 0x0009000001f57983 */ /* 0x000ee20000300800 */
[----:B------:R-:W-:Y:S01]  /*10fed0*/  LOP3.LUT P0, RZ, R4, 0x100000, RZ, 0xc0, !PT ;  /* 0x0010000004ff7812 */ /* 0x000fe2000780c0ff */
[----:B------:R-:W-:-:S02]  /*10fee0*/  IMAD.WIDE R14, R236, 0x4, R42 ;  /* 0x00000004ec0e7825 */ /* 0x000fc400078e022a */
[----:B------:R-:W3:Y:S04]  /*10fef0*/  LDL.LU R232, [R1+0x8f0] ;  /* 0x0008f00001e87983 */ /* 0x000ee80000300800 */
[----:B------:R-:W-:Y:S01]  /*10ff00*/  @P1 LOP3.LUT R3, R3, 0x4000000, RZ, 0xfc, !PT ;  /* 0x0400000003031812 */ /* 0x000fe200078efcff */
[----:B------:R-:W3:Y:S01]  /*10ff10*/  LDL.LU R236, [R1+0x8e0] ;  /* 0x0008e00001ec7983 */ /* 0x000ee20000300800 */
[----:B------:R-:W-:Y:S02]  /*10ff20*/  LOP3.LUT P1, RZ, R4, 0x400000, RZ, 0xc0, !PT ;  /* 0x0040000004ff7812 */ /* 0x000fe4000782c0ff */
[----:B------:R-:W-:Y:S01]  /*10ff30*/  LOP3.LUT R3, R3, 0xf7ffffff, RZ, 0xc0, !PT ;  /* 0xf7ffffff03037812 */ /* 0x000fe200078ec0ff */
[----:B----4-:R1:W-:Y:S10]  /*10ff40*/  @P6 STG.E desc[UR40][R14.64], R240 ;  /* 0x000000f00e006986 */ /* 0x0103f4000c101928 */
[----:B------:R-:W-:-:S02]  /*10ff50*/  @P1 LOP3.LUT R3, R3, 0x8000000, RZ, 0xfc, !PT ;  /* 0x0800000003031812 */ /* 0x000fc400078efcff */
[----:B------:R-:W-:Y:S01]  /*10ff60*/  LOP3.LUT P1, RZ, R4, 0x200000, RZ, 0xc0, !PT ;  /* 0x0020000004ff7812 */ /* 0x000fe2000782c0ff */
[C---:B-1----:R-:W-:Y:S01]  /*10ff70*/  IMAD.WIDE R14, R237.reuse, 0x4, R56 ;  /* 0x00000004ed0e7825 */ /* 0x042fe200078e0238 */
        /* <DEDUP_REMOVED lines=287> */
[----:B------:R-:W-:Y:S02]  /*111170*/  LOP3.LUT R3, R3, 0xfffffffd, RZ, 0xc0, !PT ;  /* 0xfffffffd03037812 */ /* 0x000fe400078ec0ff */
[C---:B------:R-:W-:Y:S01]  /*111180*/  LOP3.LUT P5, RZ, R6.reuse, 0x800, RZ, 0xc0, !PT ;  /* 0x0000080006ff7812 */ /* 0x040fe200078ac0ff */
[----:B------:R-:W2:Y:S01]  /*111190*/  LDL.LU R237, [R1+0x88c] ;  /* 0x00088c0001ed7983 */ /* 0x000ea20000300800 */
[C---:B------:R-:W-:Y:S02]  /*1111a0*/  LOP3.LUT P6, RZ, R6.reuse, 0x1000, RZ, 0xc0, !PT ;  /* 0x0000100006ff7812 */ /* 0x040fe400078cc0ff */
[C---:B------:R-:W-:Y:S01]  /*1111b0*/  LOP3.LUT P0, RZ, R6.reuse, 0x2000, RZ, 0xc0, !PT ;  /* 0x0000200006ff7812 */ /* 0x040fe2000780c0ff */
[----:B------:R-:W2:Y:S04]  /*1111c0*/  LDL.LU R241, [R1+0x87c] ;  /* 0x00087c0001f17983 */ /* 0x000ea80000300800 */
[----:B------:R-:W-:Y:S01]  /*1111d0*/  @P1 LOP3.LUT R3, R3, 0x2, RZ, 0xfc, !PT ;  /* 0x0000000203031812 */ /* 0x000fe200078efcff */
[----:B------:R-:W2:Y:S01]  /*1111e0*/  LDL.LU R245, [R1+0x86c] ;  /* 0x00086c0001f57983 */ /* 0x000ea20000300800 */
[----:B------:R-:W-:-:S02]  /*1111f0*/  LOP3.LUT P1, RZ, R6, 0x10000, RZ, 0xc0, !PT ;  /* 0x0001000006ff7812 */ /* 0x000fc4000782c0ff */
[----:B------:R-:W-:Y:S01]  /*111200*/  LOP3.LUT R3, R3, 0xfffffffb, RZ, 0xc0, !PT ;  /* 0xfffffffb03037812 */ /* 0x000fe200078ec0ff */
[----:B---3--:R1:W-:Y:S04]  /*111210*/  @P5 STG.E desc[UR40][R14.64], R236 ;  /* 0x000000ec0e005986 */ /* 0x0083e8000c101928 */
[----:B------:R-:W3:Y:S06]  /*111220*/  LDL.LU R232, [R1+0x85c] ;  /* 0x00085c0001e87983 */ /* 0x000eec0000300800 */
        /* <DEDUP_REMOVED lines=18> */
[----:B------:R-:W-:Y:S01]  /*111350*/  LOP3.LUT P1, RZ, R3, 0x4, RZ, 0xc0, !PT ;  /* 0x0000000403ff7812 */ /* 0x000fe2000782c0ff */
[----:B-1----:R-:W-:-:S12]  /*111360*/  IMAD.WIDE R14, R31, 0x4, R48 ;  /* 0x000000041f0e7825 */ /* 0x002fd800078e0230 */
[----:B--2---:R1:W-:Y:S04]  /*111370*/  @P1 STG.E desc[UR40][R14.64], R83 ;  /* 0x000000530e001986 */ /* 0x0043e8000c101928 */
[----:B-1----:R-:W2:Y:S04]  /*111380*/  LDL.LU R83, [R1+0xa10] ;  /* 0x000a100001537983 */ /* 0x002ea80000300800 */
[----:B------:R-:W2:Y:S01]  /*111390*/  LDL.LU R82, [R1+0x3508] ;  /* 0x0035080001527983 */ /* 0x000ea20000300800 */
        /* <DEDUP_REMOVED lines=35> */
[----:B--2---:R-:W-:-:S05]  /*1115d0*/  IMAD.WIDE R14, R82, 0x4, R56 ;  /* 0x00000004520e7825 */ /* 0x004fca00078e0238 */
[----:B------:R1:W-:Y:S04]  /*1115e0*/  @P0 STG.E desc[UR40][R14.64], R83 ;  /* 0x000000530e000986 */ /* 0x0003e8000c101928 */
        /* <DEDUP_REMOVED lines=88> */
[C---:B------:R-:W-:Y:S01]  /*111b70*/  LOP3.LUT P5, RZ, R7.reuse, 0x2000, RZ, 0xc0, !PT ;  /* 0x0000200007ff7812 */ /* 0x040fe200078ac0ff */
        /* <DEDUP_REMOVED lines=266> */
[C---:B-1----:R-:W-:Y:S02]  /*112c20*/  IMAD.WIDE R14, R80.reuse, 0x4, R46 ;  /* 0x00000004500e7825 */ /* 0x042fe400078e022e */
[----:B------:R-:W3:Y:S04]  /*112c30*/  LDL.LU R236, [R1+0x352c] ;  /* 0x00352c0001ec7983 */ /* 0x000ee80000300800 */
[----:B------:R1:W-:Y:S04]  /*112c40*/  @P0 STG.E desc[UR40][R14.64], R240 ;  /* 0x000000f00e000986 */ /* 0x0003e8000c101928 */
[----:B------:R-:W4:Y:S01]  /*112c50*/  LDL.LU R232, [R1+0xab0] ;  /* 0x000ab00001e87983 */ /* 0x000f220000300800 */
[----:B-1----:R-:W-:-:S03]  /*112c60*/  IMAD.WIDE R14, R80, 0x4, R44 ;  /* 0x00000004500e7825 */ /* 0x002fc600078e022c */
        /* <DEDUP_REMOVED lines=32> */
[C---:B------:R-:W-:Y:S01]  /*112e70*/  LOP3.LUT P4, RZ, R33.reuse, 0x20, RZ, 0xc0, !PT ;  /* 0x0000002021ff7812 */ /* 0x040fe2000788c0ff */
[----:B-1----:R-:W-:Y:S01]  /*112e80*/  IMAD.WIDE R14, R82, 0x4, R42 ;  /* 0x00000004520e7825 */ /* 0x002fe200078e022a */
[C---:B------:R-:W-:Y:S01]  /*112e90*/  LOP3.LUT P5, RZ, R33.reuse, 0x40, RZ, 0xc0, !PT ;  /* 0x0000004021ff7812 */ /* 0x040fe200078ac0ff */
[----:B------:R-:W2:Y:S04]  /*112ea0*/  LDL.LU R82, [R1+0x3534] ;  /* 0x0035340001527983 */ /* 0x000ea80000300800 */
[----:B----4-:R3:W-:Y:S01]  /*112eb0*/  @P2 STG.E desc[UR40][R14.64], R232 ;  /* 0x000000e80e002986 */ /* 0x0107e2000c101928 */
[----:B------:R-:W-:Y:S01]  /*112ec0*/  LOP3.LUT P6, RZ, R33, 0x80, RZ, 0xc0, !PT ;  /* 0x0000008021ff7812 */ /* 0x000fe200078cc0ff */
[----:B---3--:R-:W-:-:S05]  /*112ed0*/  IMAD.WIDE R14, R236, 0x4, R56 ;  /* 0x00000004ec0e7825 */ /* 0x008fca00078e0238 */
        /* <DEDUP_REMOVED lines=58> */
[----:B----4-:R1:W-:Y:S04]  /*113280*/  @P6 STG.E desc[UR40][R14.64], R240 ;  /* 0x000000f00e006986 */ /* 0x0103e8000c101928 */
[----:B------:R-:W4:Y:S01]  /*113290*/  LDL.LU R236, [R1+0xa74] ;  /* 0x000a740001ec7983 */ /* 0x000f220000300800 */
        /* <DEDUP_REMOVED lines=187> */
[----:B------:R-:W-:-:S07]  /*113e50*/  LOP3.LUT P6, RZ, R34, 0x20000, RZ, 0xc0, !PT ;  /* 0x0002000022ff7812 */ /* 0x000fce00078cc0ff */
[----:B------:R-:W-:Y:S02]  /*113e60*/  @P1 LOP3.LUT R5, R5, 0x200, RZ, 0xfc, !PT ;  /* 0x0000020005051812 */ /* 0x000fe400078efcff */
[----:B------:R-:W-:Y:S01]  /*113e70*/  LOP3.LUT P1, RZ, R34, 0x200000, RZ, 0xc0, !PT ;  /* 0x0020000022ff7812 */ /* 0x000fe2000782c0ff */
[----:B------:R-:W-:Y:S01]  /*113e80*/  IMAD.WIDE R14, R244, 0x4, R48 ;  /* 0x00000004f40e7825 */ /* 0x000fe200078e0230 */
[----:B------:R-:W-:-:S04]  /*113e90*/  LOP3.LUT R5, R5, 0xfffffbff, RZ, 0xc0, !PT ;  /* 0xfffffbff05057812 */ /* 0x000fc800078ec0ff */
[----:B---3--:R1:W-:Y:S07]  /*113ea0*/  @P5 STG.E desc[UR40][R14.64], R236 ;  /* 0x000000ec0e005986 */ /* 0x0083ee000c101928 */
[----:B------:R-:W-:Y:S02]  /*113eb0*/  @P1 LOP3.LUT R5, R5, 0x400, RZ, 0xfc, !PT ;  /* 0x0000040005051812 */ /* 0x000fe400078efcff */
[----:B------:R-:W-:Y:S01]  /*113ec0*/  LOP3.LUT P1, RZ, R34, 0x100000, RZ, 0xc0, !PT ;  /* 0x0010000022ff7812 */ /* 0x000fe2000782c0ff */
[----:B-1----:R-:W-:Y:S01]  /*113ed0*/  IMAD.WIDE R14, R244, 0x4, R46 ;  /* 0x00000004f40e7825 */ /* 0x002fe200078e022e */
[----:B------:R-:W-:-:S04]  /*113ee0*/  LOP3.LUT P0, RZ, R34, 0x40000, RZ, 0xc0, !PT ;  /* 0x0004000022ff7812 */ /* 0x000fc8000780c0ff */
[----:B----4-:R1:W-:Y:S01]  /*113ef0*/  @P6 STG.E desc[UR40][R14.64], R82 ;  /* 0x000000520e006986 */ /* 0x0103e2000c101928 */
[----:B------:R-:W-:-:S03]  /*113f00*/  LOP3.LUT R5, R5, 0xfffff7ff, RZ, 0xc0, !PT ;  /* 0xfffff7ff05057812 */ /* 0x000fc600078ec0ff */
[----:B-1----:R-:W3:Y:S04]  /*113f10*/  LDL.LU R82, [R1+0x3548] ;  /* 0x0035480001527983 */ /* 0x002ee80000300800 */
[----:B------:R-:W4:Y:S01]  /*113f20*/  LDL.LU R241, [R1+0xa3c] ;  /* 0x000a3c0001f17983 */ /* 0x000f220000300800 */
[----:B------:R-:W-:Y:S02]  /*113f30*/  @P1 LOP3.LUT R5, R5, 0x800, RZ, 0xfc, !PT ;  /* 0x0000080005051812 */ /* 0x000fe400078efcff */
[----:B------:R-:W-:Y:S01]  /*113f40*/  LOP3.LUT P1, RZ, R34, 0x80000, RZ, 0xc0, !PT ;  /* 0x0008000022ff7812 */ /* 0x000fe2000782c0ff */
[C---:B------:R-:W-:Y:S01]  /*113f50*/  IMAD.WIDE R14, R244.reuse, 0x4, R44 ;  /* 0x00000004f40e7825 */ /* 0x040fe200078e022c */
[----:B------:R-:W3:Y:S04]  /*113f60*/  LDL.LU R232, [R1+0xa2c] ;  /* 0x000a2c0001e87983 */ /* 0x000ee80000300800 */
[----:B------:R1:W-:Y:S04]  /*113f70*/  @P0 STG.E desc[UR40][R14.64], R240 ;  /* 0x000000f00e000986 */ /* 0x0003e8000c101928 */
[----:B------:R-:W3:Y:S01]  /*113f80*/  LDL.LU R236, [R1+0xd40] ;  /* 0x000d400001ec7983 */ /* 0x000ee20000300800 */
[----:B-1----:R-:W-:-:S03]  /*113f90*/  IMAD.WIDE R14, R244, 0x4, R42 ;  /* 0x00000004f40e7825 */ /* 0x002fc600078e022a */
        /* <DEDUP_REMOVED lines=26> */
[----:B----4-:R1:W-:Y:S01]  /*114140*/  @P1 STG.E desc[UR40][R14.64], R241 ;  /* 0x000000f10e001986 */ /* 0x0103e2000c101928 */
        /* <DEDUP_REMOVED lines=689> */
[----:B-1----:R-:W-:Y:S02]  /*116c60*/  IMAD.WIDE R4, R242, 0x4, R48 ;  /* 0x00000004f2047825 */ /* 0x002fe400078e0230 */
        /* <DEDUP_REMOVED lines=43> */
[----:B----4-:R-:W-:-:S05]  /*116f20*/  IMAD.WIDE R4, R244, 0x4, R56 ;  /* 0x00000004f4047825 */ /* 0x010fca00078e0238 */
        /* <DEDUP_REMOVED lines=262> */
[----:B-1----:R-:W-:-:S05]  /*117f90*/  IMAD.WIDE R4, R82, 0x4, R46 ;  /* 0x0000000452047825 */ /* 0x002fca00078e022e */
[----:B------:R1:W-:Y:S01]  /*117fa0*/  @P1 STG.E desc[UR40][R4.64], R81 ;  /* 0x0000005104001986 */ /* 0x0003e2000c101928 */
[----:B------:R-:W-:-:S03]  /*117fb0*/  LOP3.LUT P1, RZ, R8, 0x8000000, RZ, 0xc0, !PT ;  /* 0x0800000008ff7812 */ /* 0x000fc6000782c0ff */
[----:B-1----:R-:W3:Y:S01]  /*117fc0*/  LDL.LU R81, [R1+0xcec] ;  /* 0x000cec0001517983 */ /* 0x002ee20000300800 */
[----:B------:R-:W-:-:S03]  /*117fd0*/  IMAD.WIDE R4, R82, 0x4, R44 ;  /* 0x0000000452047825 */ /* 0x000fc600078e022c */
        /* <DEDUP_REMOVED lines=387> */
[----:B------:R-:W-:Y:S01]  /*119810*/  LOP3.LUT P1, RZ, R58, 0x80000000, RZ, 0xc0, !PT ;  /* 0x800000003aff7812 */ /* 0x000fe2000782c0ff */
        /* <DEDUP_REMOVED lines=17> */
[C---:B-1----:R-:W-:Y:S02]  /*119930*/  IMAD.WIDE R4, R237.reuse, 0x4, R54 ;  /* 0x00000004ed047825 */ /* 0x042fe400078e0236 */
        /* <DEDUP_REMOVED lines=11> */
[C---:B------:R-:W-:Y:S01]  /*1199f0*/  LOP3.LUT P1, RZ, R10.reuse, 0x2000000, RZ, 0xc0, !PT ;  /* 0x020000000aff7812 */ /* 0x040fe2000782c0ff */
        /* <DEDUP_REMOVED lines=272> */
[----:B------:R-:W-:Y:S02]  /*11ab00*/  LOP3.LUT R10, R10, 0xfffffffd, RZ, 0xc0, !PT ;  /* 0xfffffffd0a0a7812 */ /* 0x000fe400078ec0ff */
[C---:B------:R-:W-:Y:S01]  /*11ab10*/  LOP3.LUT P5, RZ, R60.reuse, 0x80000, RZ, 0xc0, !PT ;  /* 0x000800003cff7812 */ /* 0x040fe200078ac0ff */
[----:B------:R-:W2:Y:S01]  /*11ab20*/  LDL.LU R237, [R1+0x12d0] ;  /* 0x0012d00001ed7983 */ /* 0x000ea20000300800 */
[C---:B------:R-:W-:Y:S02]  /*11ab30*/  LOP3.LUT P6, RZ, R60.reuse, 0x100000, RZ, 0xc0, !PT ;  /* 0x001000003cff7812 */ /* 0x040fe400078cc0ff */
[----:B------:R-:W-:Y:S01]  /*11ab40*/  LOP3.LUT P0, RZ, R60, 0x200000, RZ, 0xc0, !PT ;  /* 0x002000003cff7812 */ /* 0x000fe2000780c0ff */
        /* <DEDUP_REMOVED lines=18> */
[C---:B-1----:R-:W-:Y:S02]  /*11ac70*/  IMAD.WIDE R4, R31.reuse, 0x4, R52 ;  /* 0x000000041f047825 */ /* 0x042fe400078e0234 */
        /* <DEDUP_REMOVED lines=1380> */
[----:B------:R-:W2:Y:S04]  /*1202c0*/  LDL.LU R240, [R1+0x1650] ;  /* 0x0016500001f07983 */ /* 0x000ea80000300800 */
[----:B------:R-:W2:Y:S04]  /*1202d0*/  LDL.LU R80, [R1+0x1640] ;  /* 0x0016400001507983 */ /* 0x000ea80000300800 */
[----:B------:R-:W2:Y:S04]  /*1202e0*/  LDL.LU R81, [R1+0x1630] ;  /* 0x0016300001517983 */ /* 0x000ea80000300800 */
[----:B------:R-:W2:Y:S01]  /*1202f0*/  LDL.LU R242, [R1+0x366c] ;  /* 0x00366c0001f27983 */ /* 0x000ea20000300800 */
[----:B------:R-:W-:-:S03]  /*120300*/  LOP3.LUT P4, RZ, R68, 0x10000000, RZ, 0xc0, !PT ;  /* 0x1000000044ff7812 */ /* 0x000fc6000788c0ff */
[----:B------:R-:W3:Y:S04]  /*120310*/  LDL.LU R82, [R1+0x3670] ;  /* 0x0036700001527983 */ /* 0x000ee80000300800 */
        /* <DEDUP_REMOVED lines=641> */
[C---:B------:R-:W-:Y:S01]  /*122b30*/  LOP3.LUT P0, RZ, R72.reuse, 0x20000, RZ, 0xc0, !PT ;  /* 0x0002000048ff7812 */ /* 0x040fe2000780c0ff */
        /* <DEDUP_REMOVED lines=55> */
[----:B------:R-:W-:Y:S01]  /*122eb0*/  LOP3.LUT P6, RZ, R72, 0x80000000, RZ, 0xc0, !PT ;  /* 0x8000000048ff7812 */ /* 0x000fe200078cc0ff */
        /* <DEDUP_REMOVED lines=361> */
[C---:B------:R-:W-:Y:S01]  /*124550*/  LOP3.LUT P0, RZ, R74.reuse, 0x20000000, RZ, 0xc0, !PT ;  /* 0x200000004aff7812 */ /* 0x040fe2000780c0ff */
        /* <DEDUP_REMOVED lines=236> */
[----:B------:R-:W-:-:S12]  /*125420*/  IMAD.WIDE R6, R241, 0x4, R44 ;  /* 0x00000004f1067825 */ /* 0x000fd800078e022c */
[----:B------:R-:W-:Y:S01]  /*125430*/  @P1 STG.E desc[UR40][R6.64], R237 ;  /* 0x000000ed06001986 */ /* 0x000fe2000c101928 */
[----:B------:R-:W-:Y:S01]  /*125440*/  LOP3.LUT P1, RZ, R2, 0x2000, RZ, 0xc0, !PT ;  /* 0x0000200002ff7812 */ /* 0x000fe2000782c0ff */
[----:B------:R-:W-:Y:S01]  /*125450*/  IMAD.WIDE R8, R241, 0x4, R42 ;  /* 0x00000004f1087825 */ /* 0x000fe200078e022a */
[----:B------:R-:W-:-:S11]  /*125460*/  LOP3.LUT P2, RZ, R76, 0x2000, RZ, 0xc0, !PT ;  /* 0x000020004cff7812 */ /* 0x000fd6000784c0ff */
[----:B------:R-:W-:Y:S01]  /*125470*/  @P1 STG.E desc[UR40][R8.64], R245 ;  /* 0x000000f508001986 */ /* 0x000fe2000c101928 */
[----:B------:R-:W-:Y:S01]  /*125480*/  LOP3.LUT P1, RZ, R2, 0x1000, RZ, 0xc0, !PT ;  /* 0x0000100002ff7812 */ /* 0x000fe2000782c0ff */
[----:B-1----:R-:W-:Y:S01]  /*125490*/  IMAD.WIDE R4, R80, 0x4, R56 ;  /* 0x0000000450047825 */ /* 0x002fe200078e0238 */
[C---:B------:R-:W-:Y:S02]  /*1254a0*/  LOP3.LUT P3, RZ, R76.reuse, 0x4000, RZ, 0xc0, !PT ;  /* 0x000040004cff7812 */ /* 0x040fe4000786c0ff */
[----:B------:R-:W-:-:S09]  /*1254b0*/  LOP3.LUT P4, RZ, R76, 0x8000, RZ, 0xc0, !PT ;  /* 0x000080004cff7812 */ /* 0x000fd2000788c0ff */
        /* <DEDUP_REMOVED lines=12> */
[C---:B-1----:R-:W-:Y:S02]  /*125580*/  IMAD.WIDE R4, R80.reuse, 0x4, R46 ;  /* 0x0000000450047825 */ /* 0x042fe400078e022e */
[----:B------:R-:W3:Y:S04]  /*125590*/  LDL.LU R81, [R1+0x36e8] ;  /* 0x0036e80001517983 */ /* 0x000ee80000300800 */
[----:B------:R1:W-:Y:S02]  /*1255a0*/  @P6 STG.E desc[UR40][R4.64], R82 ;  /* 0x0000005204006986 */ /* 0x0003e4000c101928 */
[----:B-1----:R-:W-:-:S05]  /*1255b0*/  IMAD.WIDE R4, R80, 0x4, R44 ;  /* 0x0000000450047825 */ /* 0x002fca00078e022c */
[----:B--2---:R1:W-:Y:S04]  /*1255c0*/  @P0 STG.E desc[UR40][R4.64], R83 ;  /* 0x0000005304000986 */ /* 0x0043e8000c101928 */
[----:B-1----:R-:W2:Y:S04]  /*1255d0*/  LDL.LU R83, [R1+0x18bc] ;  /* 0x0018bc0001537983 */ /* 0x002ea80000300800 */
[----:B------:R-:W4:Y:S04]  /*1255e0*/  LDL.LU R82, [R1+0x18ac] ;  /* 0x0018ac0001527983 */ /* 0x000f280000300800 */
[----:B------:R-:W3:Y:S04]  /*1255f0*/  LDL.LU R245, [R1+0x189c] ;  /* 0x00189c0001f57983 */ /* 0x000ee80000300800 */
[----:B------:R-:W3:Y:S04]  /*125600*/  LDL.LU R232, [R1+0x188c] ;  /* 0x00188c0001e87983 */ /* 0x000ee80000300800 */
[----:B------:R-:W4:Y:S04]  /*125610*/  LDL.LU R236, [R1+0x187c] ;  /* 0x00187c0001ec7983 */ /* 0x000f280000300800 */
[----:B------:R-:W4:Y:S04]  /*125620*/  LDL.LU R240, [R1+0x186c] ;  /* 0x00186c0001f07983 */ /* 0x000f280000300800 */
[----:B------:R-:W4:Y:S01]  /*125630*/  LDL.LU R244, [R1+0x185c] ;  /* 0x00185c0001f47983 */ /* 0x000f220000300800 */
[----:B------:R-:W-:Y:S01]  /*125640*/  IMAD.WIDE R4, R80, 0x4, R42 ;  /* 0x0000000450047825 */ /* 0x000fe200078e022a */
[----:B------:R-:W-:-:S02]  /*125650*/  LOP3.LUT P2, RZ, R76, 0x80000, RZ, 0xc0, !PT ;  /* 0x000800004cff7812 */ /* 0x000fc4000784c0ff */
[----:B------:R-:W4:Y:S01]  /*125660*/  LDL.LU R80, [R1+0xe4c] ;  /* 0x000e4c0001507983 */ /* 0x000f220000300800 */
[C---:B------:R-:W-:Y:S02]  /*125670*/  LOP3.LUT P3, RZ, R76.reuse, 0x100000, RZ, 0xc0, !PT ;  /* 0x001000004cff7812 */ /* 0x040fe4000786c0ff */
        /* <DEDUP_REMOVED lines=15> */
[----:B---3--:R-:W-:-:S05]  /*125770*/  IMAD.WIDE R4, R81, 0x4, R56 ;  /* 0x0000000451047825 */ /* 0x008fca00078e0238 */
[----:B----4-:R1:W-:Y:S04]  /*125780*/  @P3 STG.E desc[UR40][R4.64], R82 ;  /* 0x0000005204003986 */ /* 0x0103e8000c101928 */
[----:B-1----:R-:W3:Y:S04]  /*125790*/  LDL.LU R82, [R1+0x36ec] ;  /* 0x0036ec0001527983 */ /* 0x002ee80000300800 */
[----:B------:R-:W4:Y:S01]  /*1257a0*/  LDL.LU R233, [R1+0x1a20] ;  /* 0x001a200001e97983 */ /* 0x000f220000300800 */
[----:B------:R-:W-:Y:S02]  /*1257b0*/  LOP3.LUT R2, R2, 0xfffffdff, RZ, 0xc0, !PT ;  /* 0xfffffdff02027812 */ /* 0x000fe400078ec0ff */
[----:B------:R-:W-:-:S02]  /*1257c0*/  LOP3.LUT P4, RZ, R76, 0x200000, RZ, 0xc0, !PT ;  /* 0x002000004cff7812 */ /* 0x000fc4000788c0ff */
[----:B------:R-:W-:Y:S01]  /*1257d0*/  LOP3.LUT P5, RZ, R76, 0x400000, RZ, 0xc0, !PT ;  /* 0x004000004cff7812 */ /* 0x000fe200078ac0ff */
[----:B------:R-:W-:Y:S01]  /*1257e0*/  IMAD.WIDE R4, R81, 0x4, R54 ;  /* 0x0000000451047825 */ /* 0x000fe200078e0236 */
[----:B------:R-:W-:Y:S01]  /*1257f0*/  @P0 LOP3.LUT R2, R2, 0x200, RZ, 0xfc, !PT ;  /* 0x0000020002020812 */ /* 0x000fe200078efcff */
[----:B------:R-:W4:Y:S01]  /*125800*/  LDL.LU R238, [R1+0x1a00] ;  /* 0x001a000001ee7983 */ /* 0x000f220000300800 */
[----:B------:R-:W-:Y:S02]  /*125810*/  LOP3.LUT P0, RZ, R76, 0x4000000, RZ, 0xc0, !PT ;  /* 0x040000004cff7812 */ /* 0x000fe4000780c0ff */
[----:B------:R-:W-:Y:S02]  /*125820*/  LOP3.LUT R2, R2, 0xfffffbff, RZ, 0xc0, !PT ;  /* 0xfffffbff02027812 */ /* 0x000fe400078ec0ff */
[----:B------:R-:W-:-:S09]  /*125830*/  LOP3.LUT P6, RZ, R76, 0x800000, RZ, 0xc0, !PT ;  /* 0x008000004cff7812 */ /* 0x000fd200078cc0ff */
[----:B------:R-:W-:Y:S02]  /*125840*/  @P0 LOP3.LUT R2, R2, 0x400, RZ, 0xfc, !PT ;  /* 0x0000040002020812 */ /* 0x000fe400078efcff */
[----:B------:R-:W-:Y:S01]  /*125850*/  LOP3.LUT P0, RZ, R76, 0x2000000, RZ, 0xc0, !PT ;  /* 0x020000004cff7812 */ /* 0x000fe2000780c0ff */
[----:B------:R1:W-:Y:S01]  /*125860*/  @P4 STG.E desc[UR40][R4.64], R245 ;  /* 0x000000f504004986 */ /* 0x0003e2000c101928 */
[----:B------:R-:W-:Y:S01]  /*125870*/  LOP3.LUT R2, R2, 0xfffff7ff, RZ, 0xc0, !PT ;  /* 0xfffff7ff02027812 */ /* 0x000fe200078ec0ff */
[----:B-1----:R-:W-:-:S10]  /*125880*/  IMAD.WIDE R4, R81, 0x4, R52 ;  /* 0x0000000451047825 */ /* 0x002fd400078e0234 */
[----:B------:R-:W-:Y:S02]  /*125890*/  @P0 LOP3.LUT R2, R2, 0x800, RZ, 0xfc, !PT ;  /* 0x0000080002020812 */ /* 0x000fe400078efcff */
[----:B------:R-:W-:Y:S01]  /*1258a0*/  LOP3.LUT P0, RZ, R76, 0x1000000, RZ, 0xc0, !PT ;  /* 0x010000004cff7812 */ /* 0x000fe2000780c0ff */
[----:B------:R1:W-:Y:S02]  /*1258b0*/  @P5 STG.E desc[UR40][R4.64], R232 ;  /* 0x000000e804005986 */ /* 0x0003e4000c101928 */
[C---:B-1----:R-:W-:Y:S02]  /*1258c0*/  IMAD.WIDE R4, R81.reuse, 0x4, R50 ;  /* 0x0000000451047825 */ /* 0x042fe400078e0232 */
[----:B------:R-:W4:Y:S04]  /*1258d0*/  LDL.LU R232, [R1+0x3450] ;  /* 0x0034500001e87983 */ /* 0x000f280000300800 */
[----:B------:R1:W-:Y:S04]  /*1258e0*/  @P6 STG.E desc[UR40][R4.64], R236 ;  /* 0x000000ec04006986 */ /* 0x0003e8000c101928 */
[----:B------:R-:W4:Y:S04]  /*1258f0*/  LDL.LU R242, [R1+0x19f0] ;  /* 0x0019f00001f27983 */ /* 0x000f280000300800 */
[----:B------:R-:W4:Y:S01]  /*125900*/  LDL.LU R31, [R1+0x19d0] ;  /* 0x0019d000011f7983 */ /* 0x000f220000300800 */
[----:B-1----:R-:W-:-:S05]  /*125910*/  IMAD.WIDE R4, R81, 0x4, R48 ;  /* 0x0000000451047825 */ /* 0x002fca00078e0230 */
[----:B------:R1:W-:Y:S01]  /*125920*/  @P0 STG.E desc[UR40][R4.64], R240 ;  /* 0x000000f004000986 */ /* 0x0003e2000c101928 */
[C---:B------:R-:W-:Y:S01]  /*125930*/  LOP3.LUT P0, RZ, R2.reuse, 0x800, RZ, 0xc0, !PT ;  /* 0x0000080002ff7812 */ /* 0x040fe2000780c0ff */
[----:B-1----:R-:W-:Y:S02]  /*125940*/  IMAD.WIDE R4, R81, 0x4, R46 ;  /* 0x0000000451047825 */ /* 0x002fe400078e022e */
[----:B------:R-:W4:Y:S10]  /*125950*/  LDL.LU R240, [R1+0x3454] ;  /* 0x0034540001f07983 */ /* 0x000f340000300800 */
[----:B------:R1:W-:Y:S01]  /*125960*/  @P0 STG.E desc[UR40][R4.64], R244 ;  /* 0x000000f404000986 */ /* 0x0003e2000c101928 */
[----:B------:R-:W-:-:S03]  /*125970*/  LOP3.LUT P0, RZ, R2, 0x400, RZ, 0xc0, !PT ;  /* 0x0000040002ff7812 */ /* 0x000fc6000780c0ff */
[----:B------:R-:W4:Y:S04]  /*125980*/  LDL.LU R236, [R1+0x19e0] ;  /* 0x0019e00001ec7983 */ /* 0x000f280000300800 */
[----:B------:R-:W4:Y:S01]  /*125990*/  LDL.LU R6, [R1+0x4c90] ;  /* 0x004c900001067983 */ /* 0x000f220000300800 */
[----:B-1----:R-:W-:-:S03]  /*1259a0*/  IMAD.WIDE R4, R81, 0x4, R44 ;  /* 0x0000000451047825 */ /* 0x002fc600078e022c */
[----:B------:R-:W4:Y:S04]  /*1259b0*/  LDL.LU R237, [R1+0x19c0] ;  /* 0x0019c00001ed7983 */ /* 0x000f280000300800 */
[----:B------:R1:W-:Y:S01]  /*1259c0*/  @P0 STG.E desc[UR40][R4.64], R80 ;  /* 0x0000005004000986 */ /* 0x0003e2000c101928 */
[----:B------:R-:W-:-:S03]  /*1259d0*/  LOP3.LUT P0, RZ, R2, 0x200, RZ, 0xc0, !PT ;  /* 0x0000020002ff7812 */ /* 0x000fc6000780c0ff */
[----:B------:R-:W4:Y:S04]  /*1259e0*/  LDL.LU R241, [R1+0x36f0] ;  /* 0x0036f00001f17983 */ /* 0x000f280000300800 */
[----:B------:R-:W4:Y:S01]  /*1259f0*/  LDL.LU R245, [R1+0x3444] ;  /* 0x0034440001f57983 */ /* 0x000f220000300800 */
[----:B-1----:R-:W-:-:S03]  /*125a00*/  IMAD.WIDE R4, R81, 0x4, R42 ;  /* 0x0000000451047825 */ /* 0x002fc600078e022a */
[----:B------:R-:W4:Y:S01]  /*125a10*/  LDL.LU R244, [R1+0x3464] ;  /* 0x0034640001f47983 */ /* 0x000f220000300800 */
[----:B------:R-:W-:-:S03]  /*125a20*/  LOP3.LUT P5, RZ, R0, 0x2000000, RZ, 0xc0, !PT ;  /* 0x0200000000ff7812 */ /* 0x000fc600078ac0ff */
[----:B------:R-:W4:Y:S01]  /*125a30*/  LDL.LU R80, [R1+0x3460] ;  /* 0x0034600001507983 */ /* 0x000f220000300800 */
[----:B------:R-:W-:-:S03]  /*125a40*/  LOP3.LUT P6, RZ, R0, 0x4000000, RZ, 0xc0, !PT ;  /* 0x0400000000ff7812 */ /* 0x000fc600078cc0ff */
[----:B------:R-:W4:Y:S04]  /*125a50*/  LDL.LU R81, [R1+0x345c] ;  /* 0x00345c0001517983 */ /* 0x000f280000300800 */
[----:B--2---:R1:W-:Y:S01]  /*125a60*/  @P0 STG.E desc[UR40][R4.64], R83 ;  /* 0x0000005304000986 */ /* 0x0043e2000c101928 */
[----:B------:R-:W-:-:S03]  /*125a70*/  LOP3.LUT P0, RZ, R2, 0x100, RZ, 0xc0, !PT ;  /* 0x0000010002ff7812 */ /* 0x000fc6000780c0ff */
[----:B-1----:R-:W2:Y:S04]  /*125a80*/  LDL.LU R83, [R1+0x3458] ;  /* 0x0034580001537983 */ /* 0x002ea80000300800 */
[----:B------:R-:W2:Y:S01]  /*125a90*/  LDL.LU R247, [R1+0x1a10] ;  /* 0x001a100001f77983 */ /* 0x000ea20000300800 */
[----:B---3--:R-:W-:-:S03]  /*125aa0*/  IMAD.WIDE R4, R82, 0x4, R56 ;  /* 0x0000000452047825 */ /* 0x008fc600078e0238 */
[----:B------:R-:W3:Y:S04]  /*125ab0*/  LDL.LU R0, [R1+0x4f98] ;  /* 0x004f980001007983 */ /* 0x000ee80000300800 */
[----:B------:R-:W3:Y:S04]  /*125ac0*/  LDL.LU R77, [R1+0x19b0] ;  /* 0x0019b000014d7983 */ /* 0x000ee80000300800 */
[----:B----4-:R1:W-:Y:S04]  /*125ad0*/  @P0 STG.E desc[UR40][R4.64], R233 ;  /* 0x000000e904000986 */ /* 0x0103e8000c101928 */
[----:B------:R-:W4:Y:S04]  /*125ae0*/  LDL.LU R246, [R1+0x19a0] ;  /* 0x0019a00001f67983 */ /* 0x000f280000300800 */
[----:B-1----:R-:W4:Y:S01]  /*125af0*/  LDL.LU R233, [R1+0x1990] ;  /* 0x0019900001e97983 */ /* 0x002f220000300800 */
[----:B------:R-:W-:Y:S01]  /*125b00*/  LOP3.LUT P0, RZ, R2, 0x80, RZ, 0xc0, !PT ;  /* 0x0000008002ff7812 */ /* 0x000fe2000780c0ff */
[----:B------:R-:W-:Y:S01]  /*125b10*/  IMAD.WIDE R4, R82, 0x4, R54 ;  /* 0x0000000452047825 */ /* 0x000fe200078e0236 */
[C---:B------:R-:W-:Y:S01]  /*125b20*/  LOP3.LUT P1, RZ, R2.reuse, 0x1, RZ, 0xc0, !PT ;  /* 0x0000000102ff7812 */ /* 0x040fe2000782c0ff */
[----:B------:R-:W4:Y:S10]  /*125b30*/  LDL.LU R234, [R1+0x1980] ;  /* 0x0019800001ea7983 */ /* 0x000f340000300800 */
[----:B------:R1:W-:Y:S01]  /*125b40*/  @P0 STG.E desc[UR40][R4.64], R238 ;  /* 0x000000ee04000986 */ /* 0x0003e2000c101928 */
[----:B------:R-:W-:Y:S01]  /*125b50*/  LOP3.LUT P0, RZ, R2, 0x40, RZ, 0xc0, !PT ;  /* 0x0000004002ff7812 */ /* 0x000fe2000780c0ff */
[----:B-1----:R-:W-:Y:S01]  /*125b60*/  IMAD.WIDE R4, R82, 0x4, R52 ;  /* 0x0000000452047825 */ /* 0x002fe200078e0234 */
[----:B------:R-:W-:-:S02]  /*125b70*/  LOP3.LUT P2, RZ, R2, 0x2, RZ, 0xc0, !PT ;  /* 0x0000000202ff7812 */ /* 0x000fc4000784c0ff */
[----:B------:R-:W-:-:S09]  /*125b80*/  LOP3.LUT P3, RZ, R2, 0x4, RZ, 0xc0, !PT ;  /* 0x0000000402ff7812 */ /* 0x000fd2000786c0ff */
[----:B------:R1:W-:Y:S01]  /*125b90*/  @P0 STG.E desc[UR40][R4.64], R242 ;  /* 0x000000f204000986 */ /* 0x0003e2000c101928 */
[C---:B------:R-:W-:Y:S02]  /*125ba0*/  LOP3.LUT P0, RZ, R2.reuse, 0x20, RZ, 0xc0, !PT ;  /* 0x0000002002ff7812 */ /* 0x040fe4000780c0ff */
[----:B------:R-:W-:Y:S01]  /*125bb0*/  LOP3.LUT P4, RZ, R2, 0x8, RZ, 0xc0, !PT ;  /* 0x0000000802ff7812 */ /* 0x000fe2000788c0ff */
[----:B-1----:R-:W-:-:S10]  /*125bc0*/  IMAD.WIDE R4, R82, 0x4, R50 ;  /* 0x0000000452047825 */ /* 0x002fd400078e0232 */
[----:B------:R1:W-:Y:S01]  /*125bd0*/  @P0 STG.E desc[UR40][R4.64], R31 ;  /* 0x0000001f04000986 */ /* 0x0003e2000c101928 */
[----:B------:R-:W-:Y:S01]  /*125be0*/  LOP3.LUT P0, RZ, R2, 0x10, RZ, 0xc0, !PT ;  /* 0x0000001002ff7812 */ /* 0x000fe2000780c0ff */
[C---:B------:R-:W-:Y:S02]  /*125bf0*/  IMAD.WIDE R2, R82.reuse, 0x4, R48 ;  /* 0x0000000452027825 */ /* 0x040fe400078e0230 */
[----:B-1----:R-:W4:Y:S02]  /*125c00*/  LDL.LU R31, [R1+0x1950] ;  /* 0x00195000011f7983 */ /* 0x002f240000300800 */
[----:B------:R-:W-:Y:S02]  /*125c10*/  IMAD.WIDE R4, R82, 0x4, R46 ;  /* 0x0000000452047825 */ /* 0x000fe400078e022e */
[----:B------:R1:W-:Y:S01]  /*125c20*/  @P1 STG.E desc[UR40][R2.64], R236 ;  /* 0x000000ec02001986 */ /* 0x0003e2000c101928 */
[----:B------:R-:W-:-:S03]  /*125c30*/  ISETP.LT.AND P1, PT, R232, R6, !P0 ;  /* 0x00000006e800720c */ /* 0x000fc60004721270 */
[----:B------:R1:W-:Y:S04]  /*125c40*/  @P2 STG.E desc[UR40][R4.64], R237 ;  /* 0x000000ed04002986 */ /* 0x0003e8000c101928 */
[----:B-1----:R-:W4:Y:S01]  /*125c50*/  LDL.LU R236, [R1+0x36f4] ;  /* 0x0036f40001ec7983 */ /* 0x002f220000300800 */
[----:B------:R-:W-:-:S03]  /*125c60*/  IMAD.WIDE R2, R82, 0x4, R44 ;  /* 0x0000000452027825 */ /* 0x000fc600078e022c */
[----:B------:R-:W4:Y:S04]  /*125c70*/  LDL.LU R238, [R1+0x1960] ;  /* 0x0019600001ee7983 */ /* 0x000f280000300800 */
[----:B------:R-:W4:Y:S01]  /*125c80*/  LDL.LU R242, [R1+0x1940] ;  /* 0x0019400001f27983 */ /* 0x000f220000300800 */
[----:B------:R-:W-:-:S03]  /*125c90*/  IMAD.WIDE R4, R82, 0x4, R42 ;  /* 0x0000000452047825 */ /* 0x000fc600078e022a */
[----:B------:R-:W4:Y:S01]  /*125ca0*/  LDL.LU R237, [R1+0x1910] ;  /* 0x0019100001ed7983 */ /* 0x000f220000300800 */
[----:B------:R-:W-:-:S03]  /*125cb0*/  IMAD.WIDE R6, R241, 0x4, R56 ;  /* 0x00000004f1067825 */ /* 0x000fc600078e0238 */
[----:B------:R-:W4:Y:S01]  /*125cc0*/  LDL.LU R82, [R1+0xe30] ;  /* 0x000e300001527983 */ /* 0x000f220000300800 */
[----:B------:R-:W-:-:S03]  /*125cd0*/  IMAD.WIDE R8, R241, 0x4, R54 ;  /* 0x00000004f1087825 */ /* 0x000fc600078e0236 */
[----:B--2---:R-:W-:Y:S04]  /*125ce0*/  @P3 STG.E desc[UR40][R2.64], R247 ;  /* 0x000000f702003986 */ /* 0x004fe8000c101928 */
[----:B---3--:R-:W-:Y:S04]  /*125cf0*/  @P4 STG.E desc[UR40][R4.64], R77 ;  /* 0x0000004d04004986 */ /* 0x008fe8000c101928 */
[----:B----4-:R1:W-:Y:S04]  /*125d00*/  @P5 STG.E desc[UR40][R6.64], R246 ;  /* 0x000000f606005986 */ /* 0x0103e8000c101928 */
[----:B------:R2:W-:Y:S04]  /*125d10*/  @P6 STG.E desc[UR40][R8.64], R233 ;  /* 0x000000e908006986 */ /* 0x0005e8000c101928 */
[----:B-1----:R-:W3:Y:S04]  /*125d20*/  LDL.LU R246, [R1+0x1a24] ;  /* 0x001a240001f67983 */ /* 0x002ee80000300800 */
[----:B--2---:R-:W2:Y:S01]  /*125d30*/  LDL.LU R233, [R1+0x1a04] ;  /* 0x001a040001e97983 */ /* 0x004ea20000300800 */
[----:B------:R-:W-:Y:S01]  /*125d40*/  ISETP.LT.AND P2, PT, R240, UR4, !P0 ;  /* 0x00000004f0007c0c */ /* 0x000fe2000c741270 */
[----:B------:R-:W-:Y:S01]  /*125d50*/  IMAD.WIDE R2, R241, 0x4, R52 ;  /* 0x00000004f1027825 */ /* 0x000fe200078e0234 */
[----:B------:R-:W-:-:S02]  /*125d60*/  ISETP.LT.AND P5, PT, R244, UR4, !P0 ;  /* 0x00000004f4007c0c */ /* 0x000fc4000c7a1270 */
[----:B------:R-:W-:Y:S01]  /*125d70*/  ISETP.LT.AND P4, PT, R80, UR4, !P0 ;  /* 0x0000000450007c0c */ /* 0x000fe2000c781270 */
[----:B------:R-:W-:Y:S01]  /*125d80*/  IMAD.WIDE R4, R241, 0x4, R50 ;  /* 0x00000004f1047825 */ /* 0x000fe200078e0232 */
[----:B------:R-:W-:Y:S02]  /*125d90*/  ISETP.GE.AND P3, PT, R0, UR5, PT ;  /* 0x0000000500007c0c */ /* 0x000fe4000bf66270 */
[----:B------:R-:W-:Y:S01]  /*125da0*/  ISETP.LT.AND P6, PT, R81, UR4, !P0 ;  /* 0x0000000451007c0c */ /* 0x000fe2000c7c1270 */
[----:B------:R-:W4:Y:S01]  /*125db0*/  LDL.LU R0, [R1+0x4f9c] ;  /* 0x004f9c0001007983 */ /* 0x000f220000300800 */
[----:B------:R-:W-:-:S03]  /*125dc0*/  ISETP.LT.AND P0, PT, R83, UR4, !P0 ;  /* 0x0000000453007c0c */ /* 0x000fc6000c701270 */
[----:B------:R1:W-:Y:S04]  /*125dd0*/  @P1 STG.E desc[UR40][R2.64], R234 ;  /* 0x000000ea02001986 */ /* 0x0003e8000c101928 */
[----:B------:R-:W4:Y:S04]  /*125de0*/  LDL.LU R247, [R1+0x19f4] ;  /* 0x0019f40001f77983 */ /* 0x000f280000300800 */
[----:B------:R-:W4:Y:S01]  /*125df0*/  LDL.LU R77, [R1+0x19d4] ;  /* 0x0019d400014d7983 */ /* 0x000f220000300800 */
[----:B------:R-:W-:-:S04]  /*125e00*/  IMAD.WIDE R6, R241, 0x4, R44 ;  /* 0x00000004f1067825 */ /* 0x000fc800078e022c */
[----:B-1----:R-:W-:Y:S01]  /*125e10*/  IMAD.WIDE R2, R241, 0x4, R48 ;  /* 0x00000004f1027825 */ /* 0x002fe200078e0230 */
[----:B------:R-:W-:-:S03]  /*125e20*/  ISETP.LT.AND P1, PT, R103, UR4, !P3 ;  /* 0x0000000467007c0c */ /* 0x000fc6000df21270 */
[----:B------:R-:W-:Y:S01]  /*125e30*/  IMAD.WIDE R8, R241, 0x4, R42 ;  /* 0x00000004f1087825 */ /* 0x000fe200078e022a */
[----:B------:R1:W-:Y:S01]  /*125e40*/  @P2 STG.E desc[UR40][R4.64], R31 ;  /* 0x0000001f04002986 */ /* 0x0003e2000c101928 */
[----:B------:R-:W-:-:S03]  /*125e50*/  ISETP.LT.AND P2, PT, R245, UR4, !P3 ;  /* 0x00000004f5007c0c */ /* 0x000fc6000df41270 */
[----:B-1----:R-:W4:Y:S01]  /*125e60*/  LDL.LU R31, [R1+0x19e4] ;  /* 0x0019e400011f7983 */ /* 0x002f220000300800 */
[----:B------:R-:W-:-:S03]  /*125e70*/  IMAD.WIDE R4, R241, 0x4, R46 ;  /* 0x00000004f1047825 */ /* 0x000fc600078e022e */
[----:B------:R-:W4:Y:S04]  /*125e80*/  LDL.LU R241, [R1+0x19c4] ;  /* 0x0019c40001f17983 */ /* 0x000f280000300800 */
[----:B------:R-:W-:Y:S04]  /*125e90*/  @P5 STG.E desc[UR40][R2.64], R238 ;  /* 0x000000ee02005986 */ /* 0x000fe8000c101928 */
[----:B------:R1:W-:Y:S04]  /*125ea0*/  @P4 STG.E desc[UR40][R4.64], R242 ;  /* 0x000000f204004986 */ /* 0x0003e8000c101928 */
[----:B------:R1:W-:Y:S04]  /*125eb0*/  @P6 STG.E desc[UR40][R6.64], R237 ;  /* 0x000000ed06006986 */ /* 0x0003e8000c101928 */
[----:B------:R1:W-:Y:S04]  /*125ec0*/  @P0 STG.E desc[UR40][R8.64], R82 ;  /* 0x0000005208000986 */ /* 0x0003e8000c101928 */
[----:B-1----:R-:W4:Y:S01]  /*125ed0*/  LDL.LU R242, [R1+0x1a14] ;  /* 0x001a140001f27983 */ /* 0x002f220000300800 */
[----:B------:R-:W-:-:S03]  /*125ee0*/  IMAD.WIDE R2, R236, 0x4, R56 ;  /* 0x00000004ec027825 */ /* 0x000fc600078e0238 */
[----:B------:R-:W4:Y:S01]  /*125ef0*/  LDL.LU R237, [R1+0x19b4] ;  /* 0x0019b40001ed7983 */ /* 0x000f220000300800 */
[----:B------:R-:W-:-:S03]  /*125f00*/  IMAD.WIDE R4, R236, 0x4, R54 ;  /* 0x00000004ec047825 */ /* 0x000fc600078e0236 */
[----:B------:R-:W4:Y:S04]  /*125f10*/  LDL.LU R82, [R1+0x36f8] ;  /* 0x0036f80001527983 */ /* 0x000f280000300800 */
[----:B------:R-:W4:Y:S04]  /*125f20*/  LDL.LU R234, [R1+0x19a4] ;  /* 0x0019a40001ea7983 */ /* 0x000f280000300800 */
[----:B------:R-:W4:Y:S04]  /*125f30*/  LDL.LU R10, [R1+0x4fa0] ;  /* 0x004fa000010a7983 */ /* 0x000f280000300800 */
[----:B------:R-:W4:Y:S04]  /*125f40*/  LDL.LU R238, [R1+0x1994] ;  /* 0x0019940001ee7983 */ /* 0x000f280000300800 */
[----:B---3--:R1:W-:Y:S04]  /*125f50*/  @P2 STG.E desc[UR40][R2.64], R246 ;  /* 0x000000f602002986 */ /* 0x0083e8000c101928 */
[----:B--2---:R2:W-:Y:S04]  /*125f60*/  @P1 STG.E desc[UR40][R4.64], R233 ;  /* 0x000000e904001986 */ /* 0x0045e8000c101928 */
[----:B-1----:R-:W3:Y:S04]  /*125f70*/  LDL.LU R246, [R1+0x1984] ;  /* 0x0019840001f67983 */ /* 0x002ee80000300800 */
[----:B--2---:R-:W2:Y:S01]  /*125f80*/  LDL.LU R233, [R1+0x1954] ;  /* 0x0019540001e97983 */ /* 0x004ea20000300800 */
[----:B------:R-:W-:-:S02]  /*125f90*/  ISETP.LT.AND P6, PT, R232, UR4, !P3 ;  /* 0x00000004e8007c0c */ /* 0x000fc4000dfc1270 */
[----:B------:R-:W-:Y:S02]  /*125fa0*/  ISETP.LT.AND P5, PT, R240, UR4, !P3 ;  /* 0x00000004f0007c0c */ /* 0x000fe4000dfa1270 */
[----:B------:R-:W-:Y:S02]  /*125fb0*/  ISETP.LT.AND P4, PT, R244, UR4, !P3 ;  /* 0x00000004f4007c0c */ /* 0x000fe4000df81270 */
[----:B------:R-:W-:Y:S01]  /*125fc0*/  ISETP.LT.AND P0, PT, R80, UR4, !P3 ;  /* 0x0000000450007c0c */ /* 0x000fe2000df01270 */
[----:B------:R-:W-:Y:S01]  /*125fd0*/  IMAD.WIDE R2, R236, 0x4, R52 ;  /* 0x00000004ec027825 */ /* 0x000fe200078e0234 */
[----:B------:R-:W-:-:S03]  /*125fe0*/  ISETP.LT.AND P2, PT, R81, UR4, !P3 ;  /* 0x0000000451007c0c */ /* 0x000fc6000df41270 */
[----:B------:R-:W-:Y:S01]  /*125ff0*/  IMAD.WIDE R4, R236, 0x4, R50 ;  /* 0x00000004ec047825 */ /* 0x000fe200078e0232 */
[----:B------:R-:W-:-:S03]  /*126000*/  ISETP.LT.AND P3, PT, R83, UR4, !P3 ;  /* 0x0000000453007c0c */ /* 0x000fc6000df61270 */
[----:B------:R-:W-:Y:S01]  /*126010*/  IMAD.WIDE R6, R236, 0x4, R48 ;  /* 0x00000004ec067825 */ /* 0x000fe200078e0230 */
[----:B----4-:R1:W-:Y:S01]  /*126020*/  @P6 STG.E desc[UR40][R2.64], R247 ;  /* 0x000000f702006986 */ /* 0x0103e2000c101928 */
[----:B------:R-:W-:Y:S02]  /*126030*/  ISETP.GE.AND P1, PT, R0, UR5, PT ;  /* 0x0000000500007c0c */ /* 0x000fe4000bf26270 */
[----:B------:R-:W-:Y:S01]  /*126040*/  IMAD.WIDE R8, R236, 0x4, R46 ;  /* 0x00000004ec087825 */ /* 0x000fe200078e022e */
[----:B------:R4:W-:Y:S01]  /*126050*/  @P5 STG.E desc[UR40][R4.64], R77 ;  /* 0x0000004d04005986 */ /* 0x0009e2000c101928 */
[----:B------:R-:W-:Y:S02]  /*126060*/  ISETP.LT.AND P6, PT, R232, UR4, !P1 ;  /* 0x00000004e8007c0c */ /* 0x000fe4000cfc1270 */
[----:B-1----:R-:W-:-:S04]  /*126070*/  IMAD.WIDE R2, R236, 0x4, R44 ;  /* 0x00000004ec027825 */ /* 0x002fc800078e022c */
[----:B----4-:R-:W-:Y:S01]  /*126080*/  IMAD.WIDE R4, R236, 0x4, R42 ;  /* 0x00000004ec047825 */ /* 0x010fe200078e022a */
[----:B------:R-:W-:Y:S01]  /*126090*/  ISETP.LT.AND P5, PT, R240, UR4, !P1 ;  /* 0x00000004f0007c0c */ /* 0x000fe2000cfa1270 */
[----:B------:R1:W-:Y:S01]  /*1260a0*/  @P4 STG.E desc[UR40][R6.64], R31 ;  /* 0x0000001f06004986 */ /* 0x0003e2000c101928 */
[----:B------:R-:W-:-:S03]  /*1260b0*/  ISETP.LT.AND P4, PT, R245, UR4, !P1 ;  /* 0x00000004f5007c0c */ /* 0x000fc6000cf81270 */
[----:B------:R4:W-:Y:S01]  /*1260c0*/  @P0 STG.E desc[UR40][R8.64], R241 ;  /* 0x000000f108000986 */ /* 0x0009e2000c101928 */
[----:B------:R-:W-:-:S03]  /*1260d0*/  ISETP.LT.AND P0, PT, R103, UR4, !P1 ;  /* 0x0000000467007c0c */ /* 0x000fc6000cf01270 */
[----:B-1----:R-:W2:Y:S04]  /*1260e0*/  LDL.LU R31, [R1+0x1964] ;  /* 0x00196400011f7983 */ /* 0x002ea80000300800 */
[----:B------:R-:W2:Y:S04]  /*1260f0*/  LDL.LU R236, [R1+0x1944] ;  /* 0x0019440001ec7983 */ /* 0x000ea80000300800 */
[----:B----4-:R-:W4:Y:S04]  /*126100*/  LDL.LU R241, [R1+0x36fc] ;  /* 0x0036fc0001f17983 */ /* 0x010f280000300800 */
[----:B------:R-:W4:Y:S04]  /*126110*/  LDL.LU R247, [R1+0x1914] ;  /* 0x0019140001f77983 */ /* 0x000f280000300800 */
[----:B------:R-:W4:Y:S04]  /*126120*/  LDL.LU R0, [R1+0x4fa4] ;  /* 0x004fa40001007983 */ /* 0x000f280000300800 */
[----:B------:R1:W-:Y:S04]  /*126130*/  @P2 STG.E desc[UR40][R2.64], R242 ;  /* 0x000000f202002986 */ /* 0x0003e8000c101928 */
[----:B------:R-:W4:Y:S04]  /*126140*/  LDL.LU R77, [R1+0xe34] ;  /* 0x000e3400014d7983 */ /* 0x000f280000300800 */
[----:B------:R1:W-:Y:S04]  /*126150*/  @P3 STG.E desc[UR40][R4.64], R237 ;  /* 0x000000ed04003986 */ /* 0x0003e8000c101928 */
[----:B-1----:R-:W4:Y:S01]  /*126160*/  LDL.LU R242, [R1+0x1a28] ;  /* 0x001a280001f27983 */ /* 0x002f220000300800 */
[----:B------:R-:W-:-:S04]  /*126170*/  IMAD.WIDE R2, R82, 0x4, R56 ;  /* 0x0000000452027825 */ /* 0x000fc800078e0238 */
[C---:B------:R-:W-:Y:S01]  /*126180*/  IMAD.WIDE R6, R82.reuse, 0x4, R52 ;  /* 0x0000000452067825 */ /* 0x040fe200078e0234 */
[----:B------:R-:W4:Y:S03]  /*126190*/  LDL.LU R237, [R1+0x1a08] ;  /* 0x001a080001ed7983 */ /* 0x000f260000300800 */
[----:B------:R-:W-:-:S04]  /*1261a0*/  IMAD.WIDE R4, R82, 0x4, R54 ;  /* 0x0000000452047825 */ /* 0x000fc800078e0236 */
[----:B------:R-:W-:Y:S01]  /*1261b0*/  IMAD.WIDE R8, R82, 0x4, R50 ;  /* 0x0000000452087825 */ /* 0x000fe200078e0232 */
[----:B------:R1:W-:Y:S04]  /*1261c0*/  @P4 STG.E desc[UR40][R2.64], R234 ;  /* 0x000000ea02004986 */ /* 0x0003e8000c101928 */
[----:B------:R-:W-:Y:S04]  /*1261d0*/  @P0 STG.E desc[UR40][R4.64], R238 ;  /* 0x000000ee04000986 */ /* 0x000fe8000c101928 */
[----:B-1----:R-:W4:Y:S04]  /*1261e0*/  LDL.LU R234, [R1+0x19f8] ;  /* 0x0019f80001ea7983 */ /* 0x002f280000300800 */
[----:B---3--:R-:W-:Y:S04]  /*1261f0*/  @P6 STG.E desc[UR40][R6.64], R246 ;  /* 0x000000f606006986 */ /* 0x008fe8000c101928 */
[----:B--2---:R1:W-:Y:S04]  /*126200*/  @P5 STG.E desc[UR40][R8.64], R233 ;  /* 0x000000e908005986 */ /* 0x0043e8000c101928 */
[----:B-1----:R-:W2:Y:S01]  /*126210*/  LDL.LU R233, [R1+0x19d8] ;  /* 0x0019d80001e97983 */ /* 0x002ea20000300800 */
[----:B------:R-:W-:-:S02]  /*126220*/  ISETP.LT.AND P2, PT, R244, UR4, !P1 ;  /* 0x00000004f4007c0c */ /* 0x000fc4000cf41270 */
[----:B------:R-:W-:Y:S02]  /*126230*/  ISETP.LT.AND P3, PT, R80, UR4, !P1 ;  /* 0x0000000450007c0c */ /* 0x000fe4000cf61270 */
[----:B------:R-:W-:Y:S01]  /*126240*/  ISETP.GE.AND P4, PT, R10, UR5, PT ;  /* 0x000000050a007c0c */ /* 0x000fe2000bf86270 */
[C---:B------:R-:W-:Y:S01]  /*126250*/  IMAD.WIDE R2, R82.reuse, 0x4, R48 ;  /* 0x0000000452027825 */ /* 0x040fe200078e0230 */
[----:B------:R-:W-:Y:S01]  /*126260*/  ISETP.LT.AND P0, PT, R81, UR4, !P1 ;  /* 0x0000000451007c0c */ /* 0x000fe2000cf01270 */
[----:B------:R-:W3:Y:S01]  /*126270*/  LDL.LU R238, [R1+0x19e8] ;  /* 0x0019e80001ee7983 */ /* 0x000ee20000300800 */
[----:B------:R-:W-:Y:S01]  /*126280*/  ISETP.LT.AND P1, PT, R83, UR4, !P1 ;  /* 0x0000000453007c0c */ /* 0x000fe2000cf21270 */
[----:B------:R-:W-:Y:S01]  /*126290*/  IMAD.WIDE R4, R82, 0x4, R46 ;  /* 0x0000000452047825 */ /* 0x000fe200078e022e */
[----:B------:R-:W-:Y:S01]  /*1262a0*/  ISETP.LT.AND P6, PT, R245, UR4, !P4 ;  /* 0x00000004f5007c0c */ /* 0x000fe2000e7c1270 */
[----:B------:R-:W3:Y:S01]  /*1262b0*/  LDL.LU R246, [R1+0x19c8] ;  /* 0x0019c80001f67983 */ /* 0x000ee20000300800 */
[----:B------:R-:W-:-:S03]  /*1262c0*/  ISETP.LT.AND P5, PT, R103, UR4, !P4 ;  /* 0x0000000467007c0c */ /* 0x000fc6000e7a1270 */
[----:B------:R1:W-:Y:S04]  /*1262d0*/  @P2 STG.E desc[UR40][R2.64], R31 ;  /* 0x0000001f02002986 */ /* 0x0003e8000c101928 */
[----:B------:R4:W-:Y:S01]  /*1262e0*/  @P3 STG.E desc[UR40][R4.64], R236 ;  /* 0x000000ec04003986 */ /* 0x0009e2000c101928 */
[----:B------:R-:W-:Y:S01]  /*1262f0*/  ISETP.LT.AND P3, PT, R232, UR4, !P4 ;  /* 0x00000004e8007c0c */ /* 0x000fe2000e761270 */
[----:B----4-:R-:W-:Y:S02]  /*126300*/  IMAD.WIDE R6, R241, 0x4, R56 ;  /* 0x00000004f1067825 */ /* 0x010fe400078e0238 */
[----:B-1----:R-:W4:Y:S02]  /*126310*/  LDL.LU R31, [R1+0x1a18] ;  /* 0x001a1800011f7983 */ /* 0x002f240000300800 */
[----:B------:R-:W-:-:S04]  /*126320*/  IMAD.WIDE R2, R82, 0x4, R44 ;  /* 0x0000000452027825 */ /* 0x000fc800078e022c */
[----:B------:R-:W-:Y:S02]  /*126330*/  IMAD.WIDE R4, R82, 0x4, R42 ;  /* 0x0000000452047825 */ /* 0x000fe400078e022a */
[----:B------:R-:W4:Y:S02]  /*126340*/  LDL.LU R82, [R1+0x19b8] ;  /* 0x0019b80001527983 */ /* 0x000f240000300800 */
[----:B------:R-:W-:Y:S02]  /*126350*/  IMAD.WIDE R8, R241, 0x4, R54 ;  /* 0x00000004f1087825 */ /* 0x000fe400078e0236 */
[----:B------:R-:W4:Y:S01]  /*126360*/  LDL.LU R236, [R1+0x3700] ;  /* 0x0037000001ec7983 */ /* 0x000f220000300800 */
[----:B------:R-:W-:-:S03]  /*126370*/  ISETP.LT.AND P2, PT, R240, UR4, !P4 ;  /* 0x00000004f0007c0c */ /* 0x000fc6000e741270 */
[----:B------:R1:W-:Y:S04]  /*126380*/  @P0 STG.E desc[UR40][R2.64], R247 ;  /* 0x000000f702000986 */ /* 0x0003e8000c101928 */
[----:B------:R-:W-:Y:S04]  /*126390*/  @P1 STG.E desc[UR40][R4.64], R77 ;  /* 0x0000004d04001986 */ /* 0x000fe8000c101928 */
[----:B------:R1:W-:Y:S04]  /*1263a0*/  @P6 STG.E desc[UR40][R6.64], R242 ;  /* 0x000000f206006986 */ /* 0x0003e8000c101928 */
[----:B------:R1:W-:Y:S02]  /*1263b0*/  @P5 STG.E desc[UR40][R8.64], R237 ;  /* 0x000000ed08005986 */ /* 0x0003e4000c101928 */
[----:B-1----:R-:W-:-:S02]  /*1263c0*/  IMAD.WIDE R2, R241, 0x4, R52 ;  /* 0x00000004f1027825 */ /* 0x002fc400078e0234 */
[----:B------:R-:W4:Y:S02]  /*1263d0*/  LDL.LU R242, [R1+0x19a8] ;  /* 0x0019a80001f27983 */ /* 0x000f240000300800 */
[----:B------:R-:W-:Y:S02]  /*1263e0*/  IMAD.WIDE R4, R241, 0x4, R50 ;  /* 0x00000004f1047825 */ /* 0x000fe400078e0232 */
[----:B------:R-:W4:Y:S01]  /*1263f0*/  LDL.LU R237, [R1+0x1998] ;  /* 0x0019980001ed7983 */ /* 0x000f220000300800 */
[----:B------:R-:W-:-:S03]  /*126400*/  ISETP.GE.AND P0, PT, R0, UR5, PT ;  /* 0x0000000500007c0c */ /* 0x000fc6000bf06270 */
[----:B------:R-:W4:Y:S04]  /*126410*/  LDL.LU R0, [R1+0x4fa8] ;  /* 0x004fa80001007983 */ /* 0x000f280000300800 */
[----:B------:R-:W-:Y:S04]  /*126420*/  @P3 STG.E desc[UR40][R2.64], R234 ;  /* 0x000000ea02003986 */ /* 0x000fe8000c101928 */
[----:B------:R-:W4:Y:S04]  /*126430*/  LDL.LU R247, [R1+0x1988] ;  /* 0x0019880001f77983 */ /* 0x000f280000300800 */
[----:B------:R-:W4:Y:S04]  /*126440*/  LDL.LU R77, [R1+0x1958] ;  /* 0x00195800014d7983 */ /* 0x000f280000300800 */
[----:B--2---:R1:W-:Y:S04]  /*126450*/  @P2 STG.E desc[UR40][R4.64], R233 ;  /* 0x000000e904002986 */ /* 0x0043e8000c101928 */
[----:B-1----:R-:W2:Y:S01]  /*126460*/  LDL.LU R233, [R1+0x1968] ;  /* 0x0019680001e97983 */ /* 0x002ea20000300800 */
        /* <DEDUP_REMOVED lines=8> */
[----:B------:R-:W-:-:S04]  /*1264f0*/  IMAD.WIDE R6, R241, 0x4, R44 ;  /* 0x00000004f1067825 */ /* 0x000fc800078e022c */
[----:B------:R-:W-:Y:S02]  /*126500*/  IMAD.WIDE R8, R241, 0x4, R42 ;  /* 0x00000004f1087825 */ /* 0x000fe400078e022a */
[----:B------:R-:W2:Y:S04]  /*126510*/  LDL.LU R241, [R1+0x1948] ;  /* 0x0019480001f17983 */ /* 0x000ea80000300800 */
[----:B---3--:R-:W-:Y:S04]  /*126520*/  @P5 STG.E desc[UR40][R2.64], R238 ;  /* 0x000000ee02005986 */ /* 0x008fe8000c101928 */
[----:B------:R1:W-:Y:S01]  /*126530*/  @P1 STG.E desc[UR40][R4.64], R246 ;  /* 0x000000f604001986 */ /* 0x0003e2000c101928 */
[----:B------:R-:W-:-:S03]  /*126540*/  ISETP.LT.AND P5, PT, R240, UR4, !P0 ;  /* 0x00000004f0007c0c */ /* 0x000fc6000c7a1270 */
[----:B-1----:R-:W3:Y:S04]  /*126550*/  LDL.LU R246, [R1+0x1918] ;  /* 0x0019180001f67983 */ /* 0x002ee80000300800 */
[----:B----4-:R1:W-:Y:S01]  /*126560*/  @P6 STG.E desc[UR40][R6.64], R31 ;  /* 0x0000001f06006986 */ /* 0x0103e2000c101928 */
[----:B------:R-:W-:-:S03]  /*126570*/  ISETP.LT.AND P6, PT, R232, UR4, !P0 ;  /* 0x00000004e8007c0c */ /* 0x000fc6000c7c1270 */
[----:B------:R4:W-:Y:S04]  /*126580*/  @P4 STG.E desc[UR40][R8.64], R82 ;  /* 0x0000005208004986 */ /* 0x0009e8000c101928 */
[----:B-1----:R-:W3:Y:S01]  /*126590*/  LDL.LU R31, [R1+0xe38] ;  /* 0x000e3800011f7983 */ /* 0x002ee20000300800 */
[----:B------:R-:W-:Y:S01]  /*1265a0*/  IMAD.WIDE R2, R236, 0x4, R56 ;  /* 0x00000004ec027825 */ /* 0x000fe200078e0238 */
[----:B------:R-:W-:-:S03]  /*1265b0*/  ISETP.LT.AND P4, PT, R244, UR4, !P0 ;  /* 0x00000004f4007c0c */ /* 0x000fc6000c781270 */
[C---:B------:R-:W-:Y:S01]  /*1265c0*/  IMAD.WIDE R4, R236.reuse, 0x4, R54 ;  /* 0x00000004ec047825 */ /* 0x040fe200078e0236 */
[----:B----4-:R-:W4:Y:S04]  /*1265d0*/  LDL.LU R82, [R1+0x3704] ;  /* 0x0037040001527983 */ /* 0x010f280000300800 */
[----:B------:R-:W4:Y:S04]  /*1265e0*/  LDL.LU R234, [R1+0x1a2c] ;  /* 0x001a2c0001ea7983 */ /* 0x000f280000300800 */
[----:B------:R-:W4:Y:S04]  /*1265f0*/  LDL.LU R10, [R1+0x4fac] ;  /* 0x004fac00010a7983 */ /* 0x000f280000300800 */
[----:B------:R-:W4:Y:S04]  /*126600*/  LDL.LU R238, [R1+0x1a0c] ;  /* 0x001a0c0001ee7983 */ /* 0x000f280000300800 */
[----:B------:R1:W-:Y:S04]  /*126610*/  @P3 STG.E desc[UR40][R2.64], R242 ;  /* 0x000000f202003986 */ /* 0x0003e8000c101928 */
[----:B------:R1:W-:Y:S01]  /*126620*/  @P2 STG.E desc[UR40][R4.64], R237 ;  /* 0x000000ed04002986 */ /* 0x0003e2000c101928 */
[----:B------:R-:W-:-:S03]  /*126630*/  IMAD.WIDE R6, R236, 0x4, R48 ;  /* 0x00000004ec067825 */ /* 0x000fc600078e0230 */
[----:B-1----:R-:W4:Y:S01]  /*126640*/  LDL.LU R242, [R1+0x19fc] ;  /* 0x0019fc0001f27983 */ /* 0x002f220000300800 */
[----:B------:R-:W-:-:S03]  /*126650*/  IMAD.WIDE R2, R236, 0x4, R52 ;  /* 0x00000004ec027825 */ /* 0x000fc600078e0234 */
[----:B------:R-:W4:Y:S01]  /*126660*/  LDL.LU R237, [R1+0x19dc] ;  /* 0x0019dc0001ed7983 */ /* 0x000f220000300800 */
[----:B------:R-:W-:-:S03]  /*126670*/  IMAD.WIDE R4, R236, 0x4, R50 ;  /* 0x00000004ec047825 */ /* 0x000fc600078e0232 */
[----:B------:R-:W-:Y:S04]  /*126680*/  @P6 STG.E desc[UR40][R2.64], R247 ;  /* 0x000000f702006986 */ /* 0x000fe8000c101928 */
[----:B------:R-:W-:Y:S04]  /*126690*/  @P5 STG.E desc[UR40][R4.64], R77 ;  /* 0x0000004d04005986 */ /* 0x000fe8000c101928 */
[----:B--2---:R1:W-:Y:S04]  /*1266a0*/  @P4 STG.E desc[UR40][R6.64], R233 ;  /* 0x000000e906004986 */ /* 0x0043e8000c101928 */
[----:B-1----:R-:W2:Y:S01]  /*1266b0*/  LDL.LU R233, [R1+0x19ec] ;  /* 0x0019ec0001e97983 */ /* 0x002ea20000300800 */
[----:B------:R-:W-:-:S02]  /*1266c0*/  ISETP.LT.AND P1, PT, R80, UR4, !P0 ;  /* 0x0000000450007c0c */ /* 0x000fc4000c721270 */
[----:B------:R-:W-:Y:S02]  /*1266d0*/  ISETP.LT.AND P2, PT, R81, UR4, !P0 ;  /* 0x0000000451007c0c */ /* 0x000fe4000c741270 */
[----:B------:R-:W-:Y:S01]  /*1266e0*/  ISETP.LT.AND P3, PT, R83, UR4, !P0 ;  /* 0x0000000453007c0c */ /* 0x000fe2000c761270 */
[----:B------:R-:W-:Y:S01]  /*1266f0*/  IMAD.WIDE R8, R236, 0x4, R46 ;  /* 0x00000004ec087825 */ /* 0x000fe200078e022e */
[----:B------:R-:W-:-:S03]  /*126700*/  ISETP.GE.AND P0, PT, R0, UR5, PT ;  /* 0x0000000500007c0c */ /* 0x000fc6000bf06270 */
[----:B------:R-:W-:Y:S01]  /*126710*/  IMAD.WIDE R2, R236, 0x4, R44 ;  /* 0x00000004ec027825 */ /* 0x000fe200078e022c */
[----:B------:R-:W-:-:S03]  /*126720*/  ISETP.LT.AND P4, PT, R245, UR4, !P0 ;  /* 0x00000004f5007c0c */ /* 0x000fc6000c781270 */
[----:B------:R-:W-:Y:S02]  /*126730*/  IMAD.WIDE R4, R236, 0x4, R42 ;  /* 0x00000004ec047825 */ /* 0x000fe400078e022a */
[----:B------:R-:W2:Y:S01]  /*126740*/  LDL.LU R236, [R1+0x19cc] ;  /* 0x0019cc0001ec7983 */ /* 0x000ea20000300800 */
[----:B------:R-:W-:-:S03]  /*126750*/  ISETP.LT.AND P6, PT, R232, UR4, !P0 ;  /* 0x00000004e8007c0c */ /* 0x000fc6000c7c1270 */
[----:B------:R1:W-:Y:S01]  /*126760*/  @P1 STG.E desc[UR40][R8.64], R241 ;  /* 0x000000f108001986 */ /* 0x0003e2000c101928 */
[----:B------:R-:W-:Y:S02]  /*126770*/  ISETP.LT.AND P1, PT, R103, UR4, !P0 ;  /* 0x0000000467007c0c */ /* 0x000fe4000c721270 */
[----:B------:R-:W-:Y:S01]  /*126780*/  ISETP.LT.AND P5, PT, R240, UR4, !P0 ;  /* 0x00000004f0007c0c */ /* 0x000fe2000c7a1270 */
[----:B-1----:R-:W2:Y:S04]  /*126790*/  LDL.LU R241, [R1+0x3708] ;  /* 0x0037080001f17983 */ /* 0x002ea80000300800 */
[----:B------:R-:W2:Y:S04]  /*1267a0*/  LDL.LU R247, [R1+0x1a1c] ;  /* 0x001a1c0001f77983 */ /* 0x000ea80000300800 */
[----:B------:R-:W2:Y:S04]  /*1267b0*/  LDL.LU R0, [R1+0x4fb0] ;  /* 0x004fb00001007983 */ /* 0x000ea80000300800 */
[----:B---3--:R1:W-:Y:S04]  /*1267c0*/  @P2 STG.E desc[UR40][R2.64], R246 ;  /* 0x000000f602002986 */ /* 0x0083e8000c101928 */
[----:B------:R-:W3:Y:S01]  /*1267d0*/  LDL.LU R77, [R1+0x19bc] ;  /* 0x0019bc00014d7983 */ /* 0x000ee20000300800 */
[----:B------:R-:W-:-:S03]  /*1267e0*/  ISETP.LT.AND P2, PT, R244, UR4, !P0 ;  /* 0x00000004f4007c0c */ /* 0x000fc6000c741270 */
[----:B-1----:R-:W3:Y:S04]  /*1267f0*/  LDL.LU R246, [R1+0x19ac] ;  /* 0x0019ac0001f67983 */ /* 0x002ee80000300800 */
[----:B------:R1:W-:Y:S01]  /*126800*/  @P3 STG.E desc[UR40][R4.64], R31 ;  /* 0x0000001f04003986 */ /* 0x0003e2000c101928 */
[----:B----4-:R-:W-:-:S03]  /*126810*/  IMAD.WIDE R2, R82, 0x4, R56 ;  /* 0x0000000452027825 */ /* 0x010fc600078e0238 */
[----:B-1----:R-:W4:Y:S01]  /*126820*/  LDL.LU R31, [R1+0x199c] ;  /* 0x00199c00011f7983 */ /* 0x002f220000300800 */
[----:B------:R-:W-:-:S04]  /*126830*/  IMAD.WIDE R4, R82, 0x4, R54 ;  /* 0x0000000452047825 */ /* 0x000fc800078e0236 */
[C---:B------:R-:W-:Y:S01]  /*126840*/  IMAD.WIDE R6, R82.reuse, 0x4, R52 ;  /* 0x0000000452067825 */ /* 0x040fe200078e0234 */
[----:B------:R1:W-:Y:S03]  /*126850*/  @P4 STG.E desc[UR40][R2.64], R234 ;  /* 0x000000ea02004986 */ /* 0x0003e6000c101928 */
[C---:B------:R-:W-:Y:S01]  /*126860*/  IMAD.WIDE R8, R82.reuse, 0x4, R50 ;  /* 0x0000000452087825 */ /* 0x040fe200078e0232 */
[----:B------:R-:W-:Y:S04]  /*126870*/  @P1 STG.E desc[UR40][R4.64], R238 ;  /* 0x000000ee04001986 */ /* 0x000fe8000c101928 */
[----:B-1----:R-:W4:Y:S04]  /*126880*/  LDL.LU R234, [R1+0x198c] ;  /* 0x00198c0001ea7983 */ /* 0x002f280000300800 */
[----:B------:R-:W-:Y:S04]  /*126890*/  @P6 STG.E desc[UR40][R6.64], R242 ;  /* 0x000000f206006986 */ /* 0x000fe8000c101928 */
[----:B------:R1:W-:Y:S01]  /*1268a0*/  @P5 STG.E desc[UR40][R8.64], R237 ;  /* 0x000000ed08005986 */ /* 0x0003e2000c101928 */
[----:B------:R-:W-:-:S03]  /*1268b0*/  IMAD.WIDE R2, R82, 0x4, R48 ;  /* 0x0000000452027825 */ /* 0x000fc600078e0230 */
[----:B-1----:R-:W4:Y:S04]  /*1268c0*/  LDL.LU R237, [R1+0x195c] ;  /* 0x00195c0001ed7983 */ /* 0x002f280000300800 */
[----:B------:R-:W4:Y:S04]  /*1268d0*/  LDL.LU R238, [R1+0x196c] ;  /* 0x00196c0001ee7983 */ /* 0x000f280000300800 */
[----:B------:R-:W4:Y:S04]  /*1268e0*/  LDL.LU R242, [R1+0x194c] ;  /* 0x00194c0001f27983 */ /* 0x000f280000300800 */
[----:B--2---:R1:W-:Y:S04]  /*1268f0*/  @P2 STG.E desc[UR40][R2.64], R233 ;  /* 0x000000e902002986 */ /* 0x0043e8000c101928 */
[----:B-1----:R-:W2:Y:S01]  /*126900*/  LDL.LU R233, [R1+0x191c] ;  /* 0x00191c0001e97983 */ /* 0x002ea20000300800 */
[----:B------:R-:W-:-:S02]  /*126910*/  ISETP.LT.AND P3, PT, R80, UR4, !P0 ;  /* 0x0000000450007c0c */ /* 0x000fc4000c761270 */
[----:B------:R-:W-:Y:S02]  /*126920*/  ISETP.GE.AND P4, PT, R10, UR5, PT ;  /* 0x000000050a007c0c */ /* 0x000fe4000bf86270 */
[----:B------:R-:W-:Y:S01]  /*126930*/  ISETP.LT.AND P1, PT, R81, UR4, !P0 ;  /* 0x0000000451007c0c */ /* 0x000fe2000c721270 */
[C---:B------:R-:W-:Y:S01]  /*126940*/  IMAD.WIDE R4, R82.reuse, 0x4, R46 ;  /* 0x0000000452047825 */ /* 0x040fe200078e022e */
[----:B------:R-:W-:Y:S02]  /*126950*/  ISETP.LT.AND P0, PT, R83, UR4, !P0 ;  /* 0x0000000453007c0c */ /* 0x000fe4000c701270 */
[----:B------:R-:W-:Y:S02]  /*126960*/  ISETP.LT.AND P6, PT, R245, UR4, !P4 ;  /* 0x00000004f5007c0c */ /* 0x000fe4000e7c1270 */
[----:B------:R-:W-:Y:S01]  /*126970*/  ISETP.LT.AND P5, PT, R103, UR4, !P4 ;  /* 0x0000000467007c0c */ /* 0x000fe2000e7a1270 */
[----:B------:R-:W-:Y:S02]  /*126980*/  IMAD.WIDE R2, R82, 0x4, R44 ;  /* 0x0000000452027825 */ /* 0x000fe400078e022c */
[----:B------:R1:W-:Y:S01]  /*126990*/  @P3 STG.E desc[UR40][R4.64], R236 ;  /* 0x000000ec04003986 */ /* 0x0003e2000c101928 */
[----:B------:R-:W-:-:S02]  /*1269a0*/  ISETP.LT.AND P3, PT, R232, UR4, !P4 ;  /* 0x00000004e8007c0c */ /* 0x000fc4000e761270 */
[----:B------:R-:W-:Y:S01]  /*1269b0*/  ISETP.LT.AND P2, PT, R240, UR4, !P4 ;  /* 0x00000004f0007c0c */ /* 0x000fe2000e741270 */
[----:B------:R-:W-:-:S04]  /*1269c0*/  IMAD.WIDE R6, R241, 0x4, R56 ;  /* 0x00000004f1067825 */ /* 0x000fc800078e0238 */
[----:B-1----:R-:W-:Y:S02]  /*1269d0*/  IMAD.WIDE R4, R82, 0x4, R42 ;  /* 0x0000000452047825 */ /* 0x002fe400078e022a */
[----:B------:R-:W2:Y:S02]  /*1269e0*/  LDL.LU R82, [R1+0xe3c] ;  /* 0x000e3c0001527983 */ /* 0x000ea40000300800 */
[C---:B------:R-:W-:Y:S02]  /*1269f0*/  IMAD.WIDE R8, R241.reuse, 0x4, R54 ;  /* 0x00000004f1087825 */ /* 0x040fe400078e0236 */
[----:B------:R-:W2:Y:S04]  /*126a00*/  LDL.LU R236, [R1+0x370c] ;  /* 0x00370c0001ec7983 */ /* 0x000ea80000300800 */
[----:B------:R1:W-:Y:S04]  /*126a10*/  @P1 STG.E desc[UR40][R2.64], R247 ;  /* 0x000000f702001986 */ /* 0x0003e8000c101928 */
[----:B---3--:R-:W-:Y:S04]  /*126a20*/  @P0 STG.E desc[UR40][R4.64], R77 ;  /* 0x0000004d04000986 */ /* 0x008fe8000c101928 */
[----:B------:R3:W-:Y:S01]  /*126a30*/  @P6 STG.E desc[UR40][R6.64], R246 ;  /* 0x000000f606006986 */ /* 0x0007e2000c101928 */
[----:B------:R-:W-:Y:S01]  /*126a40*/  ISETP.LT.AND P0, PT, R80, UR4, !P4 ;  /* 0x0000000450007c0c */ /* 0x000fe2000e701270 */
[C---:B-1----:R-:W-:Y:S01]  /*126a50*/  IMAD.WIDE R2, R241.reuse, 0x4, R52 ;  /* 0x00000004f1027825 */ /* 0x042fe200078e0234 */
[----:B------:R-:W-:Y:S01]  /*126a60*/  ISETP.GE.AND P1, PT, R0, UR5, PT ;  /* 0x0000000500007c0c */ /* 0x000fe2000bf26270 */
[----:B---3--:R-:W3:Y:S02]  /*126a70*/  LDL.LU R246, [R1+0x1af0] ;  /* 0x001af00001f67983 */ /* 0x008ee40000300800 */
[----:B------:R-:W-:-:S02]  /*126a80*/  IMAD.WIDE R4, R241, 0x4, R50 ;  /* 0x00000004f1047825 */ /* 0x000fc400078e0232 */
[----:B----4-:R1:W-:Y:S01]  /*126a90*/  @P5 STG.E desc[UR40][R8.64], R31 ;  /* 0x0000001f08005986 */ /* 0x0103e2000c101928 */
[----:B------:R-:W-:Y:S02]  /*126aa0*/  ISETP.LT.AND P5, PT, R244, UR4, !P4 ;  /* 0x00000004f4007c0c */ /* 0x000fe4000e7a1270 */
[----:B------:R-:W-:Y:S01]  /*126ab0*/  ISETP.LT.AND P6, PT, R81, UR4, !P4 ;  /* 0x0000000451007c0c */ /* 0x000fe2000e7c1270 */
[----:B-1----:R-:W4:Y:S04]  /*126ac0*/  LDL.LU R31, [R1+0x1ac0] ;  /* 0x001ac000011f7983 */ /* 0x002f280000300800 */
[----:B------:R-:W4:Y:S04]  /*126ad0*/  LDL.LU R0, [R1+0x4fb4] ;  /* 0x004fb40001007983 */ /* 0x000f280000300800 */
[----:B------:R1:W-:Y:S04]  /*126ae0*/  @P3 STG.E desc[UR40][R2.64], R234 ;  /* 0x000000ea02003986 */ /* 0x0003e8000c101928 */
[----:B------:R-:W4:Y:S04]  /*126af0*/  LDL.LU R247, [R1+0x1b40] ;  /* 0x001b400001f77983 */ /* 0x000f280000300800 */
[----:B------:R-:W4:Y:S01]  /*126b00*/  LDL.LU R77, [R1+0x1b00] ;  /* 0x001b0000014d7983 */ /* 0x000f220000300800 */
[----:B------:R-:W-:-:S04]  /*126b10*/  IMAD.WIDE R6, R241, 0x4, R44 ;  /* 0x00000004f1067825 */ /* 0x000fc800078e022c */
[C---:B-1----:R-:W-:Y:S01]  /*126b20*/  IMAD.WIDE R2, R241.reuse, 0x4, R48 ;  /* 0x00000004f1027825 */ /* 0x042fe200078e0230 */
[----:B------:R1:W-:Y:S03]  /*126b30*/  @P2 STG.E desc[UR40][R4.64], R237 ;  /* 0x000000ed04002986 */ /* 0x0003e6000c101928 */
[C---:B------:R-:W-:Y:S01]  /*126b40*/  IMAD.WIDE R8, R241.reuse, 0x4, R42 ;  /* 0x00000004f1087825 */ /* 0x040fe200078e022a */
[----:B------:R-:W-:Y:S04]  /*126b50*/  @P5 STG.E desc[UR40][R2.64], R238 ;  /* 0x000000ee02005986 */ /* 0x000fe8000c101928 */
[----:B-1----:R-:W4:Y:S01]  /*126b60*/  LDL.LU R237, [R1+0x1ae0] ;  /* 0x001ae00001ed7983 */ /* 0x002f220000300800 */
[----:B------:R-:W-:-:S03]  /*126b70*/  IMAD.WIDE R4, R241, 0x4, R46 ;  /* 0x00000004f1047825 */ /* 0x000fc600078e022e */
[----:B------:R-:W4:Y:S04]  /*126b80*/  LDL.LU R241, [R1+0x1ab0] ;  /* 0x001ab00001f17983 */ /* 0x000f280000300800 */
[----:B------:R1:W-:Y:S04]  /*126b90*/  @P0 STG.E desc[UR40][R4.64], R242 ;  /* 0x000000f204000986 */ /* 0x0003e8000c101928 */
[----:B-1----:R-:W4:Y:S04]  /*126ba0*/  LDL.LU R242, [R1+0x1ad0] ;  /* 0x001ad00001f27983 */ /* 0x002f280000300800 */
[----:B--2---:R1:W-:Y:S04]  /*126bb0*/  @P6 STG.E desc[UR40][R6.64], R233 ;  /* 0x000000e906006986 */ /* 0x0043e8000c101928 */
[----:B-1----:R-:W2:Y:S01]  /*126bc0*/  LDL.LU R233, [R1+0x1a90] ;  /* 0x001a900001e97983 */ /* 0x002ea20000300800 */
[----:B------:R-:W-:-:S02]  /*126bd0*/  ISETP.LT.AND P4, PT, R83, UR4, !P4 ;  /* 0x0000000453007c0c */ /* 0x000fc4000e781270 */
[----:B------:R-:W-:Y:S02]  /*126be0*/  ISETP.LT.AND P3, PT, R245, UR4, !P1 ;  /* 0x00000004f5007c0c */ /* 0x000fe4000cf61270 */
[----:B------:R-:W-:Y:S02]  /*126bf0*/  ISETP.LT.AND P2, PT, R103, UR4, !P1 ;  /* 0x0000000467007c0c */ /* 0x000fe4000cf41270 */
[----:B------:R-:W-:Y:S02]  /*126c00*/  ISETP.LT.AND P6, PT, R232, UR4, !P1 ;  /* 0x00000004e8007c0c */ /* 0x000fe4000cfc1270 */
[----:B------:R-:W-:-:S05]  /*126c10*/  ISETP.LT.AND P5, PT, R240, UR4, !P1 ;  /* 0x00000004f0007c0c */ /* 0x000fca000cfa1270 */
[----:B------:R1:W-:Y:S01]  /*126c20*/  @P4 STG.E desc[UR40][R8.64], R82 ;  /* 0x0000005208004986 */ /* 0x0003e2000c101928 */
[----:B------:R-:W-:Y:S01]  /*126c30*/  ISETP.LT.AND P4, PT, R244, UR4, !P1 ;  /* 0x00000004f4007c0c */ /* 0x000fe2000cf81270 */
[----:B------:R-:W-:-:S04]  /*126c40*/  IMAD.WIDE R2, R236, 0x4, R56 ;  /* 0x00000004ec027825 */ /* 0x000fc800078e0238 */
[----:B------:R-:W-:Y:S01]  /*126c50*/  IMAD.WIDE R4, R236, 0x4, R54 ;  /* 0x00000004ec047825 */ /* 0x000fe200078e0236 */
[----:B-1----:R-:W2:Y:S04]  /*126c60*/  LDL.LU R82, [R1+0x3710] ;  /* 0x0037100001527983 */ /* 0x002ea80000300800 */
[----:B------:R-:W2:Y:S01]  /*126c70*/  LDL.LU R234, [R1+0x1aa0] ;  /* 0x001aa00001ea7983 */ /* 0x000ea20000300800 */
[----:B------:R-:W-:-:S03]  /*126c80*/  ISETP.LT.AND P0, PT, R80, UR4, !P1 ;  /* 0x0000000450007c0c */ /* 0x000fc6000cf01270 */
[----:B------:R-:W2:Y:S04]  /*126c90*/  LDL.LU R10, [R1+0x4fb8] ;  /* 0x004fb800010a7983 */ /* 0x000ea80000300800 */
[----:B------:R-:W2:Y:S04]  /*126ca0*/  LDL.LU R238, [R1+0x1a80] ;  /* 0x001a800001ee7983 */ /* 0x000ea80000300800 */
[----:B---3--:R1:W-:Y:S01]  /*126cb0*/  @P3 STG.E desc[UR40][R2.64], R246 ;  /* 0x000000f602003986 */ /* 0x0083e2000c101928 */
[----:B------:R-:W-:Y:S01]  /*126cc0*/  IMAD.WIDE R6, R236, 0x4, R48 ;  /* 0x00000004ec067825 */ /* 0x000fe200078e0230 */
[----:B------:R-:W-:-:S02]  /*126cd0*/  ISETP.LT.AND P3, PT, R83, UR4, !P1 ;  /* 0x0000000453007c0c */ /* 0x000fc4000cf61270 */
[----:B-1----:R-:W3:Y:S01]  /*126ce0*/  LDL.LU R246, [R1+0x1a70] ;  /* 0x001a700001f67983 */ /* 0x002ee20000300800 */
[----:B------:R-:W-:-:S03]  /*126cf0*/  IMAD.WIDE R2, R236, 0x4, R52 ;  /* 0x00000004ec027825 */ /* 0x000fc600078e0234 */
[----:B----4-:R1:W-:Y:S01]  /*126d00*/  @P2 STG.E desc[UR40][R4.64], R31 ;  /* 0x0000001f04002986 */ /* 0x0103e2000c101928 */
[----:B------:R-:W-:Y:S01]  /*126d10*/  ISETP.LT.AND P2, PT, R81, UR4, !P1 ;  /* 0x0000000451007c0c */ /* 0x000fe2000cf41270 */
[C---:B------:R-:W-:Y:S02]  /*126d20*/  IMAD.WIDE R8, R236.reuse, 0x4, R46 ;  /* 0x00000004ec087825 */ /* 0x040fe400078e022e */
[----:B-1----:R-:W4:Y:S02]  /*126d30*/  LDL.LU R31, [R1+0x1a60] ;  /* 0x001a6000011f7983 */ /* 0x002f240000300800 */
[----:B------:R-:W-:Y:S02]  /*126d40*/  IMAD.WIDE R4, R236, 0x4, R50 ;  /* 0x00000004ec047825 */ /* 0x000fe400078e0232 */
[----:B------:R1:W-:Y:S04]  /*126d50*/  @P6 STG.E desc[UR40][R2.64], R247 ;  /* 0x000000f702006986 */ /* 0x0003e8000c101928 */
[----:B------:R1:W-:Y:S01]  /*126d60*/  @P5 STG.E desc[UR40][R4.64], R77 ;  /* 0x0000004d04005986 */ /* 0x0003e2000c101928 */
[----:B------:R-:W-:Y:S01]  /*126d70*/  ISETP.GE.AND P1, PT, R0, UR5, PT ;  /* 0x0000000500007c0c */ /* 0x000fe2000bf26270 */
[----:B-1----:R-:W-:-:S04]  /*126d80*/  IMAD.WIDE R2, R236, 0x4, R44 ;  /* 0x00000004ec027825 */ /* 0x002fc800078e022c */
[----:B------:R-:W-:Y:S01]  /*126d90*/  IMAD.WIDE R4, R236, 0x4, R42 ;  /* 0x00000004ec047825 */ /* 0x000fe200078e022a */
[----:B------:R1:W-:Y:S04]  /*126da0*/  @P4 STG.E desc[UR40][R6.64], R237 ;  /* 0x000000ed06004986 */ /* 0x0003e8000c101928 */
[----:B------:R1:W-:Y:S04]  /*126db0*/  @P0 STG.E desc[UR40][R8.64], R241 ;  /* 0x000000f108000986 */ /* 0x0003e8000c101928 */
[----:B-1----:R-:W4:Y:S04]  /*126dc0*/  LDL.LU R237, [R1+0x1a50] ;  /* 0x001a500001ed7983 */ /* 0x002f280000300800 */
[----:B------:R-:W4:Y:S04]  /*126dd0*/  LDL.LU R236, [R1+0x1a30] ;  /* 0x001a300001ec7983 */ /* 0x000f280000300800 */
[----:B------:R-:W4:Y:S04]  /*126de0*/  LDL.LU R241, [R1+0x3714] ;  /* 0x0037140001f17983 */ /* 0x000f280000300800 */
[----:B------:R-:W4:Y:S04]  /*126df0*/  LDL.LU R247, [R1+0x1a40] ;  /* 0x001a400001f77983 */ /* 0x000f280000300800 */
[----:B------:R-:W4:Y:S04]  /*126e00*/  LDL.LU R0, [R1+0x4fbc] ;  /* 0x004fbc0001007983 */ /* 0x000f280000300800 */
[----:B------:R1:W-:Y:S04]  /*126e10*/  @P2 STG.E desc[UR40][R2.64], R242 ;  /* 0x000000f202002986 */ /* 0x0003e8000c101928 */
[----:B------:R-:W4:Y:S04]  /*126e20*/  LDL.LU R77, [R1+0xe20] ;  /* 0x000e2000014d7983 */ /* 0x000f280000300800 */
[----:B-1----:R-:W4:Y:S04]  /*126e30*/  LDL.LU R242, [R1+0x1af4] ;  /* 0x001af40001f27983 */ /* 0x002f280000300800 */
[----:B--2---:R1:W-:Y:S04]  /*126e40*/  @P3 STG.E desc[UR40][R4.64], R233 ;  /* 0x000000e904003986 */ /* 0x0043e8000c101928 */
[----:B-1----:R-:W2:Y:S01]  /*126e50*/  LDL.LU R233, [R1+0x1ac4] ;  /* 0x001ac40001e97983 */ /* 0x002ea20000300800 */
[----:B------:R-:W-:-:S02]  /*126e60*/  ISETP.LT.AND P4, PT, R245, UR4, !P1 ;  /* 0x00000004f5007c0c */ /* 0x000fc4000cf81270 */
[----:B------:R-:W-:Y:S02]  /*126e70*/  ISETP.LT.AND P0, PT, R103, UR4, !P1 ;  /* 0x0000000467007c0c */ /* 0x000fe4000cf01270 */
[----:B------:R-:W-:Y:S02]  /*126e80*/  ISETP.LT.AND P6, PT, R232, UR4, !P1 ;  /* 0x00000004e8007c0c */ /* 0x000fe4000cfc1270 */
[----:B------:R-:W-:Y:S02]  /*126e90*/  ISETP.LT.AND P5, PT, R240, UR4, !P1 ;  /* 0x00000004f0007c0c */ /* 0x000fe4000cfa1270 */
[----:B------:R-:W-:Y:S02]  /*126ea0*/  ISETP.LT.AND P2, PT, R244, UR4, !P1 ;  /* 0x00000004f4007c0c */ /* 0x000fe4000cf41270 */
[----:B------:R-:W-:Y:S01]  /*126eb0*/  ISETP.LT.AND P3, PT, R80, UR4, !P1 ;  /* 0x0000000450007c0c */ /* 0x000fe2000cf61270 */
[----:B------:R-:W-:-:S04]  /*126ec0*/  IMAD.WIDE R2, R82, 0x4, R56 ;  /* 0x0000000452027825 */ /* 0x000fc800078e0238 */
[----:B------:R-:W-:-:S04]  /*126ed0*/  IMAD.WIDE R4, R82, 0x4, R54 ;  /* 0x0000000452047825 */ /* 0x000fc800078e0236 */
[----:B------:R-:W-:-:S04]  /*126ee0*/  IMAD.WIDE R6, R82, 0x4, R52 ;  /* 0x0000000452067825 */ /* 0x000fc800078e0234 */
[----:B------:R-:W-:Y:S01]  /*126ef0*/  IMAD.WIDE R8, R82, 0x4, R50 ;  /* 0x0000000452087825 */ /* 0x000fe200078e0232 */
[----:B------:R1:W-:Y:S01]  /*126f00*/  @P4 STG.E desc[UR40][R2.64], R234 ;  /* 0x000000ea02004986 */ /* 0x0003e2000c101928 */
[----:B------:R-:W-:-:S03]  /*126f10*/  ISETP.GE.AND P4, PT, R10, UR5, PT ;  /* 0x000000050a007c0c */ /* 0x000fc6000bf86270 */
[----:B------:R3:W-:Y:S01]  /*126f20*/  @P0 STG.E desc[UR40][R4.64], R238 ;  /* 0x000000ee04000986 */ /* 0x0007e2000c101928 */
[----:B------:R-:W-:-:S03]  /*126f30*/  ISETP.LT.AND P0, PT, R81, UR4, !P1 ;  /* 0x0000000451007c0c */ /* 0x000fc6000cf01270 */
[----:B-1----:R-:W2:Y:S01]  /*126f40*/  LDL.LU R234, [R1+0x1b44] ;  /* 0x001b440001ea7983 */ /* 0x002ea20000300800 */
[C---:B------:R-:W-:Y:S01]  /*126f50*/  IMAD.WIDE R2, R82.reuse, 0x4, R48 ;  /* 0x0000000452027825 */ /* 0x040fe200078e0230 */
[----:B------:R-:W-:Y:S02]  /*126f60*/  ISETP.LT.AND P1, PT, R83, UR4, !P1 ;  /* 0x0000000453007c0c */ /* 0x000fe4000cf21270 */
[----:B---3--:R-:W-:Y:S01]  /*126f70*/  @P6 STG.E desc[UR40][R6.64], R246 ;  /* 0x000000f606006986 */ /* 0x008fe2000c101928 */
[----:B------:R-:W-:Y:S01]  /*126f80*/  IMAD.WIDE R4, R82, 0x4, R46 ;  /* 0x0000000452047825 */ /* 0x000fe200078e022e */
[----:B------:R-:W-:Y:S02]  /*126f90*/  ISETP.LT.AND P6, PT, R245, UR4, !P4 ;  /* 0x00000004f5007c0c */ /* 0x000fe4000e7c1270 */
[----:B----4-:R1:W-:Y:S01]  /*126fa0*/  @P5 STG.E desc[UR40][R8.64], R31 ;  /* 0x0000001f08005986 */ /* 0x0103e2000c101928 */
[----:B------:R-:W-:-:S03]  /*126fb0*/  ISETP.LT.AND P5, PT, R103, UR4, !P4 ;  /* 0x0000000467007c0c */ /* 0x000fc6000e7a1270 */
[----:B-1----:R-:W3:Y:S04]  /*126fc0*/  LDL.LU R31, [R1+0x1b04] ;  /* 0x001b0400011f7983 */ /* 0x002ee80000300800 */
[----:B------:R-:W4:Y:S04]  /*126fd0*/  LDL.LU R238, [R1+0x1ae4] ;  /* 0x001ae40001ee7983 */ /* 0x000f280000300800 */
[----:B------:R-:W4:Y:S04]  /*126fe0*/  LDL.LU R246, [R1+0x1ab4] ;  /* 0x001ab40001f67983 */ /* 0x000f280000300800 */
[----:B------:R1:W-:Y:S04]  /*126ff0*/  @P2 STG.E desc[UR40][R2.64], R237 ;  /* 0x000000ed02002986 */ /* 0x0003e8000c101928 */
[----:B------:R1:W-:Y:S01]  /*127000*/  @P3 STG.E desc[UR40][R4.64], R236 ;  /* 0x000000ec04003986 */ /* 0x0003e2000c101928 */
[----:B------:R-:W-:-:S03]  /*127010*/  IMAD.WIDE R6, R241, 0x4, R56 ;  /* 0x00000004f1067825 */ /* 0x000fc600078e0238 */
[----:B-1----:R-:W4:Y:S01]  /*127020*/  LDL.LU R237, [R1+0x1ad4] ;  /* 0x001ad40001ed7983 */ /* 0x002f220000300800 */
[----:B------:R-:W-:-:S04]  /*127030*/  IMAD.WIDE R2, R82, 0x4, R44 ;  /* 0x0000000452027825 */ /* 0x000fc800078e022c */
[----:B------:R-:W-:Y:S02]  /*127040*/  IMAD.WIDE R4, R82, 0x4, R42 ;  /* 0x0000000452047825 */ /* 0x000fe400078e022a */
[----:B------:R-:W4:Y:S04]  /*127050*/  LDL.LU R82, [R1+0x1a94] ;  /* 0x001a940001527983 */ /* 0x000f280000300800 */
[----:B------:R-:W4:Y:S01]  /*127060*/  LDL.LU R236, [R1+0x3718] ;  /* 0x0037180001ec7983 */ /* 0x000f220000300800 */
[----:B------:R-:W-:-:S03]  /*127070*/  IMAD.WIDE R8, R241, 0x4, R54 ;  /* 0x00000004f1087825 */ /* 0x000fc600078e0236 */
[----:B------:R-:W-:Y:S04]  /*127080*/  @P0 STG.E desc[UR40][R2.64], R247 ;  /* 0x000000f702000986 */ /* 0x000fe8000c101928 */
[----:B------:R-:W-:Y:S04]  /*127090*/  @P1 STG.E desc[UR40][R4.64], R77 ;  /* 0x0000004d04001986 */ /* 0x000fe8000c101928 */
[----:B------:R1:W-:Y:S04]  /*1270a0*/  @P6 STG.E desc[UR40][R6.64], R242 ;  /* 0x000000f206006986 */ /* 0x0003e8000c101928 */
[----:B-1----:R-:W4:Y:S04]  /*1270b0*/  LDL.LU R242, [R1+0x1aa4] ;  /* 0x001aa40001f27983 */ /* 0x002f280000300800 */
[----:B--2---:R1:W-:Y:S04]  /*1270c0*/  @P5 STG.E desc[UR40][R8.64], R233 ;  /* 0x000000e908005986 */ /* 0x0043e8000c101928 */
[----:B-1----:R-:W2:Y:S01]  /*1270d0*/  LDL.LU R233, [R1+0x1a84] ;  /* 0x001a840001e97983 */ /* 0x002ea20000300800 */
[----:B------:R-:W-:-:S02]  /*1270e0*/  ISETP.LT.AND P3, PT, R232, UR4, !P4 ;  /* 0x00000004e8007c0c */ /* 0x000fc4000e761270 */
[----:B------:R-:W-:Y:S01]  /*1270f0*/  ISETP.LT.AND P2, PT, R240, UR4, !P4 ;  /* 0x00000004f0007c0c */ /* 0x000fe2000e741270 */
[----:B------:R-:W-:-:S04]  /*127100*/  IMAD.WIDE R2, R241, 0x4, R52 ;  /* 0x00000004f1027825 */ /* 0x000fc800078e0234 */
[----:B------:R-:W-:Y:S01]  /*127110*/  IMAD.WIDE R4, R241, 0x4, R50 ;  /* 0x00000004f1047825 */ /* 0x000fe200078e0232 */
[----:B------:R-:W-:Y:S02]  /*127120*/  ISETP.LT.AND P5, PT, R244, UR4, !P4 ;  /* 0x00000004f4007c0c */ /* 0x000fe4000e7a1270 */
[----:B------:R-:W-:Y:S02]  /*127130*/  ISETP.LT.AND P1, PT, R80, UR4, !P4 ;  /* 0x0000000450007c0c */ /* 0x000fe4000e721270 */
[----:B------:R-:W-:Y:S02]  /*127140*/  ISETP.GE.AND P0, PT, R0, UR5, PT ;  /* 0x0000000500007c0c */ /* 0x000fe4000bf06270 */
[----:B------:R-:W-:Y:S01]  /*127150*/  ISETP.LT.AND P6, PT, R81, UR4, !P4 ;  /* 0x0000000451007c0c */ /* 0x000fe2000e7c1270 */
[----:B------:R-:W2:Y:S01]  /*127160*/  LDL.LU R0, [R1+0x4fc0] ;  /* 0x004fc00001007983 */ /* 0x000ea20000300800 */
[----:B------:R-:W-:-:S03]  /*127170*/  ISETP.LT.AND P4, PT, R83, UR4, !P4 ;  /* 0x0000000453007c0c */ /* 0x000fc6000e781270 */
[----:B------:R-:W2:Y:S04]  /*127180*/  LDL.LU R247, [R1+0x1a74] ;  /* 0x001a740001f77983 */ /* 0x000ea80000300800 */
[----:B------:R-:W2:Y:S01]  /*127190*/  LDL.LU R77, [R1+0x1a64] ;  /* 0x001a6400014d7983 */ /* 0x000ea20000300800 */
[----:B------:R-:W-:-:S04]  /*1271a0*/  IMAD.WIDE R6, R241, 0x4, R44 ;  /* 0x00000004f1067825 */ /* 0x000fc800078e022c */
[----:B------:R-:W-:Y:S01]  /*1271b0*/  IMAD.WIDE R8, R241, 0x4, R42 ;  /* 0x00000004f1087825 */ /* 0x000fe200078e022a */
[----:B------:R1:W-:Y:S01]  /*1271c0*/  @P3 STG.E desc[UR40][R2.64], R234 ;  /* 0x000000ea02003986 */ /* 0x0003e2000c101928 */
[----:B------:R-:W-:Y:S02]  /*1271d0*/  ISETP.LT.AND P3, PT, R245, UR4, !P0 ;  /* 0x00000004f5007c0c */ /* 0x000fe4000c761270 */
[----:B-1----:R-:W-:Y:S01]  /*1271e0*/  IMAD.WIDE R2, R241, 0x4, R48 ;  /* 0x00000004f1027825 */ /* 0x002fe200078e0230 */
[----:B---3--:R1:W-:Y:S01]  /*1271f0*/  @P2 STG.E desc[UR40][R4.64], R31 ;  /* 0x0000001f04002986 */ /* 0x0083e2000c101928 */
[----:B------:R-:W-:-:S03]  /*127200*/  ISETP.LT.AND P2, PT, R103, UR4, !P0 ;  /* 0x0000000467007c0c */ /* 0x000fc6000c741270 */
[----:B----4-:R-:W-:Y:S04]  /*127210*/  @P5 STG.E desc[UR40][R2.64], R238 ;  /* 0x000000ee02005986 */ /* 0x010fe8000c101928 */
[----:B-1----:R-:W3:Y:S01]  /*127220*/  LDL.LU R31, [R1+0x1a54] ;  /* 0x001a5400011f7983 */ /* 0x002ee20000300800 */
[----:B------:R-:W-:-:S03]  /*127230*/  IMAD.WIDE R4, R241, 0x4, R46 ;  /* 0x00000004f1047825 */ /* 0x000fc600078e022e */
[----:B------:R-:W4:Y:S04]  /*127240*/  LDL.LU R241, [R1+0x1a34] ;  /* 0x001a340001f17983 */ /* 0x000f280000300800 */
[----:B------:R1:W-:Y:S04]  /*127250*/  @P1 STG.E desc[UR40][R4.64], R246 ;  /* 0x000000f604001986 */ /* 0x0003e8000c101928 */
[----:B-1----:R-:W4:Y:S04]  /*127260*/  LDL.LU R246, [R1+0x1a44] ;  /* 0x001a440001f67983 */ /* 0x002f280000300800 */
[----:B------:R1:W-:Y:S04]  /*127270*/  @P6 STG.E desc[UR40][R6.64], R237 ;  /* 0x000000ed06006986 */ /* 0x0003e8000c101928 */
[----:B------:R1:W-:Y:S01]  /*127280*/  @P4 STG.E desc[UR40][R8.64], R82 ;  /* 0x0000005208004986 */ /* 0x0003e2000c101928 */
[----:B------:R-:W-:-:S04]  /*127290*/  IMAD.WIDE R2, R236, 0x4, R56 ;  /* 0x00000004ec027825 */ /* 0x000fc800078e0238 */
[----:B------:R-:W-:Y:S01]  /*1272a0*/  IMAD.WIDE R4, R236, 0x4, R54 ;  /* 0x00000004ec047825 */ /* 0x000fe200078e0236 */
[----:B-1----:R-:W4:Y:S04]  /*1272b0*/  LDL.LU R237, [R1+0xe24] ;  /* 0x000e240001ed7983 */ /* 0x002f280000300800 */
[----:B------:R-:W4:Y:S04]  /*1272c0*/  LDL.LU R82, [R1+0x371c] ;  /* 0x00371c0001527983 */ /* 0x000f280000300800 */
[----:B------:R-:W4:Y:S04]  /*1272d0*/  LDL.LU R234, [R1+0x1af8] ;  /* 0x001af80001ea7983 */ /* 0x000f280000300800 */
[----:B------:R-:W4:Y:S04]  /*1272e0*/  LDL.LU R10, [R1+0x4fc4] ;  /* 0x004fc400010a7983 */ /* 0x000f280000300800 */
        /* <DEDUP_REMOVED lines=8> */
[----:B------:R-:W-:Y:S01]  /*127370*/  ISETP.LT.AND P1, PT, R80, UR4, !P0 ;  /* 0x0000000450007c0c */ /* 0x000fe2000c721270 */
[----:B------:R-:W-:-:S04]  /*127380*/  IMAD.WIDE R2, R236, 0x4, R52 ;  /* 0x00000004ec027825 */ /* 0x000fc800078e0234 */
[----:B------:R-:W-:-:S04]  /*127390*/  IMAD.WIDE R4, R236, 0x4, R50 ;  /* 0x00000004ec047825 */ /* 0x000fc800078e0232 */
[C---:B------:R-:W-:Y:S01]  /*1273a0*/  IMAD.WIDE R6, R236.reuse, 0x4, R48 ;  /* 0x00000004ec067825 */ /* 0x040fe200078e0230 */
[----:B------:R-:W-:Y:S02]  /*1273b0*/  ISETP.LT.AND P2, PT, R81, UR4, !P0 ;  /* 0x0000000451007c0c */ /* 0x000fe4000c741270 */
[----:B------:R-:W-:Y:S01]  /*1273c0*/  ISETP.LT.AND P3, PT, R83, UR4, !P0 ;  /* 0x0000000453007c0c */ /* 0x000fe2000c761270 */
[----:B------:R-:W-:Y:S01]  /*1273d0*/  IMAD.WIDE R8, R236, 0x4, R46 ;  /* 0x00000004ec087825 */ /* 0x000fe200078e022e */
[----:B------:R-:W-:Y:S01]  /*1273e0*/  ISETP.GE.AND P0, PT, R0, UR5, PT ;  /* 0x0000000500007c0c */ /* 0x000fe2000bf06270 */
[----:B------:R1:W-:Y:S04]  /*1273f0*/  @P6 STG.E desc[UR40][R2.64], R247 ;  /* 0x000000f702006986 */ /* 0x0003e8000c101928 */
[----:B------:R1:W-:Y:S01]  /*127400*/  @P5 STG.E desc[UR40][R4.64], R77 ;  /* 0x0000004d04005986 */ /* 0x0003e2000c101928 */
[----:B------:R-:W-:-:S02]  /*127410*/  ISETP.LT.AND P6, PT, R232, UR4, !P0 ;  /* 0x00000004e8007c0c */ /* 0x000fc4000c7c1270 */
[----:B------:R-:W-:Y:S01]  /*127420*/  ISETP.LT.AND P5, PT, R240, UR4, !P0 ;  /* 0x00000004f0007c0c */ /* 0x000fe2000c7a1270 */
[----:B-1----:R-:W-:-:S04]  /*127430*/  IMAD.WIDE R2, R236, 0x4, R44 ;  /* 0x00000004ec027825 */ /* 0x002fc800078e022c */
[----:B------:R-:W-:Y:S01]  /*127440*/  IMAD.WIDE R4, R236, 0x4, R42 ;  /* 0x00000004ec047825 */ /* 0x000fe200078e022a */
[----:B---3--:R1:W-:Y:S04]  /*127450*/  @P4 STG.E desc[UR40][R6.64], R31 ;  /* 0x0000001f06004986 */ /* 0x0083e8000c101928 */
[----:B----4-:R3:W-:Y:S01]  /*127460*/  @P1 STG.E desc[UR40][R8.64], R241 ;  /* 0x000000f108001986 */ /* 0x0107e2000c101928 */
[----:B------:R-:W-:Y:S02]  /*127470*/  ISETP.LT.AND P4, PT, R245, UR4, !P0 ;  /* 0x00000004f5007c0c */ /* 0x000fe4000c781270 */
[----:B------:R-:W-:Y:S01]  /*127480*/  ISETP.LT.AND P1, PT, R103, UR4, !P0 ;  /* 0x0000000467007c0c */ /* 0x000fe2000c721270 */
[----:B-1----:R-:W4:Y:S04]  /*127490*/  LDL.LU R31, [R1+0x1ae8] ;  /* 0x001ae800011f7983 */ /* 0x002f280000300800 */
[----:B------:R-:W4:Y:S04]  /*1274a0*/  LDL.LU R236, [R1+0x1ab8] ;  /* 0x001ab80001ec7983 */ /* 0x000f280000300800 */
[----:B---3--:R-:W3:Y:S04]  /*1274b0*/  LDL.LU R241, [R1+0x3720] ;  /* 0x0037200001f17983 */ /* 0x008ee80000300800 */
[----:B------:R-:W3:Y:S04]  /*1274c0*/  LDL.LU R247, [R1+0x1ad8] ;  /* 0x001ad80001f77983 */ /* 0x000ee80000300800 */
[----:B------:R-:W3:Y:S04]  /*1274d0*/  LDL.LU R0, [R1+0x4fc8] ;  /* 0x004fc80001007983 */ /* 0x000ee80000300800 */
[----:B------:R1:W-:Y:S04]  /*1274e0*/  @P2 STG.E desc[UR40][R2.64], R246 ;  /* 0x000000f602002986 */ /* 0x0003e8000c101928 */
[----:B------:R-:W3:Y:S04]  /*1274f0*/  LDL.LU R77, [R1+0x1a98] ;  /* 0x001a9800014d7983 */ /* 0x000ee80000300800 */
[----:B-1----:R-:W3:Y:S04]  /*127500*/  LDL.LU R246, [R1+0x1aa8] ;  /* 0x001aa80001f67983 */ /* 0x002ee80000300800 */
[----:B------:R1:W-:Y:S01]  /*127510*/  @P3 STG.E desc[UR40][R4.64], R237 ;  /* 0x000000ed04003986 */ /* 0x0003e2000c101928 */
[----:B------:R-:W-:-:S04]  /*127520*/  IMAD.WIDE R2, R82, 0x4, R56 ;  /* 0x0000000452027825 */ /* 0x000fc800078e0238 */
[----:B------:R-:W-:-:S04]  /*127530*/  IMAD.WIDE R6, R82, 0x4, R52 ;  /* 0x0000000452067825 */ /* 0x000fc800078e0234 */
[C---:B------:R-:W-:Y:S01]  /*127540*/  IMAD.WIDE R8, R82.reuse, 0x4, R50 ;  /* 0x0000000452087825 */ /* 0x040fe200078e0232 */
[----:B-1----:R-:W3:Y:S03]  /*127550*/  LDL.LU R237, [R1+0x1a88] ;  /* 0x001a880001ed7983 */ /* 0x002ee60000300800 */
[----:B------:R-:W-:Y:S01]  /*127560*/  IMAD.WIDE R4, R82, 0x4, R54 ;  /* 0x0000000452047825 */ /* 0x000fe200078e0236 */
[----:B------:R1:W-:Y:S04]  /*127570*/  @P4 STG.E desc[UR40][R2.64], R234 ;  /* 0x000000ea02004986 */ /* 0x0003e8000c101928 */
[----:B------:R-:W-:Y:S04]  /*127580*/  @P1 STG.E desc[UR40][R4.64], R238 ;  /* 0x000000ee04001986 */ /* 0x000fe8000c101928 */
[----:B-1----:R-:W3:Y:S04]  /*127590*/  LDL.LU R234, [R1+0x1a78] ;  /* 0x001a780001ea7983 */ /* 0x002ee80000300800 */
[----:B------:R-:W-:Y:S04]  /*1275a0*/  @P6 STG.E desc[UR40][R6.64], R242 ;  /* 0x000000f206006986 */ /* 0x000fe8000c101928 */
[----:B--2---:R1:W-:Y:S04]  /*1275b0*/  @P5 STG.E desc[UR40][R8.64], R233 ;  /* 0x000000e908005986 */ /* 0x0043e8000c101928 */
[----:B-1----:R-:W2:Y:S01]  /*1275c0*/  LDL.LU R233, [R1+0x1a68] ;  /* 0x001a680001e97983 */ /* 0x002ea20000300800 */
[----:B------:R-:W-:-:S02]  /*1275d0*/  ISETP.LT.AND P2, PT, R244, UR4, !P0 ;  /* 0x00000004f4007c0c */ /* 0x000fc4000c741270 */
[----:B------:R-:W-:Y:S02]  /*1275e0*/  ISETP.LT.AND P3, PT, R80, UR4, !P0 ;  /* 0x0000000450007c0c */ /* 0x000fe4000c761270 */
[----:B------:R-:W-:Y:S02]  /*1275f0*/  ISETP.GE.AND P4, PT, R10, UR5, PT ;  /* 0x000000050a007c0c */ /* 0x000fe4000bf86270 */
[----:B------:R-:W-:Y:S01]  /*127600*/  ISETP.LT.AND P1, PT, R81, UR4, !P0 ;  /* 0x0000000451007c0c */ /* 0x000fe2000c721270 */
[----:B------:R-:W-:Y:S01]  /*127610*/  IMAD.WIDE R2, R82, 0x4, R48 ;  /* 0x0000000452027825 */ /* 0x000fe200078e0230 */
[----:B------:R-:W-:-:S03]  /*127620*/  ISETP.LT.AND P0, PT, R83, UR4, !P0 ;  /* 0x0000000453007c0c */ /* 0x000fc6000c701270 */
[----:B------:R-:W-:Y:S01]  /*127630*/  IMAD.WIDE R4, R82, 0x4, R46 ;  /* 0x0000000452047825 */ /* 0x000fe200078e022e */
[----:B------:R-:W-:Y:S02]  /*127640*/  ISETP.LT.AND P6, PT, R245, UR4, !P4 ;  /* 0x00000004f5007c0c */ /* 0x000fe4000e7c1270 */
[----:B------:R-:W-:Y:S01]  /*127650*/  ISETP.LT.AND P5, PT, R103, UR4, !P4 ;  /* 0x0000000467007c0c */ /* 0x000fe2000e7a1270 */
[----:B------:R-:W2:Y:S04]  /*127660*/  LDL.LU R238, [R1+0x1a58] ;  /* 0x001a580001ee7983 */ /* 0x000ea80000300800 */
[----:B------:R-:W2:Y:S04]  /*127670*/  LDL.LU R242, [R1+0x1a38] ;  /* 0x001a380001f27983 */ /* 0x000ea80000300800 */
[----:B----4-:R1:W-:Y:S04]  /*127680*/  @P2 STG.E desc[UR40][R2.64], R31 ;  /* 0x0000001f02002986 */ /* 0x0103e8000c101928 */
[----:B------:R4:W-:Y:S01]  /*127690*/  @P3 STG.E desc[UR40][R4.64], R236 ;  /* 0x000000ec04003986 */ /* 0x0009e2000c101928 */
[----:B---3--:R-:W-:-:S04]  /*1276a0*/  IMAD.WIDE R6, R241, 0x4, R56 ;  /* 0x00000004f1067825 */ /* 0x008fc800078e0238 */
[----:B------:R-:W-:Y:S01]  /*1276b0*/  IMAD.WIDE R8, R241, 0x4, R54 ;  /* 0x00000004f1087825 */ /* 0x000fe200078e0236 */
[----:B------:R-:W-:Y:S02]  /*1276c0*/  ISETP.LT.AND P3, PT, R232, UR4, !P4 ;  /* 0x00000004e8007c0c */ /* 0x000fe4000e761270 */
[----:B------:R-:W-:Y:S01]  /*1276d0*/  ISETP.LT.AND P2, PT, R240, UR4, !P4 ;  /* 0x00000004f0007c0c */ /* 0x000fe2000e741270 */
[----:B-1----:R-:W3:Y:S01]  /*1276e0*/  LDL.LU R31, [R1+0x1a48] ;  /* 0x001a4800011f7983 */ /* 0x002ee20000300800 */
[----:B------:R-:W-:-:S04]  /*1276f0*/  IMAD.WIDE R2, R82, 0x4, R44 ;  /* 0x0000000452027825 */ /* 0x000fc800078e022c */
[----:B----4-:R-:W-:Y:S02]  /*127700*/  IMAD.WIDE R4, R82, 0x4, R42 ;  /* 0x0000000452047825 */ /* 0x010fe400078e022a */
[----:B------:R-:W4:Y:S04]  /*127710*/  LDL.LU R82, [R1+0xe28] ;  /* 0x000e280001527983 */ /* 0x000f280000300800 */
[----:B------:R-:W4:Y:S04]  /*127720*/  LDL.LU R236, [R1+0x3724] ;  /* 0x0037240001ec7983 */ /* 0x000f280000300800 */
[----:B------:R-:W-:Y:S04]  /*127730*/  @P1 STG.E desc[UR40][R2.64], R247 ;  /* 0x000000f702001986 */ /* 0x000fe8000c101928 */
[----:B------:R-:W-:Y:S04]  /*127740*/  @P0 STG.E desc[UR40][R4.64], R77 ;  /* 0x0000004d04000986 */ /* 0x000fe8000c101928 */
[----:B------:R1:W-:Y:S01]  /*127750*/  @P6 STG.E desc[UR40][R6.64], R246 ;  /* 0x000000f606006986 */ /* 0x0003e2000c101928 */
[----:B------:R-:W-:-:S03]  /*127760*/  ISETP.GE.AND P1, PT, R0, UR5, PT ;  /* 0x0000000500007c0c */ /* 0x000fc6000bf26270 */
[----:B-1----:R-:W4:Y:S01]  /*127770*/  LDL.LU R246, [R1+0x1afc] ;  /* 0x001afc0001f67983 */ /* 0x002f220000300800 */
[----:B------:R-:W-:-:S04]  /*127780*/  IMAD.WIDE R2, R241, 0x4, R52 ;  /* 0x00000004f1027825 */ /* 0x000fc800078e0234 */
[----:B------:R-:W-:Y:S01]  /*127790*/  IMAD.WIDE R4, R241, 0x4, R50 ;  /* 0x00000004f1047825 */ /* 0x000fe200078e0232 */
[----:B------:R1:W-:Y:S04]  /*1277a0*/  @P5 STG.E desc[UR40][R8.64], R237 ;  /* 0x000000ed08005986 */ /* 0x0003e8000c101928 */
[----:B-1----:R-:W4:Y:S04]  /*1277b0*/  LDL.LU R237, [R1+0x1acc] ;  /* 0x001acc0001ed7983 */ /* 0x002f280000300800 */
        /* <DEDUP_REMOVED lines=12> */
[----:B------:R-:W-:-:S04]  /*127880*/  IMAD.WIDE R6, R241, 0x4, R44 ;  /* 0x00000004f1067825 */ /* 0x000fc800078e022c */
[----:B------:R-:W-:Y:S01]  /*127890*/  IMAD.WIDE R8, R241, 0x4, R42 ;  /* 0x00000004f1087825 */ /* 0x000fe200078e022a */
[----:B------:R-:W-:Y:S01]  /*1278a0*/  ISETP.LT.AND P3, PT, R245, UR4, !P1 ;  /* 0x00000004f5007c0c */ /* 0x000fe2000cf61270 */
[----:B------:R-:W2:Y:S01]  /*1278b0*/  LDL.LU R241, [R1+0x1abc] ;  /* 0x001abc0001f17983 */ /* 0x000ea20000300800 */
[----:B------:R-:W-:-:S03]  /*1278c0*/  ISETP.LT.AND P2, PT, R103, UR4, !P1 ;  /* 0x0000000467007c0c */ /* 0x000fc6000cf41270 */
[----:B------:R-:W-:Y:S04]  /*1278d0*/  @P5 STG.E desc[UR40][R2.64], R238 ;  /* 0x000000ee02005986 */ /* 0x000fe8000c101928 */
[----:B------:R1:W-:Y:S01]  /*1278e0*/  @P0 STG.E desc[UR40][R4.64], R242 ;  /* 0x000000f204000986 */ /* 0x0003e2000c101928 */
[----:B------:R-:W-:-:S03]  /*1278f0*/  ISETP.LT.AND P5, PT, R240, UR4, !P1 ;  /* 0x00000004f0007c0c */ /* 0x000fc6000cfa1270 */
[----:B-1----:R-:W2:Y:S04]  /*127900*/  LDL.LU R242, [R1+0x1adc] ;  /* 0x001adc0001f27983 */ /* 0x002ea80000300800 */
[----:B---3--:R1:W-:Y:S01]  /*127910*/  @P6 STG.E desc[UR40][R6.64], R31 ;  /* 0x0000001f06006986 */ /* 0x0083e2000c101928 */
[----:B------:R-:W-:-:S03]  /*127920*/  ISETP.LT.AND P6, PT, R232, UR4, !P1 ;  /* 0x00000004e8007c0c */ /* 0x000fc6000cfc1270 */
[----:B----4-:R3:W-:Y:S01]  /*127930*/  @P4 STG.E desc[UR40][R8.64], R82 ;  /* 0x0000005208004986 */ /* 0x0107e2000c101928 */
[----:B------:R-:W-:-:S04]  /*127940*/  IMAD.WIDE R2, R236, 0x4, R56 ;  /* 0x00000004ec027825 */ /* 0x000fc800078e0238 */
[----:B------:R-:W-:Y:S01]  /*127950*/  IMAD.WIDE R4, R236, 0x4, R54 ;  /* 0x00000004ec047825 */ /* 0x000fe200078e0236 */
[----:B-1----:R-:W4:Y:S04]  /*127960*/  LDL.LU R31, [R1+0x1a9c] ;  /* 0x001a9c00011f7983 */ /* 0x002f280000300800 */
[----:B---3--:R-:W3:Y:S01]  /*127970*/  LDL.LU R82, [R1+0x3728] ;  /* 0x0037280001527983 */ /* 0x008ee20000300800 */
[----:B------:R-:W-:-:S03]  /*127980*/  ISETP.LT.AND P4, PT, R244, UR4, !P1 ;  /* 0x00000004f4007c0c */ /* 0x000fc6000cf81270 */
[----:B------:R-:W3:Y:S04]  /*127990*/  LDL.LU R234, [R1+0x1aac] ;  /* 0x001aac0001ea7983 */ /* 0x000ee80000300800 */
[----:B------:R-:W3:Y:S04]  /*1279a0*/  LDL.LU R10, [R1+0x4fd0] ;  /* 0x004fd000010a7983 */ /* 0x000ee80000300800 */
[----:B------:R1:W-:Y:S04]  /*1279b0*/  @P3 STG.E desc[UR40][R2.64], R246 ;  /* 0x000000f602003986 */ /* 0x0003e8000c101928 */
[----:B------:R-:W3:Y:S01]  /*1279c0*/  LDL.LU R238, [R1+0x1a8c] ;  /* 0x001a8c0001ee7983 */ /* 0x000ee20000300800 */
[----:B------:R-:W-:-:S03]  /*1279d0*/  IMAD.WIDE R6, R236, 0x4, R48 ;  /* 0x00000004ec067825 */ /* 0x000fc600078e0230 */
[----:B-1----:R-:W3:Y:S01]  /*1279e0*/  LDL.LU R246, [R1+0x1a7c] ;  /* 0x001a7c0001f67983 */ /* 0x002ee20000300800 */
[----:B------:R-:W-:-:S03]  /*1279f0*/  IMAD.WIDE R2, R236, 0x4, R52 ;  /* 0x00000004ec027825 */ /* 0x000fc600078e0234 */
[----:B------:R1:W-:Y:S04]  /*127a00*/  @P2 STG.E desc[UR40][R4.64], R237 ;  /* 0x000000ed04002986 */ /* 0x0003e8000c101928 */
[----:B------:R-:W-:Y:S04]  /*127a10*/  @P6 STG.E desc[UR40][R2.64], R247 ;  /* 0x000000f702006986 */ /* 0x000fe8000c101928 */
[----:B-1----:R-:W3:Y:S01]  /*127a20*/  LDL.LU R237, [R1+0x1a6c] ;  /* 0x001a6c0001ed7983 */ /* 0x002ee20000300800 */
[----:B------:R-:W-:-:S05]  /*127a30*/  IMAD.WIDE R4, R236, 0x4, R50 ;  /* 0x00000004ec047825 */ /* 0x000fca00078e0232 */
[----:B------:R-:W-:Y:S04]  /*127a40*/  @P5 STG.E desc[UR40][R4.64], R77 ;  /* 0x0000004d04005986 */ /* 0x000fe8000c101928 */
[----:B--2---:R1:W-:Y:S04]  /*127a50*/  @P4 STG.E desc[UR40][R6.64], R233 ;  /* 0x000000e906004986 */ /* 0x0043e8000c101928 */
[----:B-1----:R-:W2:Y:S01]  /*127a60*/  LDL.LU R233, [R1+0x1a5c] ;  /* 0x001a5c0001e97983 */ /* 0x002ea20000300800 */
[----:B------:R-:W-:Y:S02]  /*127a70*/  ISETP.LT.AND P0, PT, R80, UR4, !P1 ;  /* 0x0000000450007c0c */ /* 0x000fe4000cf01270 */
[----:B------:R-:W-:-:S02]  /*127a80*/  ISETP.LT.AND P2, PT, R81, UR4, !P1 ;  /* 0x0000000451007c0c */ /* 0x000fc4000cf41270 */
[----:B------:R-:W-:Y:S01]  /*127a90*/  ISETP.LT.AND P3, PT, R83, UR4, !P1 ;  /* 0x0000000453007c0c */ /* 0x000fe2000cf61270 */
[----:B------:R-:W-:Y:S01]  /*127aa0*/  IMAD.WIDE R8, R236, 0x4, R46 ;  /* 0x00000004ec087825 */ /* 0x000fe200078e022e */
[----:B------:R-:W-:-:S03]  /*127ab0*/  ISETP.GE.AND P1, PT, R0, UR5, PT ;  /* 0x0000000500007c0c */ /* 0x000fc6000bf26270 */
[----:B------:R-:W-:-:S04]  /*127ac0*/  IMAD.WIDE R2, R236, 0x4, R44 ;  /* 0x00000004ec027825 */ /* 0x000fc800078e022c */
[----:B------:R-:W-:Y:S02]  /*127ad0*/  IMAD.WIDE R4, R236, 0x4, R42 ;  /* 0x00000004ec047825 */ /* 0x000fe400078e022a */
[----:B------:R-:W2:Y:S01]  /*127ae0*/  LDL.LU R236, [R1+0x1a3c] ;  /* 0x001a3c0001ec7983 */ /* 0x000ea20000300800 */
[----:B------:R-:W-:Y:S02]  /*127af0*/  ISETP.LT.AND P4, PT, R245, UR4, !P1 ;  /* 0x00000004f5007c0c */ /* 0x000fe4000cf81270 */
[----:B------:R-:W-:Y:S01]  /*127b00*/  ISETP.LT.AND P6, PT, R232, UR4, !P1 ;  /* 0x00000004e8007c0c */ /* 0x000fe2000cfc1270 */
[----:B------:R1:W-:Y:S01]  /*127b10*/  @P0 STG.E desc[UR40][R8.64], R241 ;  /* 0x000000f108000986 */ /* 0x0003e2000c101928 */
[----:B------:R-:W-:Y:S02]  /*127b20*/  ISETP.LT.AND P0, PT, R103, UR4, !P1 ;  /* 0x0000000467007c0c */ /* 0x000fe4000cf01270 */
[----:B------:R-:W-:Y:S01]  /*127b30*/  ISETP.LT.AND P5, PT, R240, UR4, !P1 ;  /* 0x00000004f0007c0c */ /* 0x000fe2000cfa1270 */
[----:B------:R1:W-:Y:S04]  /*127b40*/  @P2 STG.E desc[UR40][R2.64], R242 ;  /* 0x000000f202002986 */ /* 0x0003e8000c101928 */
[----:B-1----:R-:W2:Y:S04]  /*127b50*/  LDL.LU R241, [R1+0x372c] ;  /* 0x00372c0001f17983 */ /* 0x002ea80000300800 */
[----:B------:R-:W2:Y:S04]  /*127b60*/  LDL.LU R247, [R1+0x1a4c] ;  /* 0x001a4c0001f77983 */ /* 0x000ea80000300800 */
[----:B------:R-:W2:Y:S04]  /*127b70*/  LDL.LU R0, [R1+0x4fd4] ;  /* 0x004fd40001007983 */ /* 0x000ea80000300800 */
[----:B------:R-:W2:Y:S04]  /*127b80*/  LDL.LU R77, [R1+0xe2c] ;  /* 0x000e2c00014d7983 */ /* 0x000ea80000300800 */
[----:B------:R-:W2:Y:S01]  /*127b90*/  LDL.LU R242, [R1+0x1c40] ;  /* 0x001c400001f27983 */ /* 0x000ea20000300800 */
[----:B------:R-:W-:-:S03]  /*127ba0*/  ISETP.LT.AND P2, PT, R244, UR4, !P1 ;  /* 0x00000004f4007c0c */ /* 0x000fc6000cf41270 */
[----:B----4-:R1:W-:Y:S01]  /*127bb0*/  @P3 STG.E desc[UR40][R4.64], R31 ;  /* 0x0000001f04003986 */ /* 0x0103e2000c101928 */
[----:B---3--:R-:W-:-:S04]  /*127bc0*/  IMAD.WIDE R2, R82, 0x4, R56 ;  /* 0x0000000452027825 */ /* 0x008fc800078e0238 */
[----:B------:R-:W-:-:S04]  /*127bd0*/  IMAD.WIDE R6, R82, 0x4, R52 ;  /* 0x0000000452067825 */ /* 0x000fc800078e0234 */
[C---:B------:R-:W-:Y:S01]  /*127be0*/  IMAD.WIDE R8, R82.reuse, 0x4, R50 ;  /* 0x0000000452087825 */ /* 0x040fe200078e0232 */
[----:B-1----:R-:W3:Y:S03]  /*127bf0*/  LDL.LU R31, [R1+0x1c00] ;  /* 0x001c0000011f7983 */ /* 0x002ee60000300800 */
[C---:B------:R-:W-:Y:S01]  /*127c00*/  IMAD.WIDE R4, R82.reuse, 0x4, R54 ;  /* 0x0000000452047825 */ /* 0x040fe200078e0236 */
[----:B------:R1:W-:Y:S04]  /*127c10*/  @P4 STG.E desc[UR40][R2.64], R234 ;  /* 0x000000ea02004986 */ /* 0x0003e8000c101928 */
[----:B------:R-:W-:Y:S04]  /*127c20*/  @P0 STG.E desc[UR40][R4.64], R238 ;  /* 0x000000ee04000986 */ /* 0x000fe8000c101928 */
[----:B------:R-:W-:Y:S04]  /*127c30*/  @P6 STG.E desc[UR40][R6.64], R246 ;  /* 0x000000f606006986 */ /* 0x000fe8000c101928 */
[----:B-1----:R-:W4:Y:S01]  /*127c40*/  LDL.LU R234, [R1+0x1c30] ;  /* 0x001c300001ea7983 */ /* 0x002f220000300800 */
[----:B------:R-:W-:-:S03]  /*127c50*/  IMAD.WIDE R2, R82, 0x4, R48 ;  /* 0x0000000452027825 */ /* 0x000fc600078e0230 */
[----:B------:R1:W-:Y:S04]  /*127c60*/  @P5 STG.E desc[UR40][R8.64], R237 ;  /* 0x000000ed08005986 */ /* 0x0003e8000c101928 */
[----:B-1----:R-:W4:Y:S04]  /*127c70*/  LDL.LU R237, [R1+0x1bf0] ;  /* 0x001bf00001ed7983 */ /* 0x002f280000300800 */
[----:B------:R-:W4:Y:S04]  /*127c80*/  LDL.LU R238, [R1+0x1c60] ;  /* 0x001c600001ee7983 */ /* 0x000f280000300800 */
[----:B------:R-:W4:Y:S04]  /*127c90*/  LDL.LU R246, [R1+0x1c50] ;  /* 0x001c500001f67983 */ /* 0x000f280000300800 */
[----:B--2---:R1:W-:Y:S04]  /*127ca0*/  @P2 STG.E desc[UR40][R2.64], R233 ;  /* 0x000000e902002986 */ /* 0x0043e8000c101928 */
[----:B-1----:R-:W2:Y:S01]  /*127cb0*/  LDL.LU R233, [R1+0x1c20] ;  /* 0x001c200001e97983 */ /* 0x002ea20000300800 */
[----:B------:R-:W-:-:S02]  /*127cc0*/  ISETP.LT.AND P3, PT, R80, UR4, !P1 ;  /* 0x0000000450007c0c */ /* 0x000fc4000cf61270 */
[----:B------:R-:W-:Y:S02]  /*127cd0*/  ISETP.GE.AND P4, PT, R10, UR5, PT ;  /* 0x000000050a007c0c */ /* 0x000fe4000bf86270 */
[----:B------:R-:W-:Y:S02]  /*127ce0*/  ISETP.LT.AND P0, PT, R81, UR4, !P1 ;  /* 0x0000000451007c0c */ /* 0x000fe4000cf01270 */
[----:B------:R-:W-:Y:S01]  /*127cf0*/  ISETP.LT.AND P1, PT, R83, UR4, !P1 ;  /* 0x0000000453007c0c */ /* 0x000fe2000cf21270 */
[C---:B------:R-:W-:Y:S01]  /*127d00*/  IMAD.WIDE R4, R82.reuse, 0x4, R46 ;  /* 0x0000000452047825 */ /* 0x040fe200078e022e */
[----:B------:R-:W-:Y:S02]  /*127d10*/  ISETP.LT.AND P6, PT, R245, UR4, !P4 ;  /* 0x00000004f5007c0c */ /* 0x000fe4000e7c1270 */
[----:B------:R-:W-:Y:S01]  /*127d20*/  ISETP.LT.AND P5, PT, R103, UR4, !P4 ;  /* 0x0000000467007c0c */ /* 0x000fe2000e7a1270 */
[----:B------:R-:W-:Y:S02]  /*127d30*/  IMAD.WIDE R2, R82, 0x4, R44 ;  /* 0x0000000452027825 */ /* 0x000fe400078e022c */
[----:B------:R1:W-:Y:S02]  /*127d40*/  @P3 STG.E desc[UR40][R4.64], R236 ;  /* 0x000000ec04003986 */ /* 0x0003e4000c101928 */
[----:B------:R-:W-:-:S04]  /*127d50*/  IMAD.WIDE R6, R241, 0x4, R56 ;  /* 0x00000004f1067825 */ /* 0x000fc800078e0238 */
[C---:B------:R-:W-:Y:S01]  /*127d60*/  IMAD.WIDE R8, R241.reuse, 0x4, R54 ;  /* 0x00000004f1087825 */ /* 0x040fe200078e0236 */
[----:B------:R-:W-:Y:S02]  /*127d70*/  ISETP.LT.AND P3, PT, R232, UR4, !P4 ;  /* 0x00000004e8007c0c */ /* 0x000fe4000e761270 */
[----:B------:R-:W-:Y:S01]  /*127d80*/  ISETP.LT.AND P2, PT, R240, UR4, !P4 ;  /* 0x00000004f0007c0c */ /* 0x000fe2000e741270 */
[----:B------:R1:W-:Y:S02]  /*127d90*/  @P0 STG.E desc[UR40][R2.64], R247 ;  /* 0x000000f702000986 */ /* 0x0003e4000c101928 */
[----:B-1----:R-:W-:Y:S02]  /*127da0*/  IMAD.WIDE R4, R82, 0x4, R42 ;  /* 0x0000000452047825 */ /* 0x002fe400078e022a */
[----:B------:R-:W2:Y:S04]  /*127db0*/  LDL.LU R82, [R1+0x1be0] ;  /* 0x001be00001527983 */ /* 0x000ea80000300800 */
[----:B------:R-:W2:Y:S04]  /*127dc0*/  LDL.LU R236, [R1+0x3730] ;  /* 0x0037300001ec7983 */ /* 0x000ea80000300800 */
[----:B------:R-:W-:Y:S04]  /*127dd0*/  @P1 STG.E desc[UR40][R4.64], R77 ;  /* 0x0000004d04001986 */ /* 0x000fe8000c101928 */
[----:B------:R1:W-:Y:S01]  /*127de0*/  @P6 STG.E desc[UR40][R6.64], R242 ;  /* 0x000000f206006986 */ /* 0x0003e2000c101928 */
[----:B------:R-:W-:Y:S01]  /*127df0*/  IMAD.WIDE R2, R241, 0x4, R52 ;  /* 0x00000004f1027825 */ /* 0x000fe200078e0234 */
[----:B------:R-:W-:-:S02]  /*127e00*/  ISETP.LT.AND P1, PT, R80, UR4, !P4 ;  /* 0x0000000450007c0c */ /* 0x000fc4000e721270 */
[----:B------:R-:W-:Y:S02]  /*127e10*/  ISETP.GE.AND P0, PT, R0, UR5, PT ;  /* 0x0000000500007c0c */ /* 0x000fe4000bf06270 */
[----:B------:R-:W-:Y:S01]  /*127e20*/  ISETP.LT.AND P6, PT, R81, UR4, !P4 ;  /* 0x0000000451007c0c */ /* 0x000fe2000e7c1270 */
[----:B-1----:R-:W2:Y:S01]  /*127e30*/  LDL.LU R242, [R1+0x1bc0] ;  /* 0x001bc00001f27983 */ /* 0x002ea20000300800 */
[----:B------:R-:W-:-:S04]  /*127e40*/  IMAD.WIDE R4, R241, 0x4, R50 ;  /* 0x00000004f1047825 */ /* 0x000fc800078e0232 */
[----:B------:R-:W-:Y:S01]  /*127e50*/  IMAD.WIDE R6, R241, 0x4, R44 ;  /* 0x00000004f1067825 */ /* 0x000fe200078e022c */
[----:B---3--:R1:W-:Y:S01]  /*127e60*/  @P5 STG.E desc[UR40][R8.64], R31 ;  /* 0x0000001f08005986 */ /* 0x0083e2000c101928 */
[----:B------:R-:W-:-:S03]  /*127e70*/  ISETP.LT.AND P5, PT, R244, UR4, !P4 ;  /* 0x00000004f4007c0c */ /* 0x000fc6000e7a1270 */
[----:B-1----:R-:W3:Y:S04]  /*127e80*/  LDL.LU R31, [R1+0x1ba0] ;  /* 0x001ba000011f7983 */ /* 0x002ee80000300800 */
[----:B------:R-:W3:Y:S04]  /*127e90*/  LDL.LU R0, [R1+0x4fd8] ;  /* 0x004fd80001007983 */ /* 0x000ee80000300800 */
[----:B----4-:R1:W-:Y:S04]  /*127ea0*/  @P3 STG.E desc[UR40][R2.64], R234 ;  /* 0x000000ea02003986 */ /* 0x0103e8000c101928 */
[----:B------:R-:W4:Y:S04]  /*127eb0*/  LDL.LU R247, [R1+0x1bb0] ;  /* 0x001bb00001f77983 */ /* 0x000f280000300800 */
[----:B------:R-:W4:Y:S01]  /*127ec0*/  LDL.LU R77, [R1+0x1b90] ;  /* 0x001b9000014d7983 */ /* 0x000f220000300800 */
[----:B------:R-:W-:-:S04]  /*127ed0*/  IMAD.WIDE R8, R241, 0x4, R42 ;  /* 0x00000004f1087825 */ /* 0x000fc800078e022a */
[C---:B-1----:R-:W-:Y:S01]  /*127ee0*/  IMAD.WIDE R2, R241.reuse, 0x4, R48 ;  /* 0x00000004f1027825 */ /* 0x042fe200078e0230 */
[----:B------:R1:W-:Y:S04]  /*127ef0*/  @P2 STG.E desc[UR40][R4.64], R237 ;  /* 0x000000ed04002986 */ /* 0x0003e8000c101928 */
        /* <DEDUP_REMOVED lines=13> */
[----:B------:R-:W-:-:S03]  /*127fd0*/  ISETP.LT.AND P1, PT, R80, UR4, !P0 ;  /* 0x0000000450007c0c */ /* 0x000fc6000c721270 */
[----:B------:R1:W-:Y:S01]  /*127fe0*/  @P4 STG.E desc[UR40][R8.64], R82 ;  /* 0x0000005208004986 */ /* 0x0003e2000c101928 */
[----:B------:R-:W-:-:S04]  /*127ff0*/  IMAD.WIDE R2, R236, 0x4, R56 ;  /* 0x00000004ec027825 */ /* 0x000fc800078e0238 */
[----:B------:R-:W-:Y:S01]  /*128000*/  IMAD.WIDE R4, R236, 0x4, R54 ;  /* 0x00000004ec047825 */ /* 0x000fe200078e0236 */
[----:B------:R-:W-:Y:S01]  /*128010*/  ISETP.LT.AND P4, PT, R244, UR4, !P0 ;  /* 0x00000004f4007c0c */ /* 0x000fe2000c781270 */
[----:B-1----:R-:W2:Y:S04]  /*128020*/  LDL.LU R82, [R1+0x3734] ;  /* 0x0037340001527983 */ /* 0x002ea80000300800 */
[----:B------:R-:W2:Y:S04]  /*128030*/  LDL.LU R234, [R1+0x1c44] ;  /* 0x001c440001ea7983 */ /* 0x000ea80000300800 */
[----:B------:R-:W2:Y:S04]  /*128040*/  LDL.LU R10, [R1+0x4fdc] ;  /* 0x004fdc00010a7983 */ /* 0x000ea80000300800 */
[----:B------:R1:W-:Y:S04]  /*128050*/  @P3 STG.E desc[UR40][R2.64], R242 ;  /* 0x000000f202003986 */ /* 0x0003e8000c101928 */
[----:B------:R-:W2:Y:S01]  /*128060*/  LDL.LU R238, [R1+0x1c04] ;  /* 0x001c040001ee7983 */ /* 0x000ea20000300800 */
[----:B------:R-:W-:Y:S01]  /*128070*/  IMAD.WIDE R6, R236, 0x4, R48 ;  /* 0x00000004ec067825 */ /* 0x000fe200078e0230 */
[----:B------:R-:W-:-:S02]  /*128080*/  ISETP.LT.AND P3, PT, R83, UR4, !P0 ;  /* 0x0000000453007c0c */ /* 0x000fc4000c761270 */
[----:B-1----:R-:W2:Y:S01]  /*128090*/  LDL.LU R242, [R1+0x1c34] ;  /* 0x001c340001f27983 */ /* 0x002ea20000300800 */
[----:B------:R-:W-:-:S04]  /*1280a0*/  IMAD.WIDE R2, R236, 0x4, R52 ;  /* 0x00000004ec027825 */ /* 0x000fc800078e0234 */
[----:B------:R-:W-:Y:S01]  /*1280b0*/  IMAD.WIDE R8, R236, 0x4, R46 ;  /* 0x00000004ec087825 */ /* 0x000fe200078e022e */
[----:B---3--:R1:W-:Y:S01]  /*1280c0*/  @P2 STG.E desc[UR40][R4.64], R31 ;  /* 0x0000001f04002986 */ /* 0x0083e2000c101928 */
[----:B------:R-:W-:-:S03]  /*1280d0*/  ISETP.LT.AND P2, PT, R81, UR4, !P0 ;  /* 0x0000000451007c0c */ /* 0x000fc6000c741270 */
[----:B----4-:R3:W-:Y:S04]  /*1280e0*/  @P6 STG.E desc[UR40][R2.64], R247 ;  /* 0x000000f702006986 */ /* 0x0107e8000c101928 */
[----:B-1----:R-:W4:Y:S01]  /*1280f0*/  LDL.LU R31, [R1+0x1bf4] ;  /* 0x001bf400011f7983 */ /* 0x002f220000300800 */
[----:B------:R-:W-:-:S04]  /*128100*/  IMAD.WIDE R4, R236, 0x4, R50 ;  /* 0x00000004ec047825 */ /* 0x000fc800078e0232 */
[----:B---3--:R-:W-:Y:S01]  /*128110*/  IMAD.WIDE R2, R236, 0x4, R44 ;  /* 0x00000004ec027825 */ /* 0x008fe200078e022c */
[----:B------:R1:W-:Y:S01]  /*128120*/  @P5 STG.E desc[UR40][R4.64], R77 ;  /* 0x0000004d04005986 */ /* 0x0003e2000c101928 */
[----:B------:R-:W-:Y:S02]  /*128130*/  ISETP.GE.AND P0, PT, R0, UR5, PT ;  /* 0x0000000500007c0c */ /* 0x000fe4000bf06270 */
[----:B-1----:R-:W-:Y:S01]  /*128140*/  IMAD.WIDE R4, R236, 0x4, R42 ;  /* 0x00000004ec047825 */ /* 0x002fe200078e022a */
[----:B------:R1:W-:Y:S04]  /*128150*/  @P4 STG.E desc[UR40][R6.64], R237 ;  /* 0x000000ed06004986 */ /* 0x0003e8000c101928 */
[----:B------:R3:W-:Y:S04]  /*128160*/  @P1 STG.E desc[UR40][R8.64], R241 ;  /* 0x000000f108001986 */ /* 0x0007e8000c101928 */
        /* <DEDUP_REMOVED lines=20> */
[----:B------:R1:W-:Y:S04]  /*1282b0*/  @P4 STG.E desc[UR40][R2.64], R234 ;  /* 0x000000ea02004986 */ /* 0x0003e8000c101928 */
[----:B------:R1:W-:Y:S01]  /*1282c0*/  @P1 STG.E desc[UR40][R4.64], R238 ;  /* 0x000000ee04001986 */ /* 0x0003e2000c101928 */
[----:B------:R-:W-:Y:S02]  /*1282d0*/  ISETP.GE.AND P4, PT, R10, UR5, PT ;  /* 0x000000050a007c0c */ /* 0x000fe4000bf86270 */
[----:B------:R-:W-:Y:S02]  /*1282e0*/  ISETP.LT.AND P1, PT, R81, UR4, !P0 ;  /* 0x0000000451007c0c */ /* 0x000fe4000c721270 */
[----:B------:R-:W-:Y:S01]  /*1282f0*/  ISETP.LT.AND P0, PT, R83, UR4, !P0 ;  /* 0x0000000453007c0c */ /* 0x000fe2000c701270 */
[----:B------:R-:W-:Y:S04]  /*128300*/  @P6 STG.E desc[UR40][R6.64], R242 ;  /* 0x000000f206006986 */ /* 0x000fe8000c101928 */
[----:B-1----:R-:W2:Y:S01]  /*128310*/  LDL.LU R234, [R1+0x1bb4] ;  /* 0x001bb40001ea7983 */ /* 0x002ea20000300800 */
[----:B------:R-:W-:-:S04]  /*128320*/  IMAD.WIDE R2, R82, 0x4, R48 ;  /* 0x0000000452027825 */ /* 0x000fc800078e0230 */
[----:B------:R-:W-:Y:S01]  /*128330*/  IMAD.WIDE R4, R82, 0x4, R46 ;  /* 0x0000000452047825 */ /* 0x000fe200078e022e */
[----:B------:R-:W-:Y:S01]  /*128340*/  ISETP.LT.AND P6, PT, R245, UR4, !P4 ;  /* 0x00000004f5007c0c */ /* 0x000fe2000e7c1270 */
[----:B----4-:R1:W-:Y:S01]  /*128350*/  @P5 STG.E desc[UR40][R8.64], R31 ;  /* 0x0000001f08005986 */ /* 0x0103e2000c101928 */
[----:B------:R-:W-:-:S03]  /*128360*/  ISETP.LT.AND P5, PT, R103, UR4, !P4 ;  /* 0x0000000467007c0c */ /* 0x000fc6000e7a1270 */
[----:B-1----:R-:W4:Y:S04]  /*128370*/  LDL.LU R31, [R1+0x1b94] ;  /* 0x001b9400011f7983 */ /* 0x002f280000300800 */
[----:B------:R-:W4:Y:S04]  /*128380*/  LDL.LU R238, [R1+0x1b84] ;  /* 0x001b840001ee7983 */ /* 0x000f280000300800 */
[----:B------:R-:W4:Y:S04]  /*128390*/  LDL.LU R242, [R1+0x1b74] ;  /* 0x001b740001f27983 */ /* 0x000f280000300800 */
[----:B------:R1:W-:Y:S04]  /*1283a0*/  @P2 STG.E desc[UR40][R2.64], R237 ;  /* 0x000000ed02002986 */ /* 0x0003e8000c101928 */
[----:B------:R3:W-:Y:S02]  /*1283b0*/  @P3 STG.E desc[UR40][R4.64], R236 ;  /* 0x000000ec04003986 */ /* 0x0007e4000c101928 */
[----:B---3--:R-:W-:-:S04]  /*1283c0*/  IMAD.WIDE R6, R241, 0x4, R56 ;  /* 0x00000004f1067825 */ /* 0x008fc800078e0238 */
[----:B------:R-:W-:Y:S01]  /*1283d0*/  IMAD.WIDE R8, R241, 0x4, R54 ;  /* 0x00000004f1087825 */ /* 0x000fe200078e0236 */
[----:B-1----:R-:W3:Y:S03]  /*1283e0*/  LDL.LU R237, [R1+0x1b54] ;  /* 0x001b540001ed7983 */ /* 0x002ee60000300800 */
[----:B------:R-:W-:-:S04]  /*1283f0*/  IMAD.WIDE R2, R82, 0x4, R44 ;  /* 0x0000000452027825 */ /* 0x000fc800078e022c */
[----:B------:R-:W-:Y:S02]  /*128400*/  IMAD.WIDE R4, R82, 0x4, R42 ;  /* 0x0000000452047825 */ /* 0x000fe400078e022a */
[----:B------:R-:W3:Y:S04]  /*128410*/  LDL.LU R82, [R1+0xe14] ;  /* 0x000e140001527983 */ /* 0x000ee80000300800 */
[----:B------:R-:W3:Y:S04]  /*128420*/  LDL.LU R236, [R1+0x373c] ;  /* 0x00373c0001ec7983 */ /* 0x000ee80000300800 */
[----:B------:R-:W-:Y:S04]  /*128430*/  @P1 STG.E desc[UR40][R2.64], R247 ;  /* 0x000000f702001986 */ /* 0x000fe8000c101928 */
[----:B------:R-:W-:Y:S04]  /*128440*/  @P0 STG.E desc[UR40][R4.64], R77 ;  /* 0x0000004d04000986 */ /* 0x000fe8000c101928 */
[----:B------:R1:W-:Y:S04]  /*128450*/  @P6 STG.E desc[UR40][R6.64], R246 ;  /* 0x000000f606006986 */ /* 0x0003e8000c101928 */
[----:B-1----:R-:W3:Y:S04]  /*128460*/  LDL.LU R246, [R1+0x1c48] ;  /* 0x001c480001f67983 */ /* 0x002ee80000300800 */
        /* <DEDUP_REMOVED lines=19> */
[----:B----4-:R1:W-:Y:S01]  /*1285a0*/  @P2 STG.E desc[UR40][R4.64], R31 ;  /* 0x0000001f04002986 */ /* 0x0103e2000c101928 */
[----:B------:R-:W-:-:S03]  /*1285b0*/  ISETP.LT.AND P2, PT, R103, UR4, !P1 ;  /* 0x0000000467007c0c */ /* 0x000fc6000cf41270 */
[----:B------:R-:W-:Y:S04]  /*1285c0*/  @P5 STG.E desc[UR40][R2.64], R238 ;  /* 0x000000ee02005986 */ /* 0x000fe8000c101928 */
[----:B-1----:R-:W4:Y:S01]  /*1285d0*/  LDL.LU R31, [R1+0x1c68] ;  /* 0x001c6800011f7983 */ /* 0x002f220000300800 */
[----:B------:R-:W-:-:S03]  /*1285e0*/  IMAD.WIDE R4, R241, 0x4, R46 ;  /* 0x00000004f1047825 */ /* 0x000fc600078e022e */
[----:B------:R-:W4:Y:S04]  /*1285f0*/  LDL.LU R241, [R1+0x1c58] ;  /* 0x001c580001f17983 */ /* 0x000f280000300800 */
[----:B------:R1:W-:Y:S04]  /*128600*/  @P0 STG.E desc[UR40][R4.64], R242 ;  /* 0x000000f204000986 */ /* 0x0003e8000c101928 */
[----:B-1----:R-:W4:Y:S04]  /*128610*/  LDL.LU R242, [R1+0x1c28] ;  /* 0x001c280001f27983 */ /* 0x002f280000300800 */
[----:B---3--:R1:W-:Y:S04]  /*128620*/  @P6 STG.E desc[UR40][R6.64], R237 ;  /* 0x000000ed06006986 */ /* 0x0083e8000c101928 */
[----:B------:R3:W-:Y:S01]  /*128630*/  @P4 STG.E desc[UR40][R8.64], R82 ;  /* 0x0000005208004986 */ /* 0x0007e2000c101928 */
[----:B------:R-:W-:-:S04]  /*128640*/  IMAD.WIDE R2, R236, 0x4, R56 ;  /* 0x00000004ec027825 */ /* 0x000fc800078e0238 */
[----:B------:R-:W-:Y:S01]  /*128650*/  IMAD.WIDE R4, R236, 0x4, R54 ;  /* 0x00000004ec047825 */ /* 0x000fe200078e0236 */
[----:B-1----:R-:W4:Y:S04]  /*128660*/  LDL.LU R237, [R1+0x1be8] ;  /* 0x001be80001ed7983 */ /* 0x002f280000300800 */
[----:B---3--:R-:W3:Y:S04]  /*128670*/  LDL.LU R82, [R1+0x3740] ;  /* 0x0037400001527983 */ /* 0x008ee80000300800 */
[----:B------:R-:W3:Y:S04]  /*128680*/  LDL.LU R234, [R1+0x1bc8] ;  /* 0x001bc80001ea7983 */ /* 0x000ee80000300800 */
[----:B------:R-:W3:Y:S04]  /*128690*/  LDL.LU R10, [R1+0x4fe8] ;  /* 0x004fe800010a7983 */ /* 0x000ee80000300800 */
[----:B------:R-:W3:Y:S04]  /*1286a0*/  LDL.LU R238, [R1+0x1ba8] ;  /* 0x001ba80001ee7983 */ /* 0x000ee80000300800 */
[----:B------:R1:W-:Y:S04]  /*1286b0*/  @P3 STG.E desc[UR40][R2.64], R246 ;  /* 0x000000f602003986 */ /* 0x0003e8000c101928 */
[----:B-1----:R-:W3:Y:S04]  /*1286c0*/  LDL.LU R246, [R1+0x1bb8] ;  /* 0x001bb80001f67983 */ /* 0x002ee80000300800 */
        /* <DEDUP_REMOVED lines=19> */
[----:B----4-:R1:W-:Y:S04]  /*128800*/  @P4 STG.E desc[UR40][R6.64], R31 ;  /* 0x0000001f06004986 */ /* 0x0103e8000c101928 */
[----:B------:R4:W-:Y:S01]  /*128810*/  @P0 STG.E desc[UR40][R8.64], R241 ;  /* 0x000000f108000986 */ /* 0x0009e2000c101928 */
[----:B------:R-:W-:Y:S02]  /*128820*/  ISETP.LT.AND P4, PT, R245, UR4, !P1 ;  /* 0x00000004f5007c0c */ /* 0x000fe4000cf81270 */
[----:B------:R-:W-:Y:S01]  /*128830*/  ISETP.LT.AND P0, PT, R103, UR4, !P1 ;  /* 0x0000000467007c0c */ /* 0x000fe2000cf01270 */
[----:B-1----:R-:W2:Y:S04]  /*128840*/  LDL.LU R31, [R1+0x1b88] ;  /* 0x001b8800011f7983 */ /* 0x002ea80000300800 */
[----:B------:R-:W2:Y:S04]  /*128850*/  LDL.LU R236, [R1+0x1b78] ;  /* 0x001b780001ec7983 */ /* 0x000ea80000300800 */
[----:B----4-:R-:W4:Y:S04]  /*128860*/  LDL.LU R241, [R1+0x3744] ;  /* 0x0037440001f17983 */ /* 0x010f280000300800 */
[----:B------:R-:W4:Y:S04]  /*128870*/  LDL.LU R247, [R1+0x1b58] ;  /* 0x001b580001f77983 */ /* 0x000f280000300800 */
[----:B------:R-:W4:Y:S04]  /*128880*/  LDL.LU R0, [R1+0x4fec] ;  /* 0x004fec0001007983 */ /* 0x000f280000300800 */
[----:B------:R1:W-:Y:S04]  /*128890*/  @P2 STG.E desc[UR40][R2.64], R242 ;  /* 0x000000f202002986 */ /* 0x0003e8000c101928 */
[----:B------:R-:W4:Y:S04]  /*1288a0*/  LDL.LU R77, [R1+0xe18] ;  /* 0x000e1800014d7983 */ /* 0x000f280000300800 */
[----:B-1----:R-:W4:Y:S04]  /*1288b0*/  LDL.LU R242, [R1+0x1c4c] ;  /* 0x001c4c0001f27983 */ /* 0x002f280000300800 */
[----:B------:R1:W-:Y:S01]  /*1288c0*/  @P3 STG.E desc[UR40][R4.64], R237 ;  /* 0x000000ed04003986 */ /* 0x0003e2000c101928 */
[----:B---3--:R-:W-:-:S04]  /*1288d0*/  IMAD.WIDE R2, R82, 0x4, R56 ;  /* 0x0000000452027825 */ /* 0x008fc800078e0238 */
[----:B------:R-:W-:-:S04]  /*1288e0*/  IMAD.WIDE R6, R82, 0x4, R52 ;  /* 0x0000000452067825 */ /* 0x000fc800078e0234 */
[C---:B------:R-:W-:Y:S01]  /*1288f0*/  IMAD.WIDE R8, R82.reuse, 0x4, R50 ;  /* 0x0000000452087825 */ /* 0x040fe200078e0232 */
[----:B-1----:R-:W3:Y:S03]  /*128900*/  LDL.LU R237, [R1+0x1c0c] ;  /* 0x001c0c0001ed7983 */ /* 0x002ee60000300800 */
[----:B------:R-:W-:Y:S01]  /*128910*/  IMAD.WIDE R4, R82, 0x4, R54 ;  /* 0x0000000452047825 */ /* 0x000fe200078e0236 */
[----:B------:R1:W-:Y:S04]  /*128920*/  @P4 STG.E desc[UR40][R2.64], R234 ;  /* 0x000000ea02004986 */ /* 0x0003e8000c101928 */
[----:B------:R-:W-:Y:S04]  /*128930*/  @P0 STG.E desc[UR40][R4.64], R238 ;  /* 0x000000ee04000986 */ /* 0x000fe8000c101928 */
[----:B------:R-:W-:Y:S04]  /*128940*/  @P6 STG.E desc[UR40][R6.64], R246 ;  /* 0x000000f606006986 */ /* 0x000fe8000c101928 */
[----:B-1----:R-:W3:Y:S04]  /*128950*/  LDL.LU R234, [R1+0x1c3c] ;  /* 0x001c3c0001ea7983 */ /* 0x002ee80000300800 */
        /* <DEDUP_REMOVED lines=13> */
[----:B------:R1:W-:Y:S04]  /*128a30*/  @P2 STG.E desc[UR40][R2.64], R31 ;  /* 0x0000001f02002986 */ /* 0x0003e8000c101928 */
[----:B------:R1:W-:Y:S01]  /*128a40*/  @P3 STG.E desc[UR40][R4.64], R236 ;  /* 0x000000ec04003986 */ /* 0x0003e2000c101928 */
[----:B----4-:R-:W-:-:S04]  /*128a50*/  IMAD.WIDE R6, R241, 0x4, R56 ;  /* 0x00000004f1067825 */ /* 0x010fc800078e0238 */
[----:B------:R-:W-:Y:S01]  /*128a60*/  IMAD.WIDE R8, R241, 0x4, R54 ;  /* 0x00000004f1087825 */ /* 0x000fe200078e0236 */
[----:B------:R-:W-:Y:S02]  /*128a70*/  ISETP.LT.AND P3, PT, R232, UR4, !P4 ;  /* 0x00000004e8007c0c */ /* 0x000fe4000e761270 */
[----:B------:R-:W-:Y:S01]  /*128a80*/  ISETP.LT.AND P2, PT, R240, UR4, !P4 ;  /* 0x00000004f0007c0c */ /* 0x000fe2000e741270 */
[----:B-1----:R-:W-:-:S04]  /*128a90*/  IMAD.WIDE R2, R82, 0x4, R44 ;  /* 0x0000000452027825 */ /* 0x002fc800078e022c */
[----:B------:R-:W-:Y:S01]  /*128aa0*/  IMAD.WIDE R4, R82, 0x4, R42 ;  /* 0x0000000452047825 */ /* 0x000fe200078e022a */
[----:B------:R-:W4:Y:S04]  /*128ab0*/  LDL.LU R31, [R1+0x1c2c] ;  /* 0x001c2c00011f7983 */ /* 0x000f280000300800 */
        /* <DEDUP_REMOVED lines=9> */
[----:B---3--:R1:W-:Y:S04]  /*128b50*/  @P5 STG.E desc[UR40][R8.64], R237 ;  /* 0x000000ed08005986 */ /* 0x0083e8000c101928 */
[----:B-1----:R-:W3:Y:S04]  /*128b60*/  LDL.LU R237, [R1+0x1bac] ;  /* 0x001bac0001ed7983 */ /* 0x002ee80000300800 */
[----:B------:R-:W3:Y:S04]  /*128b70*/  LDL.LU R0, [R1+0x4ff0] ;  /* 0x004ff00001007983 */ /* 0x000ee80000300800 */
[----:B------:R-:W-:Y:S04]  /*128b80*/  @P3 STG.E desc[UR40][R2.64], R234 ;  /* 0x000000ea02003986 */ /* 0x000fe8000c101928 */
[----:B------:R-:W3:Y:S04]  /*128b90*/  LDL.LU R247, [R1+0x1bbc] ;  /* 0x001bbc0001f77983 */ /* 0x000ee80000300800 */
[----:B------:R-:W3:Y:S04]  /*128ba0*/  LDL.LU R77, [R1+0x1b9c] ;  /* 0x001b9c00014d7983 */ /* 0x000ee80000300800 */
        /* <DEDUP_REMOVED lines=17> */
[----:B----4-:R1:W-:Y:S04]  /*128cc0*/  @P6 STG.E desc[UR40][R6.64], R31 ;  /* 0x0000001f06006986 */ /* 0x0103e8000c101928 */
[----:B------:R4:W-:Y:S01]  /*128cd0*/  @P4 STG.E desc[UR40][R8.64], R82 ;  /* 0x0000005208004986 */ /* 0x0009e2000c101928 */
[----:B------:R-:W-:-:S04]  /*128ce0*/  IMAD.WIDE R2, R236, 0x4, R56 ;  /* 0x00000004ec027825 */ /* 0x000fc800078e0238 */
[----:B------:R-:W-:Y:S01]  /*128cf0*/  IMAD.WIDE R4, R236, 0x4, R54 ;  /* 0x00000004ec047825 */ /* 0x000fe200078e0236 */
[----:B------:R-:W-:Y:S02]  /*128d00*/  ISETP.LT.AND P6, PT, R232, UR4, !P0 ;  /* 0x00000004e8007c0c */ /* 0x000fe4000c7c1270 */
[----:B------:R-:W-:Y:S01]  /*128d10*/  ISETP.LT.AND P4, PT, R244, UR4, !P0 ;  /* 0x00000004f4007c0c */ /* 0x000fe2000c781270 */
[----:B-1----:R-:W2:Y:S04]  /*128d20*/  LDL.LU R31, [R1+0xe1c] ;  /* 0x000e1c00011f7983 */ /* 0x002ea80000300800 */
[----:B----4-:R-:W4:Y:S04]  /*128d30*/  LDL.LU R82, [R1+0x374c] ;  /* 0x00374c0001527983 */ /* 0x010f280000300800 */
[----:B------:R-:W4:Y:S04]  /*128d40*/  LDL.LU R234, [R1+0x1d70] ;  /* 0x001d700001ea7983 */ /* 0x000f280000300800 */
[----:B------:R-:W4:Y:S04]  /*128d50*/  LDL.LU R10, [R1+0x4ff4] ;  /* 0x004ff400010a7983 */ /* 0x000f280000300800 */
[----:B------:R-:W4:Y:S04]  /*128d60*/  LDL.LU R238, [R1+0x1d50] ;  /* 0x001d500001ee7983 */ /* 0x000f280000300800 */
[----:B------:R1:W-:Y:S01]  /*128d70*/  @P3 STG.E desc[UR40][R2.64], R242 ;  /* 0x000000f202003986 */ /* 0x0003e2000c101928 */
[----:B------:R-:W-:-:S03]  /*128d80*/  IMAD.WIDE R6, R236, 0x4, R48 ;  /* 0x00000004ec067825 */ /* 0x000fc600078e0230 */
[----:B-1----:R-:W4:Y:S01]  /*128d90*/  LDL.LU R242, [R1+0x1d40] ;  /* 0x001d400001f27983 */ /* 0x002f220000300800 */
[----:B------:R-:W-:-:S03]  /*128da0*/  IMAD.WIDE R2, R236, 0x4, R52 ;  /* 0x00000004ec027825 */ /* 0x000fc600078e0234 */
[----:B---3--:R1:W-:Y:S04]  /*128db0*/  @P2 STG.E desc[UR40][R4.64], R237 ;  /* 0x000000ed04002986 */ /* 0x0083e8000c101928 */
[----:B------:R-:W-:Y:S04]  /*128dc0*/  @P6 STG.E desc[UR40][R2.64], R247 ;  /* 0x000000f702006986 */ /* 0x000fe8000c101928 */
[----:B-1----:R-:W3:Y:S01]  /*128dd0*/  LDL.LU R237, [R1+0x1d00] ;  /* 0x001d000001ed7983 */ /* 0x002ee20000300800 */
[----:B------:R-:W-:-:S05]  /*128de0*/  IMAD.WIDE R4, R236, 0x4, R50 ;  /* 0x00000004ec047825 */ /* 0x000fca00078e0232 */
[----:B------:R-:W-:Y:S04]  /*128df0*/  @P5 STG.E desc[UR40][R4.64], R77 ;  /* 0x0000004d04005986 */ /* 0x000fe8000c101928 */
[----:B--2---:R1:W-:Y:S04]  /*128e00*/  @P4 STG.E desc[UR40][R6.64], R233 ;  /* 0x000000e906004986 */ /* 0x0043e8000c101928 */
[----:B-1----:R-:W2:Y:S01]  /*128e10*/  LDL.LU R233, [R1+0x1d20] ;  /* 0x001d200001e97983 */ /* 0x002ea20000300800 */
[----:B------:R-:W-:Y:S02]  /*128e20*/  ISETP.LT.AND P1, PT, R80, UR4, !P0 ;  /* 0x0000000450007c0c */ /* 0x000fe4000c721270 */
[----:B------:R-:W-:Y:S01]  /*128e30*/  ISETP.LT.AND P2, PT, R81, UR4, !P0 ;  /* 0x0000000451007c0c */ /* 0x000fe2000c741270 */
[----:B------:R-:W-:Y:S01]  /*128e40*/  IMAD.WIDE R8, R236, 0x4, R46 ;  /* 0x00000004ec087825 */ /* 0x000fe200078e022e */
[----:B------:R-:W-:-:S02]  /*128e50*/  ISETP.LT.AND P3, PT, R83, UR4, !P0 ;  /* 0x0000000453007c0c */ /* 0x000fc4000c761270 */
[----:B------:R-:W-:Y:S01]  /*128e60*/  ISETP.GE.AND P0, PT, R0, UR5, PT ;  /* 0x0000000500007c0c */ /* 0x000fe2000bf06270 */
        /* <DEDUP_REMOVED lines=15> */
[----:B------:R1:W-:Y:S01]  /*128f60*/  @P3 STG.E desc[UR40][R4.64], R31 ;  /* 0x0000001f04003986 */ /* 0x0003e2000c101928 */
[----:B----4-:R-:W-:-:S04]  /*128f70*/  IMAD.WIDE R2, R82, 0x4, R56 ;  /* 0x0000000452027825 */ /* 0x010fc800078e0238 */
[----:B------:R-:W-:-:S04]  /*128f80*/  IMAD.WIDE R6, R82, 0x4, R52 ;  /* 0x0000000452067825 */ /* 0x000fc800078e0234 */
[C---:B------:R-:W-:Y:S01]  /*128f90*/  IMAD.WIDE R8, R82.reuse, 0x4, R50 ;  /* 0x0000000452087825 */ /* 0x040fe200078e0232 */
[----:B------:R4:W-:Y:S03]  /*128fa0*/  @P4 STG.E desc[UR40][R2.64], R234 ;  /* 0x000000ea02004986 */ /* 0x0009e6000c101928 */
[C---:B-1----:R-:W-:Y:S01]  /*128fb0*/  IMAD.WIDE R4, R82.reuse, 0x4, R54 ;  /* 0x0000000452047825 */ /* 0x042fe200078e0236 */
[----:B------:R-:W2:Y:S04]  /*128fc0*/  LDL.LU R31, [R1+0x1cb0] ;  /* 0x001cb000011f7983 */ /* 0x000ea80000300800 */
[----:B------:R-:W-:Y:S04]  /*128fd0*/  @P1 STG.E desc[UR40][R4.64], R238 ;  /* 0x000000ee04001986 */ /* 0x000fe8000c101928 */
[----:B------:R-:W-:Y:S04]  /*128fe0*/  @P6 STG.E desc[UR40][R6.64], R242 ;  /* 0x000000f206006986 */ /* 0x000fe8000c101928 */
[----:B----4-:R-:W4:Y:S01]  /*128ff0*/  LDL.LU R234, [R1+0x1ca0] ;  /* 0x001ca00001ea7983 */ /* 0x010f220000300800 */
[----:B------:R-:W-:-:S03]  /*129000*/  IMAD.WIDE R2, R82, 0x4, R48 ;  /* 0x0000000452027825 */ /* 0x000fc600078e0230 */
[----:B---3--:R1:W-:Y:S04]  /*129010*/  @P5 STG.E desc[UR40][R8.64], R237 ;  /* 0x000000ed08005986 */ /* 0x0083e8000c101928 */
[----:B-1----:R-:W3:Y:S04]  /*129020*/  LDL.LU R237, [R1+0x1c80] ;  /* 0x001c800001ed7983 */ /* 0x002ee80000300800 */
[----:B------:R-:W3:Y:S04]  /*129030*/  LDL.LU R238, [R1+0x1c90] ;  /* 0x001c900001ee7983 */ /* 0x000ee80000300800 */
[----:B------:R-:W3:Y:S04]  /*129040*/  LDL.LU R242, [R1+0x1c70] ;  /* 0x001c700001f27983 */ /* 0x000ee80000300800 */
        /* <DEDUP_REMOVED lines=9> */
[----:B------:R-:W-:Y:S01]  /*1290e0*/  IMAD.WIDE R2, R82, 0x4, R44 ;  /* 0x0000000452027825 */ /* 0x000fe200078e022c */
[----:B------:R-:W-:Y:S01]  /*1290f0*/  ISETP.LT.AND P2, PT, R240, UR4, !P4 ;  /* 0x00000004f0007c0c */ /* 0x000fe2000e741270 */
[----:B------:R1:W-:Y:S02]  /*129100*/  @P3 STG.E desc[UR40][R4.64], R236 ;  /* 0x000000ec04003986 */ /* 0x0003e4000c101928 */
[----:B------:R-:W-:Y:S01]  /*129110*/  IMAD.WIDE R6, R241, 0x4, R56 ;  /* 0x00000004f1067825 */ /* 0x000fe200078e0238 */
[----:B------:R-:W-:-:S03]  /*129120*/  ISETP.LT.AND P3, PT, R232, UR4, !P4 ;  /* 0x00000004e8007c0c */ /* 0x000fc6000e761270 */
[C---:B------:R-:W-:Y:S01]  /*129130*/  IMAD.WIDE R8, R241.reuse, 0x4, R54 ;  /* 0x00000004f1087825 */ /* 0x040fe200078e0236 */
[----:B------:R1:W-:Y:S03]  /*129140*/  @P1 STG.E desc[UR40][R2.64], R247 ;  /* 0x000000f702001986 */ /* 0x0003e6000c101928 */
        /* <DEDUP_REMOVED lines=12> */
[----:B------:R1:W-:Y:S01]  /*129210*/  @P5 STG.E desc[UR40][R8.64], R31 ;  /* 0x0000001f08005986 */ /* 0x0003e2000c101928 */
[----:B------:R-:W-:-:S03]  /*129220*/  ISETP.LT.AND P5, PT, R244, UR4, !P4 ;  /* 0x00000004f4007c0c */ /* 0x000fc6000e7a1270 */
[----:B----4-:R4:W-:Y:S04]  /*129230*/  @P3 STG.E desc[UR40][R2.64], R234 ;  /* 0x000000ea02003986 */ /* 0x0109e8000c101928 */
[----:B-1----:R-:W2:Y:S04]  /*129240*/  LDL.LU R31, [R1+0x1d54] ;  /* 0x001d5400011f7983 */ /* 0x002ea80000300800 */
[----:B------:R-:W2:Y:S04]  /*129250*/  LDL.LU R0, [R1+0x4ffc] ;  /* 0x004ffc0001007983 */ /* 0x000ea80000300800 */
[----:B------:R-:W2:Y:S04]  /*129260*/  LDL.LU R247, [R1+0x1d44] ;  /* 0x001d440001f77983 */ /* 0x000ea80000300800 */
[----:B------:R-:W2:Y:S01]  /*129270*/  LDL.LU R77, [R1+0x1d04] ;  /* 0x001d0400014d7983 */ /* 0x000ea20000300800 */
[----:B----4-:R-:W-:-:S04]  /*129280*/  IMAD.WIDE R2, R241, 0x4, R48 ;  /* 0x00000004f1027825 */ /* 0x010fc800078e0230 */
[C---:B------:R-:W-:Y:S01]  /*129290*/  IMAD.WIDE R8, R241.reuse, 0x4, R42 ;  /* 0x00000004f1087825 */ /* 0x040fe200078e022a */
[----:B---3--:R1:W-:Y:S04]  /*1292a0*/  @P2 STG.E desc[UR40][R4.64], R237 ;  /* 0x000000ed04002986 */ /* 0x0083e8000c101928 */
[----:B------:R-:W-:Y:S04]  /*1292b0*/  @P5 STG.E desc[UR40][R2.64], R238 ;  /* 0x000000ee02005986 */ /* 0x000fe8000c101928 */
[----:B-1----:R-:W3:Y:S01]  /*1292c0*/  LDL.LU R237, [R1+0x1d24] ;  /* 0x001d240001ed7983 */ /* 0x002ee20000300800 */
        /* <DEDUP_REMOVED lines=13> */
[----:B------:R-:W-:Y:S01]  /*1293a0*/  IMAD.WIDE R2, R236, 0x4, R56 ;  /* 0x00000004ec027825 */ /* 0x000fe200078e0238 */
[----:B------:R-:W-:-:S03]  /*1293b0*/  ISETP.LT.AND P4, PT, R244, UR4, !P1 ;  /* 0x00000004f4007c0c */ /* 0x000fc6000cf81270 */
[C---:B------:R-:W-:Y:S01]  /*1293c0*/  IMAD.WIDE R4, R236.reuse, 0x4, R54 ;  /* 0x00000004ec047825 */ /* 0x040fe200078e0236 */
[----:B-1----:R-:W2:Y:S04]  /*1293d0*/  LDL.LU R82, [R1+0x3758] ;  /* 0x0037580001527983 */ /* 0x002ea80000300800 */
[----:B------:R-:W2:Y:S04]  /*1293e0*/  LDL.LU R234, [R1+0x1cc4] ;  /* 0x001cc40001ea7983 */ /* 0x000ea80000300800 */
[----:B------:R-:W2:Y:S04]  /*1293f0*/  LDL.LU R10, [R1+0x5000] ;  /* 0x00500000010a7983 */ /* 0x000ea80000300800 */
[----:B------:R1:W-:Y:S04]  /*129400*/  @P3 STG.E desc[UR40][R2.64], R246 ;  /* 0x000000f602003986 */ /* 0x0003e8000c101928 */
[----:B------:R-:W2:Y:S01]  /*129410*/  LDL.LU R238, [R1+0x1cb4] ;  /* 0x001cb40001ee7983 */ /* 0x000ea20000300800 */
[----:B------:R-:W-:Y:S01]  /*129420*/  IMAD.WIDE R6, R236, 0x4, R48 ;  /* 0x00000004ec067825 */ /* 0x000fe200078e0230 */
[----:B------:R-:W-:-:S03]  /*129430*/  ISETP.LT.AND P3, PT, R83, UR4, !P1 ;  /* 0x0000000453007c0c */ /* 0x000fc6000cf61270 */
[C---:B------:R-:W-:Y:S01]  /*129440*/  IMAD.WIDE R8, R236.reuse, 0x4, R46 ;  /* 0x00000004ec087825 */ /* 0x040fe200078e022e */
[----:B-1----:R-:W2:Y:S03]  /*129450*/  LDL.LU R246, [R1+0x1ca4] ;  /* 0x001ca40001f67983 */ /* 0x002ea60000300800 */
[----:B------:R-:W-:Y:S01]  /*129460*/  IMAD.WIDE R2, R236, 0x4, R52 ;  /* 0x00000004ec027825 */ /* 0x000fe200078e0234 */
[----:B------:R1:W-:Y:S01]  /*129470*/  @P2 STG.E desc[UR40][R4.64], R31 ;  /* 0x0000001f04002986 */ /* 0x0003e2000c101928 */
[----:B------:R-:W-:-:S03]  /*129480*/  ISETP.LT.AND P2, PT, R81, UR4, !P1 ;  /* 0x0000000451007c0c */ /* 0x000fc6000cf41270 */
[----:B------:R1:W-:Y:S02]  /*129490*/  @P6 STG.E desc[UR40][R2.64], R247 ;  /* 0x000000f702006986 */ /* 0x0003e4000c101928 */
[C---:B-1----:R-:W-:Y:S02]  /*1294a0*/  IMAD.WIDE R4, R236.reuse, 0x4, R50 ;  /* 0x00000004ec047825 */ /* 0x042fe400078e0232 */
[----:B------:R-:W2:Y:S02]  /*1294b0*/  LDL.LU R31, [R1+0x1c84] ;  /* 0x001c8400011f7983 */ /* 0x000ea40000300800 */
[----:B------:R-:W-:Y:S02]  /*1294c0*/  IMAD.WIDE R2, R236, 0x4, R44 ;  /* 0x00000004ec027825 */ /* 0x000fe400078e022c */
[----:B------:R1:W-:Y:S01]  /*1294d0*/  @P5 STG.E desc[UR40][R4.64], R77 ;  /* 0x0000004d04005986 */ /* 0x0003e2000c101928 */
[----:B------:R-:W-:Y:S01]  /*1294e0*/  ISETP.GE.AND P1, PT, R0, UR5, PT ;  /* 0x0000000500007c0c */ /* 0x000fe2000bf26270 */
[----:B-1----:R-:W-:-:S02]  /*1294f0*/  IMAD.WIDE R4, R236, 0x4, R42 ;  /* 0x00000004ec047825 */ /* 0x002fc400078e022a */
[----:B---3--:R1:W-:Y:S04]  /*129500*/  @P4 STG.E desc[UR40][R6.64], R237 ;  /* 0x000000ed06004986 */ /* 0x0083e8000c101928 */
[----:B----4-:R3:W-:Y:S04]  /*129510*/  @P0 STG.E desc[UR40][R8.64], R241 ;  /* 0x000000f108000986 */ /* 0x0107e8000c101928 */
        /* <DEDUP_REMOVED lines=18> */
[C---:B------:R-:W-:Y:S01]  /*129640*/  IMAD.WIDE R6, R82.reuse, 0x4, R52 ;  /* 0x0000000452067825 */ /* 0x040fe200078e0234 */
[----:B------:R1:W-:Y:S04]  /*129650*/  @P4 STG.E desc[UR40][R2.64], R234 ;  /* 0x000000ea02004986 */ /* 0x0003e8000c101928 */
[----:B------:R1:W-:Y:S01]  /*129660*/  @P0 STG.E desc[UR40][R4.64], R238 ;  /* 0x000000ee04000986 */ /* 0x0003e2000c101928 */
[----:B------:R-:W-:Y:S01]  /*129670*/  IMAD.WIDE R8, R82, 0x4, R50 ;  /* 0x0000000452087825 */ /* 0x000fe200078e0232 */
[----:B------:R-:W-:Y:S02]  /*129680*/  ISETP.GE.AND P4, PT, R10, UR5, PT ;  /* 0x000000050a007c0c */ /* 0x000fe4000bf86270 */
[----:B------:R-:W-:Y:S02]  /*129690*/  ISETP.LT.AND P0, PT, R81, UR4, !P1 ;  /* 0x0000000451007c0c */ /* 0x000fe4000cf01270 */
[----:B------:R-:W-:Y:S01]  /*1296a0*/  ISETP.LT.AND P1, PT, R83, UR4, !P1 ;  /* 0x0000000453007c0c */ /* 0x000fe2000cf21270 */
[----:B------:R1:W-:Y:S04]  /*1296b0*/  @P6 STG.E desc[UR40][R6.64], R246 ;  /* 0x000000f606006986 */ /* 0x0003e8000c101928 */
[----:B-1----:R-:W2:Y:S01]  /*1296c0*/  LDL.LU R234, [R1+0x1d48] ;  /* 0x001d480001ea7983 */ /* 0x002ea20000300800 */
[----:B------:R-:W-:-:S04]  /*1296d0*/  IMAD.WIDE R2, R82, 0x4, R48 ;  /* 0x0000000452027825 */ /* 0x000fc800078e0230 */
[----:B------:R-:W-:Y:S01]  /*1296e0*/  IMAD.WIDE R4, R82, 0x4, R46 ;  /* 0x0000000452047825 */ /* 0x000fe200078e022e */
[----:B------:R-:W-:Y:S01]  /*1296f0*/  ISETP.LT.AND P6, PT, R245, UR4, !P4 ;  /* 0x00000004f5007c0c */ /* 0x000fe2000e7c1270 */
[----:B------:R-:W2:Y:S04]  /*129700*/  LDL.LU R246, [R1+0x1d08] ;  /* 0x001d080001f67983 */ /* 0x000ea80000300800 */
[----:B------:R-:W2:Y:S04]  /*129710*/  LDL.LU R238, [R1+0x1d28] ;  /* 0x001d280001ee7983 */ /* 0x000ea80000300800 */
[----:B------:R1:W-:Y:S01]  /*129720*/  @P5 STG.E desc[UR40][R8.64], R31 ;  /* 0x0000001f08005986 */ /* 0x0003e2000c101928 */
[----:B------:R-:W-:-:S03]  /*129730*/  ISETP.LT.AND P5, PT, R103, UR4, !P4 ;  /* 0x0000000467007c0c */ /* 0x000fc6000e7a1270 */
[----:B-1----:R-:W2:Y:S04]  /*129740*/  LDL.LU R31, [R1+0x1cf8] ;  /* 0x001cf800011f7983 */ /* 0x002ea80000300800 */
[----:B----4-:R1:W-:Y:S04]  /*129750*/  @P2 STG.E desc[UR40][R2.64], R237 ;  /* 0x000000ed02002986 */ /* 0x0103e8000c101928 */
[----:B------:R4:W-:Y:S01]  /*129760*/  @P3 STG.E desc[UR40][R4.64], R236 ;  /* 0x000000ec04003986 */ /* 0x0009e2000c101928 */
[----:B---3--:R-:W-:-:S04]  /*129770*/  IMAD.WIDE R6, R241, 0x4, R56 ;  /* 0x00000004f1067825 */ /* 0x008fc800078e0238 */
[----:B------:R-:W-:-:S04]  /*129780*/  IMAD.WIDE R8, R241, 0x4, R54 ;  /* 0x00000004f1087825 */ /* 0x000fc800078e0236 */
[----:B-1----:R-:W-:-:S04]  /*129790*/  IMAD.WIDE R2, R82, 0x4, R44 ;  /* 0x0000000452027825 */ /* 0x002fc800078e022c */
[----:B----4-:R-:W-:Y:S01]  /*1297a0*/  IMAD.WIDE R4, R82, 0x4, R42 ;  /* 0x0000000452047825 */ /* 0x010fe200078e022a */
[----:B------:R-:W3:Y:S04]  /*1297b0*/  LDL.LU R237, [R1+0x1d68] ;  /* 0x001d680001ed7983 */ /* 0x000ee80000300800 */
[----:B------:R-:W4:Y:S04]  /*1297c0*/  LDL.LU R82, [R1+0x1ce8] ;  /* 0x001ce80001527983 */ /* 0x000f280000300800 */
[----:B------:R-:W4:Y:S04]  /*1297d0*/  LDL.LU R236, [R1+0x3760] ;  /* 0x0037600001ec7983 */ /* 0x000f280000300800 */
        /* <DEDUP_REMOVED lines=21> */
[----:B------:R-:W-:-:S03]  /*129930*/  ISETP.LT.AND P3, PT, R245, UR4, !P0 ;  /* 0x00000004f5007c0c */ /* 0x000fc6000c761270 */
[----:B------:R1:W-:Y:S02]  /*129940*/  @P2 STG.E desc[UR40][R4.64], R246 ;  /* 0x000000f604002986 */ /* 0x0003e4000c101928 */
[----:B-1----:R-:W-:Y:S01]  /*129950*/  IMAD.WIDE R2, R241, 0x4, R48 ;  /* 0x00000004f1027825 */ /* 0x002fe200078e0230 */
[----:B------:R-:W-:Y:S01]  /*129960*/  ISETP.LT.AND P2, PT, R103, UR4, !P0 ;  /* 0x0000000467007c0c */ /* 0x000fe2000c741270 */
[----:B------:R-:W2:Y:S02]  /*129970*/  LDL.LU R246, [R1+0x1c98] ;  /* 0x001c980001f67983 */ /* 0x000ea40000300800 */
[----:B------:R-:W-:Y:S02]  /*129980*/  IMAD.WIDE R4, R241, 0x4, R46 ;  /* 0x00000004f1047825 */ /* 0x000fe400078e022e */
[----:B------:R-:W2:Y:S04]  /*129990*/  LDL.LU R241, [R1+0x1c78] ;  /* 0x001c780001f17983 */ /* 0x000ea80000300800 */
[----:B------:R-:W-:Y:S04]  /*1299a0*/  @P5 STG.E desc[UR40][R2.64], R238 ;  /* 0x000000ee02005986 */ /* 0x000fe8000c101928 */
[----:B------:R1:W-:Y:S04]  /*1299b0*/  @P1 STG.E desc[UR40][R4.64], R31 ;  /* 0x0000001f04001986 */ /* 0x0003e8000c101928 */
[----:B-1----:R-:W2:Y:S04]  /*1299c0*/  LDL.LU R31, [R1+0x1c18] ;  /* 0x001c1800011f7983 */ /* 0x002ea80000300800 */
[----:B---3--:R1:W-:Y:S04]  /*1299d0*/  @P6 STG.E desc[UR40][R6.64], R237 ;  /* 0x000000ed06006986 */ /* 0x0083e8000c101928 */
[----:B----4-:R3:W-:Y:S01]  /*1299e0*/  @P4 STG.E desc[UR40][R8.64], R82 ;  /* 0x0000005208004986 */ /* 0x0107e2000c101928 */
        /* <DEDUP_REMOVED lines=17> */
[----:B------:R-:W-:Y:S01]  /*129b00*/  IMAD.WIDE R6, R236, 0x4, R48 ;  /* 0x00000004ec067825 */ /* 0x000fe200078e0230 */
[----:B------:R-:W-:-:S03]  /*129b10*/  ISETP.LT.AND P2, PT, R81, UR4, !P0 ;  /* 0x0000000451007c0c */ /* 0x000fc6000c741270 */
[----:B------:R-:W-:Y:S01]  /*129b20*/  IMAD.WIDE R8, R236, 0x4, R46 ;  /* 0x00000004ec087825 */ /* 0x000fe200078e022e */
[----:B------:R-:W-:Y:S02]  /*129b30*/  ISETP.LT.AND P3, PT, R83, UR4, !P0 ;  /* 0x0000000453007c0c */ /* 0x000fe4000c761270 */
[----:B------:R-:W-:Y:S01]  /*129b40*/  ISETP.GE.AND P0, PT, R0, UR5, PT ;  /* 0x0000000500007c0c */ /* 0x000fe2000bf06270 */
[----:B------:R1:W-:Y:S04]  /*129b50*/  @P6 STG.E desc[UR40][R2.64], R247 ;  /* 0x000000f702006986 */ /* 0x0003e8000c101928 */
[----:B------:R1:W-:Y:S01]  /*129b60*/  @P5 STG.E desc[UR40][R4.64], R77 ;  /* 0x0000004d04005986 */ /* 0x0003e2000c101928 */
[----:B------:R-:W-:Y:S02]  /*129b70*/  ISETP.LT.AND P6, PT, R232, UR4, !P0 ;  /* 0x00000004e8007c0c */ /* 0x000fe4000c7c1270 */
[----:B------:R-:W-:Y:S01]  /*129b80*/  ISETP.LT.AND P5, PT, R240, UR4, !P0 ;  /* 0x00000004f0007c0c */ /* 0x000fe2000c7a1270 */
[----:B-1----:R-:W-:-:S04]  /*129b90*/  IMAD.WIDE R2, R236, 0x4, R44 ;  /* 0x00000004ec027825 */ /* 0x002fc800078e022c */
[----:B------:R-:W-:Y:S01]  /*129ba0*/  IMAD.WIDE R4, R236, 0x4, R42 ;  /* 0x00000004ec047825 */ /* 0x000fe200078e022a */
[----:B------:R1:W-:Y:S04]  /*129bb0*/  @P4 STG.E desc[UR40][R6.64], R246 ;  /* 0x000000f606004986 */ /* 0x0003e8000c101928 */
[----:B------:R1:W-:Y:S01]  /*129bc0*/  @P1 STG.E desc[UR40][R8.64], R241 ;  /* 0x000000f108001986 */ /* 0x0003e2000c101928 */
[----:B------:R-:W-:Y:S02]  /*129bd0*/  ISETP.LT.AND P4, PT, R245, UR4, !P0 ;  /* 0x00000004f5007c0c */ /* 0x000fe4000c781270 */
[----:B------:R-:W-:Y:S01]  /*129be0*/  ISETP.LT.AND P1, PT, R103, UR4, !P0 ;  /* 0x0000000467007c0c */ /* 0x000fe2000c721270 */
[----:B-1----:R-:W2:Y:S04]  /*129bf0*/  LDL.LU R246, [R1+0x1d2c] ;  /* 0x001d2c0001f67983 */ /* 0x002ea80000300800 */
[----:B------:R-:W2:Y:S04]  /*129c00*/  LDL.LU R236, [R1+0x1cfc] ;  /* 0x001cfc0001ec7983 */ /* 0x000ea80000300800 */
[----:B------:R-:W2:Y:S04]  /*129c10*/  LDL.LU R241, [R1+0x3768] ;  /* 0x0037680001f17983 */ /* 0x000ea80000300800 */
[----:B------:R-:W2:Y:S04]  /*129c20*/  LDL.LU R247, [R1+0x1d6c] ;  /* 0x001d6c0001f77983 */ /* 0x000ea80000300800 */
[----:B------:R-:W2:Y:S04]  /*129c30*/  LDL.LU R0, [R1+0x5010] ;  /* 0x0050100001007983 */ /* 0x000ea80000300800 */
[----:B------:R-:W2:Y:S04]  /*129c40*/  LDL.LU R77, [R1+0x1cec] ;  /* 0x001cec00014d7983 */ /* 0x000ea80000300800 */
[----:B------:R1:W-:Y:S04]  /*129c50*/  @P2 STG.E desc[UR40][R2.64], R31 ;  /* 0x0000001f02002986 */ /* 0x0003e8000c101928 */
[----:B-1----:R-:W2:Y:S04]  /*129c60*/  LDL.LU R31, [R1+0x1ccc] ;  /* 0x001ccc00011f7983 */ /* 0x002ea80000300800 */
[----:B----4-:R1:W-:Y:S01]  /*129c70*/  @P3 STG.E desc[UR40][R4.64], R237 ;  /* 0x000000ed04003986 */ /* 0x0103e2000c101928 */
[----:B---3--:R-:W-:-:S04]  /*129c80*/  IMAD.WIDE R2, R82, 0x4, R56 ;  /* 0x0000000452027825 */ /* 0x008fc800078e0238 */
[----:B------:R-:W-:-:S04]  /*129c90*/  IMAD.WIDE R6, R82, 0x4, R52 ;  /* 0x0000000452067825 */ /* 0x000fc800078e0234 */
[C---:B------:R-:W-:Y:S01]  /*129ca0*/  IMAD.WIDE R8, R82.reuse, 0x4, R50 ;  /* 0x0000000452087825 */ /* 0x040fe200078e0232 */
[----:B------:R3:W-:Y:S03]  /*129cb0*/  @P4 STG.E desc[UR40][R2.64], R234 ;  /* 0x000000ea02004986 */ /* 0x0007e6000c101928 */
[----:B-1----:R-:W-:Y:S01]  /*129cc0*/  IMAD.WIDE R4, R82, 0x4, R54 ;  /* 0x0000000452047825 */ /* 0x002fe200078e0236 */
[----:B------:R-:W4:Y:S04]  /*129cd0*/  LDL.LU R237, [R1+0x1cbc] ;  /* 0x001cbc0001ed7983 */ /* 0x000f280000300800 */
[----:B------:R-:W-:Y:S04]  /*129ce0*/  @P1 STG.E desc[UR40][R4.64], R238 ;  /* 0x000000ee04001986 */ /* 0x000fe8000c101928 */
[----:B------:R-:W-:Y:S04]  /*129cf0*/  @P6 STG.E desc[UR40][R6.64], R242 ;  /* 0x000000f206006986 */ /* 0x000fe8000c101928 */
[----:B---3--:R-:W3:Y:S04]  /*129d00*/  LDL.LU R234, [R1+0x1cac] ;  /* 0x001cac0001ea7983 */ /* 0x008ee80000300800 */
        /* <DEDUP_REMOVED lines=15> */
[----:B------:R-:W-:Y:S01]  /*129e00*/  IMAD.WIDE R6, R241, 0x4, R56 ;  /* 0x00000004f1067825 */ /* 0x000fe200078e0238 */
[----:B------:R-:W-:-:S02]  /*129e10*/  ISETP.LT.AND P3, PT, R232, UR4, !P4 ;  /* 0x00000004e8007c0c */ /* 0x000fc4000e761270 */
[----:B------:R-:W-:Y:S01]  /*129e20*/  ISETP.LT.AND P2, PT, R240, UR4, !P4 ;  /* 0x00000004f0007c0c */ /* 0x000fe2000e741270 */
[----:B------:R-:W-:-:S04]  /*129e30*/  IMAD.WIDE R8, R241, 0x4, R54 ;  /* 0x00000004f1087825 */ /* 0x000fc800078e0236 */
[----:B-1----:R-:W-:-:S04]  /*129e40*/  IMAD.WIDE R2, R82, 0x4, R44 ;  /* 0x0000000452027825 */ /* 0x002fc800078e022c */
[----:B------:R-:W-:Y:S01]  /*129e50*/  IMAD.WIDE R4, R82, 0x4, R42 ;  /* 0x0000000452047825 */ /* 0x000fe200078e022a */
[----:B------:R-:W2:Y:S04]  /*129e60*/  LDL.LU R246, [R1+0x1c1c] ;  /* 0x001c1c0001f67983 */ /* 0x000ea80000300800 */
[----:B------:R-:W2:Y:S04]  /*129e70*/  LDL.LU R82, [R1+0xe0c] ;  /* 0x000e0c0001527983 */ /* 0x000ea80000300800 */
[----:B------:R-:W2:Y:S04]  /*129e80*/  LDL.LU R236, [R1+0x376c] ;  /* 0x00376c0001ec7983 */ /* 0x000ea80000300800 */
[----:B------:R1:W-:Y:S04]  /*129e90*/  @P1 STG.E desc[UR40][R2.64], R247 ;  /* 0x000000f702001986 */ /* 0x0003e8000c101928 */
[----:B------:R1:W-:Y:S01]  /*129ea0*/  @P0 STG.E desc[UR40][R4.64], R77 ;  /* 0x0000004d04000986 */ /* 0x0003e2000c101928 */
[----:B------:R-:W-:Y:S01]  /*129eb0*/  ISETP.GE.AND P1, PT, R0, UR5, PT ;  /* 0x0000000500007c0c */ /* 0x000fe2000bf26270 */
[----:B-1----:R-:W-:-:S02]  /*129ec0*/  IMAD.WIDE R2, R241, 0x4, R52 ;  /* 0x00000004f1027825 */ /* 0x002fc400078e0234 */
[----:B------:R1:W-:Y:S02]  /*129ed0*/  @P6 STG.E desc[UR40][R6.64], R31 ;  /* 0x0000001f06006986 */ /* 0x0003e4000c101928 */
[C---:B------:R-:W-:Y:S02]  /*129ee0*/  IMAD.WIDE R4, R241.reuse, 0x4, R50 ;  /* 0x00000004f1047825 */ /* 0x040fe400078e0232 */
[----:B-1----:R-:W2:Y:S02]  /*129ef0*/  LDL.LU R31, [R1+0x1dd0] ;  /* 0x001dd000011f7983 */ /* 0x002ea40000300800 */
[C---:B------:R-:W-:Y:S02]  /*129f00*/  IMAD.WIDE R6, R241.reuse, 0x4, R44 ;  /* 0x00000004f1067825 */ /* 0x040fe400078e022c */
[----:B----4-:R1:W-:Y:S04]  /*129f10*/  @P5 STG.E desc[UR40][R8.64], R237 ;  /* 0x000000ed08005986 */ /* 0x0103e8000c101928 */
[----:B---3--:R3:W-:Y:S04]  /*129f20*/  @P3 STG.E desc[UR40][R2.64], R234 ;  /* 0x000000ea02003986 */ /* 0x0087e8000c101928 */
[----:B-1----:R-:W4:Y:S04]  /*129f30*/  LDL.LU R237, [R1+0x1db0] ;  /* 0x001db00001ed7983 */ /* 0x002f280000300800 */
[----:B------:R-:W4:Y:S04]  /*129f40*/  LDL.LU R0, [R1+0x5014] ;  /* 0x0050140001007983 */ /* 0x000f280000300800 */
[----:B------:R-:W4:Y:S04]  /*129f50*/  LDL.LU R247, [R1+0x1df0] ;  /* 0x001df00001f77983 */ /* 0x000f280000300800 */
[----:B------:R-:W4:Y:S01]  /*129f60*/  LDL.LU R77, [R1+0x1de0] ;  /* 0x001de000014d7983 */ /* 0x000f220000300800 */
[----:B---3--:R-:W-:-:S04]  /*129f70*/  IMAD.WIDE R2, R241, 0x4, R48 ;  /* 0x00000004f1027825 */ /* 0x008fc800078e0230 */
[C---:B------:R-:W-:Y:S01]  /*129f80*/  IMAD.WIDE R8, R241.reuse, 0x4, R42 ;  /* 0x00000004f1087825 */ /* 0x040fe200078e022a */
[----:B--2---:R1:W-:Y:S03]  /*129f90*/  @P2 STG.E desc[UR40][R4.64], R233 ;  /* 0x000000e904002986 */ /* 0x0043e6000c101928 */
[----:B-1----:R-:W-:Y:S01]  /*129fa0*/  IMAD.WIDE R4, R241, 0x4, R46 ;  /* 0x00000004f1047825 */ /* 0x002fe200078e022e */
[----:B------:R-:W2:Y:S04]  /*129fb0*/  LDL.LU R233, [R1+0x1dc0] ;  /* 0x001dc00001e97983 */ /* 0x000ea80000300800 */
[----:B------:R-:W3:Y:S01]  /*129fc0*/  LDL.LU R241, [R1+0x1da0] ;  /* 0x001da00001f17983 */ /* 0x000ee20000300800 */
[----:B------:R-:W-:-:S02]  /*129fd0*/  ISETP.LT.AND P5, PT, R244, UR4, !P4 ;  /* 0x00000004f4007c0c */ /* 0x000fc4000e7a1270 */
[----:B------:R-:W-:Y:S02]  /*129fe0*/  ISETP.LT.AND P0, PT, R80, UR4, !P4 ;  /* 0x0000000450007c0c */ /* 0x000fe4000e701270 */
[----:B------:R-:W-:Y:S02]  /*129ff0*/  ISETP.LT.AND P6, PT, R81, UR4, !P4 ;  /* 0x0000000451007c0c */ /* 0x000fe4000e7c1270 */
[----:B------:R-:W-:Y:S02]  /*12a000*/  ISETP.LT.AND P4, PT, R83, UR4, !P4 ;  /* 0x0000000453007c0c */ /* 0x000fe4000e781270 */
[----:B------:R-:W-:Y:S02]  /*12a010*/  ISETP.LT.AND P3, PT, R245, UR4, !P1 ;  /* 0x00000004f5007c0c */ /* 0x000fe4000cf61270 */
[----:B------:R-:W-:-:S03]  /*12a020*/  ISETP.LT.AND P2, PT, R103, UR4, !P1 ;  /* 0x0000000467007c0c */ /* 0x000fc6000cf41270 */
[----:B------:R-:W-:Y:S04]  /*12a030*/  @P5 STG.E desc[UR40][R2.64], R238 ;  /* 0x000000ee02005986 */ /* 0x000fe8000c101928 */
[----:B------:R1:W-:Y:S01]  /*12a040*/  @P0 STG.E desc[UR40][R4.64], R242 ;  /* 0x000000f204000986 */ /* 0x0003e2000c101928 */
[----:B------:R-:W-:Y:S02]  /*12a050*/  ISETP.LT.AND P5, PT, R240, UR4, !P1 ;  /* 0x00000004f0007c0c */ /* 0x000fe4000cfa1270 */
[----:B------:R-:W-:Y:S01]  /*12a060*/  ISETP.LT.AND P0, PT, R80, UR4, !P1 ;  /* 0x0000000450007c0c */ /* 0x000fe2000cf01270 */
[----:B-1----:R-:W3:Y:S04]  /*12a070*/  LDL.LU R242, [R1+0x1d90] ;  /* 0x001d900001f27983 */ /* 0x002ee80000300800 */
[----:B------:R1:W-:Y:S04]  /*12a080*/  @P6 STG.E desc[UR40][R6.64], R246 ;  /* 0x000000f606006986 */ /* 0x0003e8000c101928 */
[----:B------:R1:W-:Y:S01]  /*12a090*/  @P4 STG.E desc[UR40][R8.64], R82 ;  /* 0x0000005208004986 */ /* 0x0003e2000c101928 */
[----:B------:R-:W-:Y:S01]  /*12a0a0*/  IMAD.WIDE R2, R236, 0x4, R56 ;  /* 0x00000004ec027825 */ /* 0x000fe200078e0238 */
[----:B------:R-:W-:-:S02]  /*12a0b0*/  ISETP.LT.AND P6, PT, R232, UR4, !P1 ;  /* 0x00000004e8007c0c */ /* 0x000fc4000cfc1270 */
[----:B------:R-:W-:Y:S01]  /*12a0c0*/  ISETP.LT.AND P4, PT, R244, UR4, !P1 ;  /* 0x00000004f4007c0c */ /* 0x000fe2000cf81270 */
[C---:B------:R-:W-:Y:S01]  /*12a0d0*/  IMAD.WIDE R4, R236.reuse, 0x4, R54 ;  /* 0x00000004ec047825 */ /* 0x040fe200078e0236 */
[----:B-1----:R-:W3:Y:S04]  /*12a0e0*/  LDL.LU R246, [R1+0x1d80] ;  /* 0x001d800001f67983 */ /* 0x002ee80000300800 */
[----:B------:R-:W3:Y:S04]  /*12a0f0*/  LDL.LU R82, [R1+0x3770] ;  /* 0x0037700001527983 */ /* 0x000ee80000300800 */
[----:B------:R-:W3:Y:S04]  /*12a100*/  LDL.LU R234, [R1+0x1d10] ;  /* 0x001d100001ea7983 */ /* 0x000ee80000300800 */
[----:B------:R-:W3:Y:S04]  /*12a110*/  LDL.LU R10, [R1+0x5018] ;  /* 0x00501800010a7983 */ /* 0x000ee80000300800 */
[----:B------:R-:W3:Y:S01]  /*12a120*/  LDL.LU R238, [R1+0x1cd0] ;  /* 0x001cd00001ee7983 */ /* 0x000ee20000300800 */
[----:B------:R-:W-:-:S04]  /*12a130*/  IMAD.WIDE R6, R236, 0x4, R48 ;  /* 0x00000004ec067825 */ /* 0x000fc800078e0230 */
[C---:B------:R-:W-:Y:S01]  /*12a140*/  IMAD.WIDE R8, R236.reuse, 0x4, R46 ;  /* 0x00000004ec087825 */ /* 0x040fe200078e022e */
[----:B------:R1:W-:Y:S04]  /*12a150*/  @P3 STG.E desc[UR40][R2.64], R31 ;  /* 0x0000001f02003986 */ /* 0x0003e8000c101928 */
[----:B-1----:R-:W3:Y:S01]  /*12a160*/  LDL.LU R31, [R1+0xdf0] ;  /* 0x000df000011f7983 */ /* 0x002ee20000300800 */
[----:B------:R-:W-:-:S03]  /*12a170*/  IMAD.WIDE R2, R236, 0x4, R52 ;  /* 0x00000004ec027825 */ /* 0x000fc600078e0234 */
[----:B----4-:R1:W-:Y:S04]  /*12a180*/  @P2 STG.E desc[UR40][R4.64], R237 ;  /* 0x000000ed04002986 */ /* 0x0103e8000c101928 */
[----:B------:R4:W-:Y:S01]  /*12a190*/  @P6 STG.E desc[UR40][R2.64], R247 ;  /* 0x000000f702006986 */ /* 0x0009e2000c101928 */
[----:B-1----:R-:W-:-:S03]  /*12a1a0*/  IMAD.WIDE R4, R236, 0x4, R50 ;  /* 0x00000004ec047825 */ /* 0x002fc600078e0232 */
[----:B------:R-:W3:Y:S01]  /*12a1b0*/  LDL.LU R237, [R1+0xc30] ;  /* 0x000c300001ed7983 */ /* 0x000ee20000300800 */
[----:B----4-:R-:W-:-:S03]  /*12a1c0*/  IMAD.WIDE R2, R236, 0x4, R44 ;  /* 0x00000004ec027825 */ /* 0x010fc600078e022c */
[----:B------:R1:W-:Y:S02]  /*12a1d0*/  @P5 STG.E desc[UR40][R4.64], R77 ;  /* 0x0000004d04005986 */ /* 0x0003e4000c101928 */
[----:B-1----:R-:W-:Y:S02]  /*12a1e0*/  IMAD.WIDE R4, R236, 0x4, R42 ;  /* 0x00000004ec047825 */ /* 0x002fe400078e022a */
[----:B--2---:R-:W-:Y:S04]  /*12a1f0*/  @P4 STG.E desc[UR40][R6.64], R233 ;  /* 0x000000e906004986 */ /* 0x004fe8000c101928 */
[----:B---3--:R1:W-:Y:S04]  /*12a200*/  @P0 STG.E desc[UR40][R8.64], R241 ;  /* 0x000000f108000986 */ /* 0x0083e8000c101928 */
[----:B-1----:R-:W2:Y:S04]  /*12a210*/  LDL.LU R241, [R1+0xc20] ;  /* 0x000c200001f17983 */ /* 0x002ea80000300800 */
[----:B------:R-:W3:Y:S01]  /*12a220*/  LDL.LU R236, [R1+0xc10] ;  /* 0x000c100001ec7983 */ /* 0x000ee20000300800 */
[----:B------:R-:W-:-:S02]  /*12a230*/  ISETP.LT.AND P2, PT, R81, UR4, !P1 ;  /* 0x0000000451007c0c */ /* 0x000fc4000cf41270 */
[----:B------:R-:W-:Y:S02]  /*12a240*/  ISETP.LT.AND P3, PT, R83, UR4, !P1 ;  /* 0x0000000453007c0c */ /* 0x000fe4000cf61270 */
[----:B------:R-:W-:Y:S01]  /*12a250*/  ISETP.GE.AND P1, PT, R0, UR5, PT ;  /* 0x0000000500007c0c */ /* 0x000fe2000bf26270 */
[----:B------:R-:W4:Y:S04]  /*12a260*/  LDL.LU R233, [R1+0x3774] ;  /* 0x0037740001e97983 */ /* 0x000f280000300800 */
[----:B------:R-:W4:Y:S04]  /*12a270*/  LDL.LU R247, [R1+0xc00] ;  /* 0x000c000001f77983 */ /* 0x000f280000300800 */
[----:B------:R-:W4:Y:S01]  /*12a280*/  LDL.LU R0, [R1+0x501c] ;  /* 0x00501c0001007983 */ /* 0x000f220000300800 */
[----:B------:R-:W-:-:S02]  /*12a290*/  ISETP.LT.AND P4, PT, R245, UR4, !P1 ;  /* 0x00000004f5007c0c */ /* 0x000fc4000cf81270 */
[----:B------:R-:W-:Y:S02]  /*12a2a0*/  ISETP.LT.AND P0, PT, R103, UR4, !P1 ;  /* 0x0000000467007c0c */ /* 0x000fe4000cf01270 */
[----:B------:R-:W-:Y:S01]  /*12a2b0*/  ISETP.LT.AND P6, PT, R232, UR4, !P1 ;  /* 0x00000004e8007c0c */ /* 0x000fe2000cfc1270 */
[----:B------:R-:W4:Y:S04]  /*12a2c0*/  LDL.LU R77, [R1+0xbf0] ;  /* 0x000bf000014d7983 */ /* 0x000f280000300800 */
[----:B------:R1:W-:Y:S01]  /*12a2d0*/  @P2 STG.E desc[UR40][R2.64], R242 ;  /* 0x000000f202002986 */ /* 0x0003e2000c101928 */
[----:B------:R-:W-:Y:S02]  /*12a2e0*/  ISETP.LT.AND P5, PT, R240, UR4, !P1 ;  /* 0x00000004f0007c0c */ /* 0x000fe4000cfa1270 */
[----:B------:R-:W-:Y:S01]  /*12a2f0*/  ISETP.LT.AND P2, PT, R244, UR4, !P1 ;  /* 0x00000004f4007c0c */ /* 0x000fe2000cf41270 */
[----:B-1----:R-:W4:Y:S04]  /*12a300*/  LDL.LU R242, [R1+0x1dd4] ;  /* 0x001dd40001f27983 */ /* 0x002f280000300800 */
[----:B------:R1:W-:Y:S01]  /*12a310*/  @P3 STG.E desc[UR40][R4.64], R246 ;  /* 0x000000f604003986 */ /* 0x0003e2000c101928 */
[----:B------:R-:W-:-:S04]  /*12a320*/  IMAD.WIDE R2, R82, 0x4, R56 ;  /* 0x0000000452027825 */ /* 0x000fc800078e0238 */
[----:B------:R-:W-:Y:S01]  /*12a330*/  IMAD.WIDE R6, R82, 0x4, R52 ;  /* 0x0000000452067825 */ /* 0x000fe200078e0234 */
[----:B------:R-:W-:Y:S01]  /*12a340*/  ISETP.LT.AND P3, PT, R80, UR4, !P1 ;  /* 0x0000000450007c0c */ /* 0x000fe2000cf61270 */
[----:B------:R1:W-:Y:S04]  /*12a350*/  @P4 STG.E desc[UR40][R2.64], R234 ;  /* 0x000000ea02004986 */ /* 0x0003e8000c101928 */
[----:B-1----:R-:W4:Y:S01]  /*12a360*/  LDL.LU R246, [R1+0x1db4] ;  /* 0x001db40001f67983 */ /* 0x002f220000300800 */
[----:B------:R-:W-:-:S05]  /*12a370*/  IMAD.WIDE R4, R82, 0x4, R54 ;  /* 0x0000000452047825 */ /* 0x000fca00078e0236 */
[----:B------:R1:W-:Y:S04]  /*12a380*/  @P0 STG.E desc[UR40][R4.64], R238 ;  /* 0x000000ee04000986 */ /* 0x0003e8000c101928 */
[----:B------:R-:W4:Y:S01]  /*12a390*/  LDL.LU R234, [R1+0x1df4] ;  /* 0x001df40001ea7983 */ /* 0x000f220000300800 */
[----:B------:R-:W-:-:S04]  /*12a3a0*/  IMAD.WIDE R8, R82, 0x4, R50 ;  /* 0x0000000452087825 */ /* 0x000fc800078e0232 */
[C---:B------:R-:W-:Y:S01]  /*12a3b0*/  IMAD.WIDE R2, R82.reuse, 0x4, R48 ;  /* 0x0000000452027825 */ /* 0x040fe200078e0230 */
[----:B------:R1:W-:Y:S03]  /*12a3c0*/  @P6 STG.E desc[UR40][R6.64], R31 ;  /* 0x0000001f06006986 */ /* 0x0003e6000c101928 */
[C---:B-1----:R-:W-:Y:S01]  /*12a3d0*/  IMAD.WIDE R4, R82.reuse, 0x4, R46 ;  /* 0x0000000452047825 */ /* 0x042fe200078e022e */
[----:B------:R-:W4:Y:S04]  /*12a3e0*/  LDL.LU R31, [R1+0x1de4] ;  /* 0x001de400011f7983 */ /* 0x000f280000300800 */
[----:B------:R-:W4:Y:S04]  /*12a3f0*/  LDL.LU R238, [R1+0x1dc4] ;  /* 0x001dc40001ee7983 */ /* 0x000f280000300800 */
[----:B------:R1:W-:Y:S04]  /*12a400*/  @P5 STG.E desc[UR40][R8.64], R237 ;  /* 0x000000ed08005986 */ /* 0x0003e8000c101928 */
[----:B-1----:R-:W4:Y:S04]  /*12a410*/  LDL.LU R237, [R1+0x1da4] ;  /* 0x001da40001ed7983 */ /* 0x002f280000300800 */
[----:B--2---:R-:W-:Y:S04]  /*12a420*/  @P2 STG.E desc[UR40][R2.64], R241 ;  /* 0x000000f102002986 */ /* 0x004fe8000c101928 */
[----:B---3--:R1:W-:Y:S04]  /*12a430*/  @P3 STG.E desc[UR40][R4.64], R236 ;  /* 0x000000ec04003986 */ /* 0x0083e8000c101928 */
[----:B-1----:R-:W2:Y:S01]  /*12a440*/  LDL.LU R236, [R1+0x1d94] ;  /* 0x001d940001ec7983 */ /* 0x002ea20000300800 */
[----:B------:R-:W-:-:S04]  /*12a450*/  IMAD.WIDE R2, R82, 0x4, R44 ;  /* 0x0000000452027825 */ /* 0x000fc800078e022c */
[----:B------:R-:W-:Y:S02]  /*12a460*/  IMAD.WIDE R4, R82, 0x4, R42 ;  /* 0x0000000452047825 */ /* 0x000fe400078e022a */
[----:B------:R-:W3:Y:S01]  /*12a470*/  LDL.LU R82, [R1+0x1d84] ;  /* 0x001d840001527983 */ /* 0x000ee20000300800 */
[----:B------:R-:W-:Y:S02]  /*12a480*/  ISETP.GE.AND P4, PT, R10, UR5, PT ;  /* 0x000000050a007c0c */ /* 0x000fe4000bf86270 */
[----:B------:R-:W-:Y:S02]  /*12a490*/  ISETP.LT.AND P0, PT, R81, UR4, !P1 ;  /* 0x0000000451007c0c */ /* 0x000fe4000cf01270 */
[----:B------:R-:W-:Y:S01]  /*12a4a0*/  ISETP.LT.AND P1, PT, R83, UR4, !P1 ;  /* 0x0000000453007c0c */ /* 0x000fe2000cf21270 */
[----:B----4-:R-:W-:Y:S01]  /*12a4b0*/  IMAD.WIDE R6, R233, 0x4, R56 ;  /* 0x00000004e9067825 */ /* 0x010fe200078e0238 */
[----:B------:R-:W-:Y:S02]  /*12a4c0*/  ISETP.LT.AND P6, PT, R245, UR4, !P4 ;  /* 0x00000004f5007c0c */ /* 0x000fe4000e7c1270 */
[----:B------:R-:W-:-:S02]  /*12a4d0*/  ISETP.LT.AND P5, PT, R103, UR4, !P4 ;  /* 0x0000000467007c0c */ /* 0x000fc4000e7a1270 */
[----:B------:R-:W-:Y:S02]  /*12a4e0*/  ISETP.LT.AND P3, PT, R232, UR4, !P4 ;  /* 0x00000004e8007c0c */ /* 0x000fe4000e761270 */
[----:B------:R-:W-:Y:S01]  /*12a4f0*/  ISETP.LT.AND P2, PT, R240, UR4, !P4 ;  /* 0x00000004f0007c0c */ /* 0x000fe2000e741270 */
[----:B------:R-:W4:Y:S01]  /*12a500*/  LDL.LU R241, [R1+0x3778] ;  /* 0x0037780001f17983 */ /* 0x000f220000300800 */
[----:B------:R-:W-:-:S03]  /*12a510*/  IMAD.WIDE R8, R233, 0x4, R54 ;  /* 0x00000004e9087825 */ /* 0x000fc600078e0236 */
[----:B------:R-:W-:Y:S04]  /*12a520*/  @P0 STG.E desc[UR40][R2.64], R247 ;  /* 0x000000f702000986 */ /* 0x000fe8000c101928 */
[----:B------:R-:W-:Y:S04]  /*12a530*/  @P1 STG.E desc[UR40][R4.64], R77 ;  /* 0x0000004d04001986 */ /* 0x000fe8000c101928 */
[----:B------:R1:W-:Y:S01]  /*12a540*/  @P6 STG.E desc[UR40][R6.64], R242 ;  /* 0x000000f206006986 */ /* 0x0003e2000c101928 */
[----:B------:R-:W-:Y:S02]  /*12a550*/  ISETP.GE.AND P0, PT, R0, UR5, PT ;  /* 0x0000000500007c0c */ /* 0x000fe4000bf06270 */
[----:B------:R-:W-:Y:S01]  /*12a560*/  ISETP.LT.AND P1, PT, R80, UR4, !P4 ;  /* 0x0000000450007c0c */ /* 0x000fe2000e721270 */
[----:B------:R1:W-:Y:S04]  /*12a570*/  @P5 STG.E desc[UR40][R8.64], R246 ;  /* 0x000000f608005986 */ /* 0x0003e8000c101928 */
[----:B-1----:R-:W4:Y:S01]  /*12a580*/  LDL.LU R242, [R1+0x1d14] ;  /* 0x001d140001f27983 */ /* 0x002f220000300800 */
[----:B------:R-:W-:-:S04]  /*12a590*/  IMAD.WIDE R2, R233, 0x4, R52 ;  /* 0x00000004e9027825 */ /* 0x000fc800078e0234 */
[----:B------:R-:W-:Y:S01]  /*12a5a0*/  IMAD.WIDE R4, R233, 0x4, R50 ;  /* 0x00000004e9047825 */ /* 0x000fe200078e0232 */
[----:B------:R-:W-:Y:S02]  /*12a5b0*/  ISETP.LT.AND P5, PT, R244, UR4, !P4 ;  /* 0x00000004f4007c0c */ /* 0x000fe4000e7a1270 */
[----:B------:R-:W-:Y:S01]  /*12a5c0*/  ISETP.LT.AND P6, PT, R81, UR4, !P4 ;  /* 0x0000000451007c0c */ /* 0x000fe2000e7c1270 */
[----:B------:R1:W-:Y:S04]  /*12a5d0*/  @P3 STG.E desc[UR40][R2.64], R234 ;  /* 0x000000ea02003986 */ /* 0x0003e8000c101928 */
[----:B------:R-:W4:Y:S04]  /*12a5e0*/  LDL.LU R246, [R1+0x1cd4] ;  /* 0x001cd40001f67983 */ /* 0x000f280000300800 */
[----:B------:R-:W4:Y:S04]  /*12a5f0*/  LDL.LU R0, [R1+0x5020] ;  /* 0x0050200001007983 */ /* 0x000f280000300800 */
[----:B------:R-:W4:Y:S04]  /*12a600*/  LDL.LU R247, [R1+0xdf4] ;  /* 0x000df40001f77983 */ /* 0x000f280000300800 */
[----:B------:R-:W4:Y:S01]  /*12a610*/  LDL.LU R77, [R1+0xc34] ;  /* 0x000c3400014d7983 */ /* 0x000f220000300800 */
[----:B------:R-:W-:-:S04]  /*12a620*/  IMAD.WIDE R6, R233, 0x4, R44 ;  /* 0x00000004e9067825 */ /* 0x000fc800078e022c */
[----:B-1----:R-:W-:-:S04]  /*12a630*/  IMAD.WIDE R2, R233, 0x4, R48 ;  /* 0x00000004e9027825 */ /* 0x002fc800078e0230 */
[C---:B------:R-:W-:Y:S01]  /*12a640*/  IMAD.WIDE R8, R233.reuse, 0x4, R42 ;  /* 0x00000004e9087825 */ /* 0x040fe200078e022a */
[----:B------:R1:W-:Y:S04]  /*12a650*/  @P2 STG.E desc[UR40][R4.64], R31 ;  /* 0x0000001f04002986 */ /* 0x0003e8000c101928 */
[----:B------:R-:W-:Y:S04]  /*12a660*/  @P5 STG.E desc[UR40][R2.64], R238 ;  /* 0x000000ee02005986 */ /* 0x000fe8000c101928 */
[----:B-1----:R-:W4:Y:S01]  /*12a670*/  LDL.LU R31, [R1+0xc24] ;  /* 0x000c2400011f7983 */ /* 0x002f220000300800 */
[----:B------:R-:W-:-:S03]  /*12a680*/  IMAD.WIDE R4, R233, 0x4, R46 ;  /* 0x00000004e9047825 */ /* 0x000fc600078e022e */
[----:B------:R-:W4:Y:S01]  /*12a690*/  LDL.LU R233, [R1+0xc14] ;  /* 0x000c140001e97983 */ /* 0x000f220000300800 */
[----:B------:R-:W-:-:S03]  /*12a6a0*/  ISETP.LT.AND P4, PT, R83, UR4, !P4 ;  /* 0x0000000453007c0c */ /* 0x000fc6000e781270 */
[----:B------:R1:W-:Y:S04]  /*12a6b0*/  @P1 STG.E desc[UR40][R4.64], R237 ;  /* 0x000000ed04001986 */ /* 0x0003e8000c101928 */
[----:B-1----:R-:W4:Y:S04]  /*12a6c0*/  LDL.LU R237, [R1+0xc04] ;  /* 0x000c040001ed7983 */ /* 0x002f280000300800 */
[----:B--2---:R1:W-:Y:S04]  /*12a6d0*/  @P6 STG.E desc[UR40][R6.64], R236 ;  /* 0x000000ec06006986 */ /* 0x0043e8000c101928 */
[----:B-1----:R-:W2:Y:S04]  /*12a6e0*/  LDL.LU R236, [R1+0xbf4] ;  /* 0x000bf40001ec7983 */ /* 0x002ea80000300800 */
[----:B---3--:R1:W-:Y:S04]  /*12a6f0*/  @P4 STG.E desc[UR40][R8.64], R82 ;  /* 0x0000005208004986 */ /* 0x0083e8000c101928 */
[----:B-1----:R-:W3:Y:S04]  /*12a700*/  LDL.LU R82, [R1+0x377c] ;  /* 0x00377c0001527983 */ /* 0x002ee80000300800 */
[----:B------:R-:W3:Y:S04]  /*12a710*/  LDL.LU R234, [R1+0x1dd8] ;  /* 0x001dd80001ea7983 */ /* 0x000ee80000300800 */
[----:B------:R-:W3:Y:S04]  /*12a720*/  LDL.LU R10, [R1+0x5024] ;  /* 0x00502400010a7983 */ /* 0x000ee80000300800 */
[----:B------:R-:W3:Y:S01]  /*12a730*/  LDL.LU R238, [R1+0x1db8] ;  /* 0x001db80001ee7983 */ /* 0x000ee20000300800 */
[----:B------:R-:W-:-:S02]  /*12a740*/  ISETP.LT.AND P3, PT, R245, UR4, !P0 ;  /* 0x00000004f5007c0c */ /* 0x000fc4000c761270 */
[----:B------:R-:W-:Y:S02]  /*12a750*/  ISETP.LT.AND P2, PT, R103, UR4, !P0 ;  /* 0x0000000467007c0c */ /* 0x000fe4000c741270 */
[----:B------:R-:W-:Y:S02]  /*12a760*/  ISETP.LT.AND P6, PT, R232, UR4, !P0 ;  /* 0x00000004e8007c0c */ /* 0x000fe4000c7c1270 */
[----:B------:R-:W-:Y:S01]  /*12a770*/  ISETP.LT.AND P5, PT, R240, UR4, !P0 ;  /* 0x00000004f0007c0c */ /* 0x000fe2000c7a1270 */
[----:B----4-:R-:W-:Y:S01]  /*12a780*/  IMAD.WIDE R2, R241, 0x4, R56 ;  /* 0x00000004f1027825 */ /* 0x010fe200078e0238 */
[----:B------:R-:W-:-:S03]  /*12a790*/  ISETP.LT.AND P4, PT, R244, UR4, !P0 ;  /* 0x00000004f4007c0c */ /* 0x000fc6000c781270 */
[----:B------:R-:W-:Y:S01]  /*12a7a0*/  IMAD.WIDE R4, R241, 0x4, R54 ;  /* 0x00000004f1047825 */ /* 0x000fe200078e0236 */
[----:B------:R-:W-:-:S03]  /*12a7b0*/  ISETP.LT.AND P1, PT, R80, UR4, !P0 ;  /* 0x0000000450007c0c */ /* 0x000fc6000c721270 */
[----:B------:R-:W-:Y:S01]  /*12a7c0*/  IMAD.WIDE R6, R241, 0x4, R48 ;  /* 0x00000004f1067825 */ /* 0x000fe200078e0230 */
[----:B------:R1:W-:Y:S04]  /*12a7d0*/  @P3 STG.E desc[UR40][R2.64], R242 ;  /* 0x000000f202003986 */ /* 0x0003e8000c101928 */
[----:B------:R4:W-:Y:S01]  /*12a7e0*/  @P2 STG.E desc[UR40][R4.64], R246 ;  /* 0x000000f604002986 */ /* 0x0009e2000c101928 */
[----:B------:R-:W-:Y:S02]  /*12a7f0*/  ISETP.LT.AND P2, PT, R81, UR4, !P0 ;  /* 0x0000000451007c0c */ /* 0x000fe4000c741270 */
[----:B------:R-:W-:Y:S01]  /*12a800*/  ISETP.LT.AND P3, PT, R83, UR4, !P0 ;  /* 0x0000000453007c0c */ /* 0x000fe2000c761270 */
[----:B------:R-:W-:-:S04]  /*12a810*/  IMAD.WIDE R8, R241, 0x4, R46 ;  /* 0x00000004f1087825 */ /* 0x000fc800078e022e */
[----:B-1----:R-:W-:-:S04]  /*12a820*/  IMAD.WIDE R2, R241, 0x4, R52 ;  /* 0x00000004f1027825 */ /* 0x002fc800078e0234 */
[C---:B----4-:R-:W-:Y:S01]  /*12a830*/  IMAD.WIDE R4, R241.reuse, 0x4, R50 ;  /* 0x00000004f1047825 */ /* 0x050fe200078e0232 */
[----:B------:R-:W4:Y:S04]  /*12a840*/  LDL.LU R242, [R1+0x1df8] ;  /* 0x001df80001f27983 */ /* 0x000f280000300800 */
[----:B------:R1:W-:Y:S04]  /*12a850*/  @P6 STG.E desc[UR40][R2.64], R247 ;  /* 0x000000f702006986 */ /* 0x0003e8000c101928 */
[----:B------:R1:W-:Y:S04]  /*12a860*/  @P5 STG.E desc[UR40][R4.64], R77 ;  /* 0x0000004d04005986 */ /* 0x0003e8000c101928 */
[----:B------:R-:W4:Y:S01]  /*12a870*/  LDL.LU R246, [R1+0x1de8] ;  /* 0x001de80001f67983 */ /* 0x000f220000300800 */
        /* <DEDUP_REMOVED lines=10> */
[----:B------:R-:W4:Y:S01]  /*12a920*/  LDL.LU R77, [R1+0x1d88] ;  /* 0x001d8800014d7983 */ /* 0x000f220000300800 */
[----:B------:R-:W-:-:S02]  /*12a930*/  ISETP.LT.AND P4, PT, R245, UR4, !P0 ;  /* 0x00000004f5007c0c */ /* 0x000fc4000c781270 */
[----:B------:R-:W-:Y:S01]  /*12a940*/  ISETP.LT.AND P1, PT, R103, UR4, !P0 ;  /* 0x0000000467007c0c */ /* 0x000fe2000c721270 */
[----:B------:R1:W-:Y:S04]  /*12a950*/  @P2 STG.E desc[UR40][R2.64], R237 ;  /* 0x000000ed02002986 */ /* 0x0003e8000c101928 */
[----:B-1----:R-:W4:Y:S04]  /*12a960*/  LDL.LU R237, [R1+0x1d18] ;  /* 0x001d180001ed7983 */ /* 0x002f280000300800 */
[----:B--2---:R1:W-:Y:S04]  /*12a970*/  @P3 STG.E desc[UR40][R4.64], R236 ;  /* 0x000000ec04003986 */ /* 0x0043e8000c101928 */
[----:B-1----:R-:W2:Y:S01]  /*12a980*/  LDL.LU R236, [R1+0x1cd8] ;  /* 0x001cd80001ec7983 */ /* 0x002ea20000300800 */
[----:B---3--:R-:W-:-:S04]  /*12a990*/  IMAD.WIDE R2, R82, 0x4, R56 ;  /* 0x0000000452027825 */ /* 0x008fc800078e0238 */
[----:B------:R-:W-:Y:S01]  /*12a9a0*/  IMAD.WIDE R4, R82, 0x4, R54 ;  /* 0x0000000452047825 */ /* 0x000fe200078e0236 */
[----:B------:R1:W-:Y:S04]  /*12a9b0*/  @P4 STG.E desc[UR40][R2.64], R234 ;  /* 0x000000ea02004986 */ /* 0x0003e8000c101928 */
[----:B------:R3:W-:Y:S04]  /*12a9c0*/  @P1 STG.E desc[UR40][R4.64], R238 ;  /* 0x000000ee04001986 */ /* 0x0007e8000c101928 */
[----:B-1----:R-:W2:Y:S04]  /*12a9d0*/  LDL.LU R234, [R1+0xdf8] ;  /* 0x000df80001ea7983 */ /* 0x002ea80000300800 */
[----:B---3--:R-:W3:Y:S01]  /*12a9e0*/  LDL.LU R238, [R1+0xc38] ;  /* 0x000c380001ee7983 */ /* 0x008ee20000300800 */
[----:B------:R-:W-:-:S02]  /*12a9f0*/  ISETP.LT.AND P6, PT, R232, UR4, !P0 ;  /* 0x00000004e8007c0c */ /* 0x000fc4000c7c1270 */
[----:B------:R-:W-:Y:S02]  /*12aa00*/  ISETP.LT.AND P5, PT, R240, UR4, !P0 ;  /* 0x00000004f0007c0c */ /* 0x000fe4000c7a1270 */
[----:B------:R-:W-:Y:S02]  /*12aa10*/  ISETP.LT.AND P2, PT, R244, UR4, !P0 ;  /* 0x00000004f4007c0c */ /* 0x000fe4000c741270 */
[----:B------:R-:W-:Y:S01]  /*12aa20*/  ISETP.LT.AND P3, PT, R80, UR4, !P0 ;  /* 0x0000000450007c0c */ /* 0x000fe2000c761270 */
[----:B------:R-:W-:-:S04]  /*12aa30*/  IMAD.WIDE R6, R82, 0x4, R52 ;  /* 0x0000000452067825 */ /* 0x000fc800078e0234 */
[----:B------:R-:W-:Y:S01]  /*12aa40*/  IMAD.WIDE R8, R82, 0x4, R50 ;  /* 0x0000000452087825 */ /* 0x000fe200078e0232 */
[----:B------:R-:W-:-:S03]  /*12aa50*/  ISETP.GE.AND P4, PT, R10, UR5, PT ;  /* 0x000000050a007c0c */ /* 0x000fc6000bf86270 */
[----:B------:R-:W-:-:S04]  /*12aa60*/  IMAD.WIDE R2, R82, 0x4, R48 ;  /* 0x0000000452027825 */ /* 0x000fc800078e0230 */
[----:B------:R-:W-:Y:S01]  /*12aa70*/  IMAD.WIDE R4, R82, 0x4, R46 ;  /* 0x0000000452047825 */ /* 0x000fe200078e022e */
[----:B------:R-:W-:Y:S02]  /*12aa80*/  ISETP.LT.AND P1, PT, R81, UR4, !P0 ;  /* 0x0000000451007c0c */ /* 0x000fe4000c721270 */
[----:B------:R-:W-:Y:S01]  /*12aa90*/  ISETP.LT.AND P0, PT, R83, UR4, !P0 ;  /* 0x0000000453007c0c */ /* 0x000fe2000c701270 */
[----:B----4-:R1:W-:Y:S04]  /*12aaa0*/  @P6 STG.E desc[UR40][R6.64], R242 ;  /* 0x000000f206006986 */ /* 0x0103e8000c101928 */
[----:B------:R4:W-:Y:S01]  /*12aab0*/  @P5 STG.E desc[UR40][R8.64], R246 ;  /* 0x000000f608005986 */ /* 0x0009e2000c101928 */
[----:B------:R-:W-:Y:S02]  /*12aac0*/  ISETP.LT.AND P6, PT, R245, UR4, !P4 ;  /* 0x00000004f5007c0c */ /* 0x000fe4000e7c1270 */
[----:B------:R-:W-:Y:S01]  /*12aad0*/  ISETP.LT.AND P5, PT, R103, UR4, !P4 ;  /* 0x0000000467007c0c */ /* 0x000fe2000e7a1270 */
[----:B-1----:R-:W3:Y:S04]  /*12aae0*/  LDL.LU R242, [R1+0xc28] ;  /* 0x000c280001f27983 */ /* 0x002ee80000300800 */
[----:B----4-:R-:W4:Y:S04]  /*12aaf0*/  LDL.LU R246, [R1+0xc18] ;  /* 0x000c180001f67983 */ /* 0x010f280000300800 */
[----:B------:R1:W-:Y:S04]  /*12ab00*/  @P2 STG.E desc[UR40][R2.64], R31 ;  /* 0x0000001f02002986 */ /* 0x0003e8000c101928 */
[----:B------:R1:W-:Y:S01]  /*12ab10*/  @P3 STG.E desc[UR40][R4.64], R241 ;  /* 0x000000f104003986 */ /* 0x0003e2000c101928 */
[----:B------:R-:W-:-:S04]  /*12ab20*/  IMAD.WIDE R6, R233, 0x4, R56 ;  /* 0x00000004e9067825 */ /* 0x000fc800078e0238 */
[----:B------:R-:W-:Y:S01]  /*12ab30*/  IMAD.WIDE R8, R233, 0x4, R54 ;  /* 0x00000004e9087825 */ /* 0x000fe200078e0236 */
[----:B-1----:R-:W4:Y:S04]  /*12ab40*/  LDL.LU R31, [R1+0xc08] ;  /* 0x000c0800011f7983 */ /* 0x002f280000300800 */
[----:B------:R-:W4:Y:S01]  /*12ab50*/  LDL.LU R241, [R1+0xbf8] ;  /* 0x000bf80001f17983 */ /* 0x000f220000300800 */
[----:B------:R-:W-:-:S04]  /*12ab60*/  IMAD.WIDE R2, R82, 0x4, R44 ;  /* 0x0000000452027825 */ /* 0x000fc800078e022c */
[----:B------:R-:W-:Y:S02]  /*12ab70*/  IMAD.WIDE R4, R82, 0x4, R42 ;  /* 0x0000000452047825 */ /* 0x000fe400078e022a */
[----:B------:R-:W4:Y:S04]  /*12ab80*/  LDL.LU R82, [R1+0x378c] ;  /* 0x00378c0001527983 */ /* 0x000f280000300800 */
[----:B------:R-:W-:Y:S04]  /*12ab90*/  @P1 STG.E desc[UR40][R2.64], R247 ;  /* 0x000000f702001986 */ /* 0x000fe8000c101928 */
[----:B------:R-:W-:Y:S01]  /*12aba0*/  @P0 STG.E desc[UR40][R4.64], R77 ;  /* 0x0000004d04000986 */ /* 0x000fe2000c101928 */
[----:B------:R-:W-:-:S02]  /*12abb0*/  ISETP.GE.AND P1, PT, R0, UR5, PT ;  /* 0x0000000500007c0c */ /* 0x000fc4000bf26270 */
[----:B------:R-:W-:Y:S02]  /*12abc0*/  ISETP.LT.AND P3, PT, R232, UR4, !P4 ;  /* 0x00000004e8007c0c */ /* 0x000fe4000e761270 */
[----:B------:R-:W-:Y:S01]  /*12abd0*/  ISETP.LT.AND P2, PT, R240, UR4, !P4 ;  /* 0x00000004f0007c0c */ /* 0x000fe2000e741270 */
[----:B------:R1:W-:Y:S04]  /*12abe0*/  @P6 STG.E desc[UR40][R6.64], R237 ;  /* 0x000000ed06006986 */ /* 0x0003e8000c101928 */
[----:B-1----:R-:W4:Y:S01]  /*12abf0*/  LDL.LU R237, [R1+0x1ddc] ;  /* 0x001ddc0001ed7983 */ /* 0x002f220000300800 */
[----:B------:R-:W-:-:S04]  /*12ac00*/  IMAD.WIDE R2, R233, 0x4, R52 ;  /* 0x00000004e9027825 */ /* 0x000fc800078e0234 */
[----:B------:R-:W-:-:S04]  /*12ac10*/  IMAD.WIDE R4, R233, 0x4, R50 ;  /* 0x00000004e9047825 */ /* 0x000fc800078e0232 */
[C---:B------:R-:W-:Y:S01]  /*12ac20*/  IMAD.WIDE R6, R233.reuse, 0x4, R44 ;  /* 0x00000004e9067825 */ /* 0x040fe200078e022c */
[----:B--2---:R1:W-:Y:S04]  /*12ac30*/  @P5 STG.E desc[UR40][R8.64], R236 ;  /* 0x000000ec08005986 */ /* 0x0043e8000c101928 */
[----:B-1----:R-:W2:Y:S04]  /*12ac40*/  LDL.LU R236, [R1+0x1dbc] ;  /* 0x001dbc0001ec7983 */ /* 0x002ea80000300800 */
[----:B------:R-:W2:Y:S04]  /*12ac50*/  LDL.LU R0, [R1+0x5038] ;  /* 0x0050380001007983 */ /* 0x000ea80000300800 */
[----:B------:R-:W2:Y:S04]  /*12ac60*/  LDL.LU R247, [R1+0x1dfc] ;  /* 0x001dfc0001f77983 */ /* 0x000ea80000300800 */
[----:B------:R-:W2:Y:S01]  /*12ac70*/  LDL.LU R77, [R1+0x1dec] ;  /* 0x001dec00014d7983 */ /* 0x000ea20000300800 */
[----:B------:R-:W-:-:S03]  /*12ac80*/  IMAD.WIDE R8, R233, 0x4, R42 ;  /* 0x00000004e9087825 */ /* 0x000fc600078e022a */
[----:B------:R1:W-:Y:S04]  /*12ac90*/  @P3 STG.E desc[UR40][R2.64], R234 ;  /* 0x000000ea02003986 */ /* 0x0003e8000c101928 */
[----:B---3--:R3:W-:Y:S01]  /*12aca0*/  @P2 STG.E desc[UR40][R4.64], R238 ;  /* 0x000000ee04002986 */ /* 0x0087e2000c101928 */
[----:B-1----:R-:W-:-:S04]  /*12acb0*/  IMAD.WIDE R2, R233, 0x4, R48 ;  /* 0x00000004e9027825 */ /* 0x002fc800078e0230 */
[----:B---3--:R-:W-:Y:S01]  /*12acc0*/  IMAD.WIDE R4, R233, 0x4, R46 ;  /* 0x00000004e9047825 */ /* 0x008fe200078e022e */
[----:B------:R-:W3:Y:S04]  /*12acd0*/  LDL.LU R234, [R1+0x1dcc] ;  /* 0x001dcc0001ea7983 */ /* 0x000ee80000300800 */
[----:B------:R-:W3:Y:S01]  /*12ace0*/  LDL.LU R233, [R1+0x1dac] ;  /* 0x001dac0001e97983 */ /* 0x000ee20000300800 */
[----:B------:R-:W-:Y:S02]  /*12acf0*/  ISETP.LT.AND P5, PT, R244, UR4, !P4 ;  /* 0x00000004f4007c0c */ /* 0x000fe4000e7a1270 */
[----:B------:R-:W-:Y:S02]  /*12ad00*/  ISETP.LT.AND P0, PT, R80, UR4, !P4 ;  /* 0x0000000450007c0c */ /* 0x000fe4000e701270 */
[----:B------:R-:W-:-:S02]  /*12ad10*/  ISETP.LT.AND P6, PT, R81, UR4, !P4 ;  /* 0x0000000451007c0c */ /* 0x000fc4000e7c1270 */
[----:B------:R-:W-:Y:S01]  /*12ad20*/  ISETP.LT.AND P4, PT, R83, UR4, !P4 ;  /* 0x0000000453007c0c */ /* 0x000fe2000e781270 */
[----:B------:R-:W3:Y:S01]  /*12ad30*/  LDL.LU R238, [R1+0x1d9c] ;  /* 0x001d9c0001ee7983 */ /* 0x000ee20000300800 */
[----:B------:R-:W-:Y:S02]  /*12ad40*/  ISETP.LT.AND P3, PT, R245, UR4, !P1 ;  /* 0x00000004f5007c0c */ /* 0x000fe4000cf61270 */
[----:B------:R-:W-:-:S03]  /*12ad50*/  ISETP.LT.AND P2, PT, R103, UR4, !P1 ;  /* 0x0000000467007c0c */ /* 0x000fc6000cf41270 */
[----:B------:R1:W-:Y:S04]  /*12ad60*/  @P5 STG.E desc[UR40][R2.64], R242 ;  /* 0x000000f202005986 */ /* 0x0003e8000c101928 */
[----:B----4-:R4:W-:Y:S01]  /*12ad70*/  @P0 STG.E desc[UR40][R4.64], R246 ;  /* 0x000000f604000986 */ /* 0x0109e2000c101928 */
[----:B------:R-:W-:-:S03]  /*12ad80*/  ISETP.LT.AND P5, PT, R240, UR4, !P1 ;  /* 0x00000004f0007c0c */ /* 0x000fc6000cfa1270 */
[----:B-1----:R-:W3:Y:S04]  /*12ad90*/  LDL.LU R242, [R1+0x1d8c] ;  /* 0x001d8c0001f27983 */ /* 0x002ee80000300800 */
[----:B------:R-:W-:Y:S04]  /*12ada0*/  @P6 STG.E desc[UR40][R6.64], R31 ;  /* 0x0000001f06006986 */ /* 0x000fe8000c101928 */
[----:B------:R1:W-:Y:S01]  /*12adb0*/  @P4 STG.E desc[UR40][R8.64], R241 ;  /* 0x000000f108004986 */ /* 0x0003e2000c101928 */
[----:B------:R-:W-:Y:S01]  /*12adc0*/  ISETP.LT.AND P6, PT, R232, UR4, !P1 ;  /* 0x00000004e8007c0c */ /* 0x000fe2000cfc1270 */
[----:B------:R-:W-:-:S04]  /*12add0*/  IMAD.WIDE R2, R82, 0x4, R56 ;  /* 0x0000000452027825 */ /* 0x000fc800078e0238 */
[C---:B----4-:R-:W-:Y:S01]  /*12ade0*/  IMAD.WIDE R4, R82.reuse, 0x4, R54 ;  /* 0x0000000452047825 */ /* 0x050fe200078e0236 */
[----:B-1----:R-:W4:Y:S04]  /*12adf0*/  LDL.LU R241, [R1+0x37a8] ;  /* 0x0037a80001f17983 */ /* 0x002f280000300800 */
[----:B------:R-:W4:Y:S04]  /*12ae00*/  LDL.LU R246, [R1+0x1d1c] ;  /* 0x001d1c0001f67983 */ /* 0x000f280000300800 */
[----:B------:R-:W4:Y:S04]  /*12ae10*/  LDL.LU R10, [R1+0x5040] ;  /* 0x00504000010a7983 */ /* 0x000f280000300800 */
[----:B------:R-:W4:Y:S01]  /*12ae20*/  LDL.LU R31, [R1+0x1cdc] ;  /* 0x001cdc00011f7983 */ /* 0x000f220000300800 */
[----:B------:R-:W-:-:S04]  /*12ae30*/  IMAD.WIDE R6, R82, 0x4, R48 ;  /* 0x0000000452067825 */ /* 0x000fc800078e0230 */
[----:B------:R-:W-:Y:S01]  /*12ae40*/  IMAD.WIDE R8, R82, 0x4, R46 ;  /* 0x0000000452087825 */ /* 0x000fe200078e022e */
[----:B------:R-:W-:Y:S02]  /*12ae50*/  ISETP.LT.AND P4, PT, R244, UR4, !P1 ;  /* 0x00000004f4007c0c */ /* 0x000fe4000cf81270 */
[----:B------:R-:W-:Y:S01]  /*12ae60*/  ISETP.LT.AND P0, PT, R80, UR4, !P1 ;  /* 0x0000000450007c0c */ /* 0x000fe2000cf01270 */
[----:B------:R1:W-:Y:S04]  /*12ae70*/  @P3 STG.E desc[UR40][R2.64], R237 ;  /* 0x000000ed02003986 */ /* 0x0003e8000c101928 */
[----:B-1----:R-:W4:Y:S01]  /*12ae80*/  LDL.LU R237, [R1+0xdfc] ;  /* 0x000dfc0001ed7983 */ /* 0x002f220000300800 */
[----:B------:R-:W-:Y:S01]  /*12ae90*/  IMAD.WIDE R2, R82, 0x4, R52 ;  /* 0x0000000452027825 */ /* 0x000fe200078e0234 */
[----:B------:R-:W-:-:S02]  /*12aea0*/  ISETP.LT.AND P3, PT, R83, UR4, !P1 ;  /* 0x0000000453007c0c */ /* 0x000fc4000cf61270 */
[----:B--2---:R1:W-:Y:S04]  /*12aeb0*/  @P2 STG.E desc[UR40][R4.64], R236 ;  /* 0x000000ec04002986 */ /* 0x0043e8000c101928 */
[----:B------:R2:W-:Y:S04]  /*12aec0*/  @P6 STG.E desc[UR40][R2.64], R247 ;  /* 0x000000f702006986 */ /* 0x0005e8000c101928 */
[----:B-1----:R-:W4:Y:S01]  /*12aed0*/  LDL.LU R236, [R1+0xc3c] ;  /* 0x000c3c0001ec7983 */ /* 0x002f220000300800 */
[----:B------:R-:W-:-:S04]  /*12aee0*/  IMAD.WIDE R4, R82, 0x4, R50 ;  /* 0x0000000452047825 */ /* 0x000fc800078e0232 */
[C---:B--2---:R-:W-:Y:S01]  /*12aef0*/  IMAD.WIDE R2, R82.reuse, 0x4, R44 ;  /* 0x0000000452027825 */ /* 0x044fe200078e022c */
[----:B------:R1:W-:Y:S03]  /*12af00*/  @P5 STG.E desc[UR40][R4.64], R77 ;  /* 0x0000004d04005986 */ /* 0x0003e6000c101928 */
[----:B-1----:R-:W-:Y:S02]  /*12af10*/  IMAD.WIDE R4, R82, 0x4, R42 ;  /* 0x0000000452047825 */ /* 0x002fe400078e022a */
[----:B------:R-:W2:Y:S04]  /*12af20*/  LDL.LU R82, [R1+0xc2c] ;  /* 0x000c2c0001527983 */ /* 0x000ea80000300800 */
[----:B------:R-:W2:Y:S04]  /*12af30*/  LDL.LU R247, [R1+0xc1c] ;  /* 0x000c1c0001f77983 */ /* 0x000ea80000300800 */
[----:B---3--:R-:W-:Y:S04]  /*12af40*/  @P4 STG.E desc[UR40][R6.64], R234 ;  /* 0x000000ea06004986 */ /* 0x008fe8000c101928 */
[----:B------:R1:W-:Y:S01]  /*12af50*/  @P0 STG.E desc[UR40][R8.64], R233 ;  /* 0x000000e908000986 */ /* 0x0003e2000c101928 */
[----:B------:R-:W-:-:S02]  /*12af60*/  ISETP.LT.AND P2, PT, R81, UR4, !P1 ;  /* 0x0000000451007c0c */ /* 0x000fc4000cf41270 */
[----:B------:R-:W-:Y:S01]  /*12af70*/  ISETP.GE.AND P1, PT, R0, UR5, PT ;  /* 0x0000000500007c0c */ /* 0x000fe2000bf26270 */
[----:B-1----:R-:W3:Y:S04]  /*12af80*/  LDL.LU R233, [R1+0x37b8] ;  /* 0x0037b80001e97983 */ /* 0x002ee80000300800 */
[----:B------:R-:W3:Y:S04]  /*12af90*/  LDL.LU R77, [R1+0xc0c] ;  /* 0x000c0c00014d7983 */ /* 0x000ee80000300800 */
[----:B------:R-:W3:Y:S01]  /*12afa0*/  LDL.LU R0, [R1+0x504c] ;  /* 0x00504c0001007983 */ /* 0x000ee20000300800 */
[----:B------:R-:W-:-:S02]  /*12afb0*/  ISETP.LT.AND P4, PT, R245, UR4, !P1 ;  /* 0x00000004f5007c0c */ /* 0x000fc4000cf81270 */
[----:B------:R-:W-:Y:S01]  /*12afc0*/  ISETP.LT.AND P0, PT, R103, UR4, !P1 ;  /* 0x0000000467007c0c */ /* 0x000fe2000cf01270 */
[----:B------:R1:W-:Y:S04]  /*12afd0*/  @P2 STG.E desc[UR40][R2.64], R238 ;  /* 0x000000ee02002986 */ /* 0x0003e8000c101928 */
[----:B------:R-:W3:Y:S04]  /*12afe0*/  LDL.LU R234, [R1+0xbfc] ;  /* 0x000bfc0001ea7983 */ /* 0x000ee80000300800 */
[----:B------:R1:W-:Y:S01]  /*12aff0*/  @P3 STG.E desc[UR40][R4.64], R242 ;  /* 0x000000f204003986 */ /* 0x0003e2000c101928 */
[----:B------:R-:W-:-:S02]  /*12b000*/  ISETP.LT.AND P6, PT, R232, UR4, !P1 ;  /* 0x00000004e8007c0c */ /* 0x000fc4000cfc1270 */
[----:B------:R-:W-:Y:S01]  /*12b010*/  ISETP.LT.AND P5, PT, R240, UR4, !P1 ;  /* 0x00000004f0007c0c */ /* 0x000fe2000cfa1270 */
[----:B-1----:R-:W3:Y:S04]  /*12b020*/  LDL.LU R238, [R1+0xa80] ;  /* 0x000a800001ee7983 */ /* 0x002ee80000300800 */
[----:B------:R-:W3:Y:S01]  /*12b030*/  LDL.LU R242, [R1+0x930] ;  /* 0x0009300001f27983 */ /* 0x000ee20000300800 */
[----:B------:R-:W-:Y:S01]  /*12b040*/  ISETP.LT.AND P2, PT, R244, UR4, !P1 ;  /* 0x00000004f4007c0c */ /* 0x000fe2000cf41270 */
[----:B----4-:R-:W-:-:S04]  /*12b050*/  IMAD.WIDE R2, R241, 0x4, R56 ;  /* 0x00000004f1027825 */ /* 0x010fc800078e0238 */
[----:B------:R-:W-:-:S04]  /*12b060*/  IMAD.WIDE R4, R241, 0x4, R54 ;  /* 0x00000004f1047825 */ /* 0x000fc800078e0236 */
[----:B------:R-:W-:-:S04]  /*12b070*/  IMAD.WIDE R6, R241, 0x4, R52 ;  /* 0x00000004f1067825 */ /* 0x000fc800078e0234 */
[----:B------:R-:W-:Y:S01]  /*12b080*/  IMAD.WIDE R8, R241, 0x4, R50 ;  /* 0x00000004f1087825 */ /* 0x000fe200078e0232 */
[----:B------:R1:W-:Y:S04]  /*12b090*/  @P4 STG.E desc[UR40][R2.64], R246 ;  /* 0x000000f602004986 */ /* 0x0003e8000c101928 */
[----:B------:R4:W-:Y:S01]  /*12b0a0*/  @P0 STG.E desc[UR40][R4.64], R31 ;  /* 0x0000001f04000986 */ /* 0x0009e2000c101928 */
[----:B------:R-:W-:-:S03]  /*12b0b0*/  ISETP.LT.AND P3, PT, R80, UR4, !P1 ;  /* 0x0000000450007c0c */ /* 0x000fc6000cf61270 */
[----:B-1----:R-:W3:Y:S04]  /*12b0c0*/  LDL.LU R246, [R1+0x760] ;  /* 0x0007600001f67983 */ /* 0x002ee80000300800 */
[----:B----4-:R-:W4:Y:S01]  /*12b0d0*/  LDL.LU R31, [R1+0x620] ;  /* 0x00062000011f7983 */ /* 0x010f220000300800 */
[----:B------:R-:W-:-:S04]  /*12b0e0*/  IMAD.WIDE R2, R241, 0x4, R48 ;  /* 0x00000004f1027825 */ /* 0x000fc800078e0230 */
[----:B------:R-:W-:Y:S01]  /*12b0f0*/  IMAD.WIDE R4, R241, 0x4, R46 ;  /* 0x00000004f1047825 */ /* 0x000fe200078e022e */
[----:B------:R-:W-:Y:S01]  /*12b100*/  ISETP.LT.AND P0, PT, R81, UR4, !P1 ;  /* 0x0000000451007c0c */ /* 0x000fe2000cf01270 */
[----:B------:R1:W-:Y:S04]  /*12b110*/  @P6 STG.E desc[UR40][R6.64], R237 ;  /* 0x000000ed06006986 */ /* 0x0003e8000c101928 */
[----:B-1----:R-:W4:Y:S04]  /*12b120*/  LDL.LU R237, [R1+0x4e0] ;  /* 0x0004e00001ed7983 */ /* 0x002f280000300800 */
[----:B------:R1:W-:Y:S04]  /*12b130*/  @P5 STG.E desc[UR40][R8.64], R236 ;  /* 0x000000ec08005986 */ /* 0x0003e8000c101928 */
[----:B-1----:R-:W4:Y:S04]  /*12b140*/  LDL.LU R236, [R1+0x280] ;  /* 0x0002800001ec7983 */ /* 0x002f280000300800 */
[----:B--2---:R1:W-:Y:S04]  /*12b150*/  @P2 STG.E desc[UR40][R2.64], R82 ;  /* 0x0000005202002986 */ /* 0x0043e8000c101928 */
[----:B------:R2:W-:Y:S04]  /*12b160*/  @P3 STG.E desc[UR40][R4.64], R247 ;  /* 0x000000f704003986 */ /* 0x0005e8000c101928 */
[----:B-1----:R-:W4:Y:S01]  /*12b170*/  LDL.LU R82, [R1+0x1c0] ;  /* 0x0001c00001527983 */ /* 0x002f220000300800 */
[----:B------:R-:W-:-:S04]  /*12b180*/  IMAD.WIDE R2, R241, 0x4, R44 ;  /* 0x00000004f1027825 */ /* 0x000fc800078e022c */
[----:B--2---:R-:W-:Y:S02]  /*12b190*/  IMAD.WIDE R4, R241, 0x4, R42 ;  /* 0x00000004f1047825 */ /* 0x004fe400078e022a */
[----:B------:R-:W2:Y:S04]  /*12b1a0*/  LDL.LU R241, [R1+0x37bc] ;  /* 0x0037bc0001f17983 */ /* 0x000ea80000300800 */
[----:B---3--:R1:W-:Y:S01]  /*12b1b0*/  @P0 STG.E desc[UR40][R2.64], R77 ;  /* 0x0000004d02000986 */ /* 0x0083e2000c101928 */
[----:B------:R-:W-:-:S03]  /*12b1c0*/  ISETP.GE.AND P0, PT, R0, UR5, PT ;  /* 0x0000000500007c0c */ /* 0x000fc6000bf06270 */
[----:B------:R-:W3:Y:S01]  /*12b1d0*/  LDL.LU R0, [R1+0x5058] ;  /* 0x0050580001007983 */ /* 0x000ee20000300800 */
[----:B------:R-:W-:Y:S02]  /*12b1e0*/  ISETP.GE.AND P4, PT, R10, UR5, PT ;  /* 0x000000050a007c0c */ /* 0x000fe4000bf86270 */
[----:B------:R-:W-:Y:S02]  /*12b1f0*/  ISETP.LT.AND P1, PT, R83, UR4, !P1 ;  /* 0x0000000453007c0c */ /* 0x000fe4000cf21270 */
[----:B------:R-:W-:Y:S02]  /*12b200*/  ISETP.LT.AND P6, PT, R245, UR4, !P4 ;  /* 0x00000004f5007c0c */ /* 0x000fe4000e7c1270 */
[----:B------:R-:W-:Y:S01]  /*12b210*/  ISETP.LT.AND P5, PT, R103, UR4, !P4 ;  /* 0x0000000467007c0c */ /* 0x000fe2000e7a1270 */
[----:B------:R-:W-:-:S04]  /*12b220*/  IMAD.WIDE R6, R233, 0x4, R56 ;  /* 0x00000004e9067825 */ /* 0x000fc800078e0238 */
[----:B------:R-:W-:Y:S01]  /*12b230*/  IMAD.WIDE R8, R233, 0x4, R54 ;  /* 0x00000004e9087825 */ /* 0x000fe200078e0236 */
[----:B------:R-:W-:Y:S02]  /*12b240*/  ISETP.LT.AND P3, PT, R232, UR4, !P4 ;  /* 0x00000004e8007c0c */ /* 0x000fe4000e761270 */
[----:B------:R-:W-:Y:S01]  /*12b250*/  ISETP.LT.AND P2, PT, R240, UR4, !P4 ;  /* 0x00000004f0007c0c */ /* 0x000fe2000e741270 */
[----:B------:R1:W-:Y:S04]  /*12b260*/  @P1 STG.E desc[UR40][R4.64], R234 ;  /* 0x000000ea04001986 */ /* 0x0003e8000c101928 */
[----:B------:R1:W-:Y:S01]  /*12b270*/  @P6 STG.E desc[UR40][R6.64], R238 ;  /* 0x000000ee06006986 */ /* 0x0003e2000c101928 */
[----:B------:R-:W-:-:S03]  /*12b280*/  ISETP.LT.AND P1, PT, R80, UR4, !P4 ;  /* 0x0000000450007c0c */ /* 0x000fc6000e721270 */
[----:B------:R-:W-:Y:S01]  /*12b290*/  @P5 STG.E desc[UR40][R8.64], R242 ;  /* 0x000000f208005986 */ /* 0x000fe2000c101928 */
[----:B------:R-:W-:Y:S01]  /*12b2a0*/  ISETP.LT.AND P5, PT, R244, UR4, !P4 ;  /* 0x00000004f4007c0c */ /* 0x000fe2000e7a1270 */
[----:B-1----:R-:W-:-:S04]  /*12b2b0*/  IMAD.WIDE R2, R233, 0x4, R52 ;  /* 0x00000004e9027825 */ /* 0x002fc800078e0234 */
[----:B------:R-:W-:-:S04]  /*12b2c0*/  IMAD.WIDE R4, R233, 0x4, R50 ;  /* 0x00000004e9047825 */ /* 0x000fc800078e0232 */
[----:B------:R-:W-:Y:S01]  /*12b2d0*/  IMAD.WIDE R6, R233, 0x4, R48 ;  /* 0x00000004e9067825 */ /* 0x000fe200078e0230 */
[----:B------:R-:W-:Y:S02]  /*12b2e0*/  ISETP.LT.AND P6, PT, R81, UR4, !P4 ;  /* 0x0000000451007c0c */ /* 0x000fe4000e7c1270 */
[----:B------:R-:W-:Y:S01]  /*12b2f0*/  ISETP.LT.AND P4, PT, R83, UR4, !P4 ;  /* 0x0000000453007c0c */ /* 0x000fe2000e781270 */
[----:B------:R-:W-:Y:S04]  /*12b300*/  @P3 STG.E desc[UR40][R2.64], R246 ;  /* 0x000000f602003986 */ /* 0x000fe8000c101928 */
[----:B----4-:R1:W-:Y:S01]  /*12b310*/  @P2 STG.E desc[UR40][R4.64], R31 ;  /* 0x0000001f04002986 */ /* 0x0103e2000c101928 */
[----:B------:R-:W-:Y:S02]  /*12b320*/  ISETP.LT.AND P3, PT, R245, UR4, !P0 ;  /* 0x00000004f5007c0c */ /* 0x000fe4000c761270 */
[----:B------:R-:W-:Y:S01]  /*12b330*/  ISETP.LT.AND P2, PT, R103, UR4, !P0 ;  /* 0x0000000467007c0c */ /* 0x000fe2000c741270 */
[----:B-1----:R-:W-:-:S04]  /*12b340*/  IMAD.WIDE R4, R233, 0x4, R46 ;  /* 0x00000004e9047825 */ /* 0x002fc800078e022e */
[----:B------:R-:W-:-:S04]  /*12b350*/  IMAD.WIDE R2, R233, 0x4, R44 ;  /* 0x00000004e9027825 */ /* 0x000fc800078e022c */
[----:B------:R-:W-:Y:S01]  /*12b360*/  IMAD.WIDE R8, R233, 0x4, R42 ;  /* 0x00000004e9087825 */ /* 0x000fe200078e022a */
[----:B------:R-:W-:Y:S01]  /*12b370*/  @P5 STG.E desc[UR40][R6.64], R237 ;  /* 0x000000ed06005986 */ /* 0x000fe2000c101928 */
[----:B------:R-:W-:-:S03]  /*12b380*/  ISETP.LT.AND P5, PT, R240, UR4, !P0 ;  /* 0x00000004f0007c0c */ /* 0x000fc6000c7a1270 */
[----:B------:R1:W-:Y:S04]  /*12b390*/  @P1 STG.E desc[UR40][R4.64], R236 ;  /* 0x000000ec04001986 */ /* 0x0003e8000c101928 */
        /* <DEDUP_REMOVED lines=8> */
[----:B------:R1:W-:Y:S01]  /*12b420*/  @P6 STG.E desc[UR40][R2.64], R82 ;  /* 0x0000005202006986 */ /* 0x0003e2000c101928 */
[----:B------:R-:W-:Y:S01]  /*12b430*/  ISETP.LT.AND P6, PT, R232, UR4, !P0 ;  /* 0x00000004e8007c0c */ /* 0x000fe2000c7c1270 */
[----:B--2---:R-:W-:-:S02]  /*12b440*/  IMAD.WIDE R4, R241, 0x4, R54 ;  /* 0x00000004f1047825 */ /* 0x004fc400078e0236 */
[----:B------:R2:W-:Y:S02]  /*12b450*/  @P4 STG.E desc[UR40][R8.64], R248 ;  /* 0x000000f808004986 */ /* 0x0005e4000c101928 */
[----:B-1----:R-:W-:Y:S01]  /*12b460*/  IMAD.WIDE R2, R241, 0x4, R56 ;  /* 0x00000004f1027825 */ /* 0x002fe200078e0238 */
[----:B------:R-:W-:-:S03]  /*12b470*/  ISETP.LT.AND P1, PT, R80, UR4, !P0 ;  /* 0x0000000450007c0c */ /* 0x000fc6000c721270 */
[C---:B------:R-:W-:Y:S01]  /*12b480*/  IMAD.WIDE R6, R241.reuse, 0x4, R48 ;  /* 0x00000004f1067825 */ /* 0x040fe200078e0230 */
[----:B------:R-:W4:Y:S04]  /*12b490*/  LDL.LU R82, [R1+0x37e8] ;  /* 0x0037e80001527983 */ /* 0x000f280000300800 */
[----:B------:R1:W-:Y:S04]  /*12b4a0*/  @P3 STG.E desc[UR40][R2.64], R228 ;  /* 0x000000e402003986 */ /* 0x0003e8000c101928 */
[----:B------:R3:W-:Y:S01]  /*12b4b0*/  @P2 STG.E desc[UR40][R4.64], R224 ;  /* 0x000000e004002986 */ /* 0x0007e2000c101928 */
[----:B------:R-:W-:Y:S01]  /*12b4c0*/  ISETP.LT.AND P4, PT, R244, UR4, !P0 ;  /* 0x00000004f4007c0c */ /* 0x000fe2000c781270 */
[----:B--2---:R-:W-:Y:S01]  /*12b4d0*/  IMAD.WIDE R8, R241, 0x4, R46 ;  /* 0x00000004f1087825 */ /* 0x004fe200078e022e */
[----:B------:R-:W-:-:S02]  /*12b4e0*/  ISETP.LT.AND P2, PT, R81, UR4, !P0 ;  /* 0x0000000451007c0c */ /* 0x000fc4000c741270 */
[----:B------:R-:W-:Y:S01]  /*12b4f0*/  ISETP.LT.AND P3, PT, R83, UR4, !P0 ;  /* 0x0000000453007c0c */ /* 0x000fe2000c761270 */
[----:B-1----:R-:W-:-:S04]  /*12b500*/  IMAD.WIDE R2, R241, 0x4, R52 ;  /* 0x00000004f1027825 */ /* 0x002fc800078e0234 */
[C---:B---3--:R-:W-:Y:S01]  /*12b510*/  IMAD.WIDE R4, R241.reuse, 0x4, R50 ;  /* 0x00000004f1047825 */ /* 0x048fe200078e0232 */
[----:B------:R-:W-:Y:S01]  /*12b520*/  ISETP.GE.AND P0, PT, R0, UR5, PT ;  /* 0x0000000500007c0c */ /* 0x000fe2000bf06270 */
[----:B------:R1:W-:Y:S04]  /*12b530*/  @P6 STG.E desc[UR40][R2.64], R220 ;  /* 0x000000dc02006986 */ /* 0x0003e8000c101928 */
[----:B------:R2:W-:Y:S01]  /*12b540*/  @P5 STG.E desc[UR40][R4.64], R216 ;  /* 0x000000d804005986 */ /* 0x0005e2000c101928 */
[----:B-1----:R-:W-:-:S04]  /*12b550*/  IMAD.WIDE R2, R241, 0x4, R44 ;  /* 0x00000004f1027825 */ /* 0x002fc800078e022c */
[----:B--2---:R-:W-:Y:S02]  /*12b560*/  IMAD.WIDE R4, R241, 0x4, R42 ;  /* 0x00000004f1047825 */ /* 0x004fe400078e022a */
[----:B------:R-:W2:Y:S04]  /*12b570*/  LDL.LU R241, [R1+0x1c4] ;  /* 0x0001c40001f17983 */ /* 0x000ea80000300800 */
[----:B------:R-:W3:Y:S04]  /*12b580*/  LDL.LU R0, [R1+0x5064] ;  /* 0x0050640001007983 */ /* 0x000ee80000300800 */
[----:B------:R-:W-:Y:S04]  /*12b590*/  @P4 STG.E desc[UR40][R6.64], R212 ;  /* 0x000000d406004986 */ /* 0x000fe8000c101928 */
[----:B------:R-:W-:Y:S01]  /*12b5a0*/  @P1 STG.E desc[UR40][R8.64], R208 ;  /* 0x000000d008001986 */ /* 0x000fe2000c101928 */
[----:B------:R-:W-:-:S02]  /*12b5b0*/  ISETP.LT.AND P4, PT, R245, UR4, !P0 ;  /* 0x00000004f5007c0c */ /* 0x000fc4000c781270 */
[----:B------:R-:W-:Y:S02]  /*12b5c0*/  ISETP.LT.AND P1, PT, R103, UR4, !P0 ;  /* 0x0000000467007c0c */ /* 0x000fe4000c721270 */
[----:B------:R-:W-:Y:S01]  /*12b5d0*/  ISETP.LT.AND P6, PT, R232, UR4, !P0 ;  /* 0x00000004e8007c0c */ /* 0x000fe2000c7c1270 */
[----:B------:R4:W-:Y:S01]  /*12b5e0*/  @P2 STG.E desc[UR40][R2.64], R204 ;  /* 0x000000cc02002986 */ /* 0x0009e2000c101928 */
[----:B------:R-:W-:-:S03]  /*12b5f0*/  ISETP.LT.AND P5, PT, R240, UR4, !P0 ;  /* 0x00000004f0007c0c */ /* 0x000fc6000c7a1270 */
[----:B------:R1:W-:Y:S01]  /*12b600*/  @P3 STG.E desc[UR40][R4.64], R200 ;  /* 0x000000c804003986 */ /* 0x0003e2000c101928 */
[----:B------:R-:W-:Y:S02]  /*12b610*/  ISETP.LT.AND P2, PT, R244, UR4, !P0 ;  /* 0x00000004f4007c0c */ /* 0x000fe4000c741270 */
[----:B------:R-:W-:Y:S01]  /*12b620*/  ISETP.LT.AND P3, PT, R80, UR4, !P0 ;  /* 0x0000000450007c0c */ /* 0x000fe2000c761270 */
[----:B----4-:R-:W-:-:S04]  /*12b630*/  IMAD.WIDE R2, R237, 0x4, R56 ;  /* 0x00000004ed027825 */ /* 0x010fc800078e0238 */
[----:B-1----:R-:W-:-:S04]  /*12b640*/  IMAD.WIDE R4, R237, 0x4, R54 ;  /* 0x00000004ed047825 */ /* 0x002fc800078e0236 */
[----:B------:R-:W-:Y:S01]  /*12b650*/  IMAD.WIDE R6, R237, 0x4, R52 ;  /* 0x00000004ed067825 */ /* 0x000fe200078e0234 */
[----:B------:R1:W-:Y:S04]  /*12b660*/  @P4 STG.E desc[UR40][R2.64], R236 ;  /* 0x000000ec02004986 */ /* 0x0003e8000c101928 */
[----:B------:R4:W-:Y:S01]  /*12b670*/  @P1 STG.E desc[UR40][R4.64], R238 ;  /* 0x000000ee04001986 */ /* 0x0009e2000c101928 */
[----:B------:R-:W-:Y:S01]  /*12b680*/  ISETP.LT.AND P1, PT, R81, UR4, !P0 ;  /* 0x0000000451007c0c */ /* 0x000fe2000c721270 */
[C---:B------:R-:W-:Y:S02]  /*12b690*/  IMAD.WIDE R8, R237.reuse, 0x4, R50 ;  /* 0x00000004ed087825 */ /* 0x040fe400078e0232 */
[----:B------:R4:W-:Y:S04]  /*12b6a0*/  @P6 STG.E desc[UR40][R6.64], R242 ;  /* 0x000000f206006986 */ /* 0x0009e8000c101928 */
[----:B------:R4:W-:Y:S01]  /*12b6b0*/  @P5 STG.E desc[UR40][R8.64], R246 ;  /* 0x000000f608005986 */ /* 0x0009e2000c101928 */
[----:B-1----:R-:W-:-:S03]  /*12b6c0*/  IMAD.WIDE R2, R237, 0x4, R48 ;  /* 0x00000004ed027825 */ /* 0x002fc600078e0230 */
[----:B------:R-:W3:Y:S01]  /*12b6d0*/  LDL.LU R236, [R1+0x37e4] ;  /* 0x0037e40001ec7983 */ /* 0x000ee20000300800 */
[----:B----4-:R-:W-:-:S03]  /*12b6e0*/  IMAD.WIDE R4, R237, 0x4, R46 ;  /* 0x00000004ed047825 */ /* 0x010fc600078e022e */
[----:B------:R-:W4:Y:S04]  /*12b6f0*/  LDL.LU R242, [R1+0xa88] ;  /* 0x000a880001f27983 */ /* 0x000f280000300800 */
[----:B------:R1:W-:Y:S04]  /*12b700*/  @P2 STG.E desc[UR40][R2.64], R31 ;  /* 0x0000001f02002986 */ /* 0x0003e8000c101928 */
[----:B------:R-:W4:Y:S04]  /*12b710*/  LDL.LU R246, [R1+0x938] ;  /* 0x0009380001f67983 */ /* 0x000f280000300800 */
[----:B------:R2:W-:Y:S01]  /*12b720*/  @P3 STG.E desc[UR40][R4.64], R233 ;  /* 0x000000e904003986 */ /* 0x0005e2000c101928 */
[----:B-1----:R-:W-:-:S05]  /*12b730*/  IMAD.WIDE R2, R237, 0x4, R44 ;  /* 0x00000004ed027825 */ /* 0x002fca00078e022c */
[----:B--2---:R1:W-:Y:S01]  /*12b740*/  @P1 STG.E desc[UR40][R2.64], R241 ;  /* 0x000000f102001986 */ /* 0x0043e2000c101928 */
[----:B---3--:R-:W-:-:S03]  /*12b750*/  ISETP.GE.AND P1, PT, R0, UR5, PT ;  /* 0x0000000500007c0c */ /* 0x008fc6000bf26270 */
[----:B------:R-:W2:Y:S04]  /*12b760*/  LDL.LU R0, [R1+0x5074] ;  /* 0x0050740001007983 */ /* 0x000ea80000300800 */
[----:B------:R-:W3:Y:S04]  /*12b770*/  LDL.LU R31, [R1+0x768] ;  /* 0x00076800011f7983 */ /* 0x000ee80000300800 */
[----:B------:R-:W2:Y:S01]  /*12b780*/  LDL.LU R233, [R1+0x628] ;  /* 0x0006280001e97983 */ /* 0x000ea20000300800 */
[----:B------:R-:W-:Y:S02]  /*12b790*/  ISETP.GE.AND P4, PT, R10, UR5, PT ;  /* 0x000000050a007c0c */ /* 0x000fe4000bf86270 */
[----:B------:R-:W-:-:S02]  /*12b7a0*/  ISETP.LT.AND P0, PT, R83, UR4, !P0 ;  /* 0x0000000453007c0c */ /* 0x000fc4000c701270 */
[----:B------:R-:W-:Y:S02]  /*12b7b0*/  ISETP.LT.AND P6, PT, R245, UR4, !P4 ;  /* 0x00000004f5007c0c */ /* 0x000fe4000e7c1270 */
[----:B------:R-:W-:Y:S01]  /*12b7c0*/  ISETP.LT.AND P5, PT, R103, UR4, !P4 ;  /* 0x0000000467007c0c */ /* 0x000fe2000e7a1270 */
[----:B------:R-:W-:-:S04]  /*12b7d0*/  IMAD.WIDE R4, R237, 0x4, R42 ;  /* 0x00000004ed047825 */ /* 0x000fc800078e022a */
[----:B------:R-:W-:-:S04]  /*12b7e0*/  IMAD.WIDE R6, R82, 0x4, R56 ;  /* 0x0000000452067825 */ /* 0x000fc800078e0238 */
[----:B------:R-:W-:Y:S01]  /*12b7f0*/  IMAD.WIDE R8, R82, 0x4, R54 ;  /* 0x0000000452087825 */ /* 0x000fe200078e0236 */
[----:B------:R-:W-:Y:S02]  /*12b800*/  ISETP.LT.AND P3, PT, R232, UR4, !P4 ;  /* 0x00000004e8007c0c */ /* 0x000fe4000e761270 */
[----:B------:R-:W-:Y:S01]  /*12b810*/  ISETP.LT.AND P2, PT, R240, UR4, !P4 ;  /* 0x00000004f0007c0c */ /* 0x000fe2000e741270 */
[----:B------:R-:W2:Y:S04]  /*12b820*/  LDL.LU R237, [R1+0x4e8] ;  /* 0x0004e80001ed7983 */ /* 0x000ea80000300800 */
[----:B------:R1:W-:Y:S01]  /*12b830*/  @P0 STG.E desc[UR40][R4.64], R249 ;  /* 0x000000f904000986 */ /* 0x0003e2000c101928 */
[----:B------:R-:W-:Y:S01]  /*12b840*/  ISETP.LT.AND P0, PT, R80, UR4, !P4 ;  /* 0x0000000450007c0c */ /* 0x000fe2000e701270 */
[----:B-1----:R-:W-:-:S02]  /*12b850*/  IMAD.WIDE R2, R82, 0x4, R52 ;  /* 0x0000000452027825 */ /* 0x002fc400078e0234 */
[----:B------:R-:W2:Y:S04]  /*12b860*/  LDL.LU R241, [R1+0x288] ;  /* 0x0002880001f17983 */ /* 0x000ea80000300800 */
[----:B------:R1:W-:Y:S04]  /*12b870*/  @P6 STG.E desc[UR40][R6.64], R229 ;  /* 0x000000e506006986 */ /* 0x0003e8000c101928 */
[----:B------:R1:W-:Y:S01]  /*12b880*/  @P5 STG.E desc[UR40][R8.64], R225 ;  /* 0x000000e108005986 */ /* 0x0003e2000c101928 */
[----:B------:R-:W-:Y:S02]  /*12b890*/  ISETP.LT.AND P5, PT, R244, UR4, !P4 ;  /* 0x00000004f4007c0c */ /* 0x000fe4000e7a1270 */
[----:B------:R-:W-:Y:S01]  /*12b8a0*/  ISETP.LT.AND P6, PT, R81, UR4, !P4 ;  /* 0x0000000451007c0c */ /* 0x000fe2000e7c1270 */
[----:B------:R-:W-:Y:S01]  /*12b8b0*/  IMAD.WIDE R4, R82, 0x4, R50 ;  /* 0x0000000452047825 */ /* 0x000fe200078e0232 */
[----:B------:R1:W-:Y:S01]  /*12b8c0*/  @P3 STG.E desc[UR40][R2.64], R221 ;  /* 0x000000dd02003986 */ /* 0x0003e2000c101928 */
[----:B------:R-:W-:-:S02]  /*12b8d0*/  ISETP.LT.AND P4, PT, R83, UR4, !P4 ;  /* 0x0000000453007c0c */ /* 0x000fc4000e781270 */
[----:B------:R-:W-:Y:S01]  /*12b8e0*/  ISETP.LT.AND P3, PT, R245, UR4, !P1 ;  /* 0x00000004f5007c0c */ /* 0x000fe2000cf61270 */
[----:B------:R1:W-:Y:S02]  /*12b8f0*/  @P2 STG.E desc[UR40][R4.64], R217 ;  /* 0x000000d904002986 */ /* 0x0003e4000c101928 */
[----:B-1----:R-:W-:-:S04]  /*12b900*/  IMAD.WIDE R6, R82, 0x4, R48 ;  /* 0x0000000452067825 */ /* 0x002fc800078e0230 */
[----:B------:R-:W-:Y:S01]  /*12b910*/  IMAD.WIDE R8, R82, 0x4, R42 ;  /* 0x0000000452087825 */ /* 0x000fe200078e022a */
[----:B------:R-:W-:-:S03]  /*12b920*/  ISETP.LT.AND P2, PT, R103, UR4, !P1 ;  /* 0x0000000467007c0c */ /* 0x000fc6000cf41270 */
[----:B------:R-:W-:-:S04]  /*12b930*/  IMAD.WIDE R2, R82, 0x4, R44 ;  /* 0x0000000452027825 */ /* 0x000fc800078e022c */
[----:B------:R-:W-:Y:S02]  /*12b940*/  IMAD.WIDE R4, R82, 0x4, R46 ;  /* 0x0000000452047825 */ /* 0x000fe400078e022e */
[----:B------:R-:W2:Y:S04]  /*12b950*/  LDL.LU R82, [R1+0x1c8] ;  /* 0x0001c80001527983 */ /* 0x000ea80000300800 */
[----:B------:R-:W2:Y:S04]  /*12b960*/  LDL.LU R234, [R1+0x37e0] ;  /* 0x0037e00001ea7983 */ /* 0x000ea80000300800 */
[----:B------:R-:W-:Y:S04]  /*12b970*/  @P5 STG.E desc[UR40][R6.64], R213 ;  /* 0x000000d506005986 */ /* 0x000fe8000c101928 */
[----:B------:R-:W-:Y:S04]  /*12b980*/  @P0 STG.E desc[UR40][R4.64], R209 ;  /* 0x000000d104000986 */ /* 0x000fe8000c101928 */
[----:B------:R1:W-:Y:S01]  /*12b990*/  @P6 STG.E desc[UR40][R2.64], R205 ;  /* 0x000000cd02006986 */ /* 0x0003e2000c101928 */
[----:B------:R-:W-:-:S02]  /*12b9a0*/  ISETP.LT.AND P6, PT, R232, UR4, !P1 ;  /* 0x00000004e8007c0c */ /* 0x000fc4000cfc1270 */
[----:B------:R-:W-:Y:S01]  /*12b9b0*/  ISETP.LT.AND P5, PT, R240, UR4, !P1 ;  /* 0x00000004f0007c0c */ /* 0x000fe2000cfa1270 */
[----:B------:R-:W-:Y:S01]  /*12b9c0*/  @P4 STG.E desc[UR40][R8.64], R201 ;  /* 0x000000c908004986 */ /* 0x000fe2000c101928 */
[----:B------:R-:W-:Y:S02]  /*12b9d0*/  ISETP.LT.AND P4, PT, R244, UR4, !P1 ;  /* 0x00000004f4007c0c */ /* 0x000fe4000cf81270 */
[----:B------:R-:W-:Y:S01]  /*12b9e0*/  ISETP.LT.AND P0, PT, R80, UR4, !P1 ;  /* 0x0000000450007c0c */ /* 0x000fe2000cf01270 */
[----:B------:R-:W2:Y:S01]  /*12b9f0*/  LDL.LU R10, [R1+0x5078] ;  /* 0x00507800010a7983 */ /* 0x000ea20000300800 */
[----:B-1----:R-:W-:-:S04]  /*12ba00*/  IMAD.WIDE R2, R236, 0x4, R56 ;  /* 0x00000004ec027825 */ /* 0x002fc800078e0238 */
[C---:B------:R-:W-:Y:S01]  /*12ba10*/  IMAD.WIDE R4, R236.reuse, 0x4, R54 ;  /* 0x00000004ec047825 */ /* 0x040fe200078e0236 */
[----:B----4-:R1:W-:Y:S04]  /*12ba20*/  @P3 STG.E desc[UR40][R2.64], R242 ;  /* 0x000000f202003986 */ /* 0x0103e8000c101928 */
[----:B------:R4:W-:Y:S01]  /*12ba30*/  @P2 STG.E desc[UR40][R4.64], R246 ;  /* 0x000000f604002986 */ /* 0x0009e2000c101928 */
[----:B------:R-:W-:Y:S02]  /*12ba40*/  ISETP.LT.AND P2, PT, R81, UR4, !P1 ;  /* 0x0000000451007c0c */ /* 0x000fe4000cf41270 */
[----:B------:R-:W-:Y:S01]  /*12ba50*/  ISETP.LT.AND P3, PT, R83, UR4, !P1 ;  /* 0x0000000453007c0c */ /* 0x000fe2000cf61270 */
[----:B-1----:R-:W-:-:S04]  /*12ba60*/  IMAD.WIDE R2, R236, 0x4, R52 ;  /* 0x00000004ec027825 */ /* 0x002fc800078e0234 */
[----:B----4-:R-:W-:Y:S01]  /*12ba70*/  IMAD.WIDE R4, R236, 0x4, R50 ;  /* 0x00000004ec047825 */ /* 0x010fe200078e0232 */
[----:B---3--:R-:W-:Y:S04]  /*12ba80*/  @P6 STG.E desc[UR40][R2.64], R31 ;  /* 0x0000001f02006986 */ /* 0x008fe8000c101928 */
[----:B--2---:R1:W-:Y:S01]  /*12ba90*/  @P5 STG.E desc[UR40][R4.64], R233 ;  /* 0x000000e904005986 */ /* 0x0043e2000c101928 */
[----:B------:R-:W-:-:S03]  /*12baa0*/  ISETP.GE.AND P1, PT, R0, UR5, PT ;  /* 0x0000000500007c0c */ /* 0x000fc6000bf26270 */
[----:B-1----:R-:W2:Y:S04]  /*12bab0*/  LDL.LU R233, [R1+0x37dc] ;  /* 0x0037dc0001e97983 */ /* 0x002ea80000300800 */
[----:B------:R-:W3:Y:S04]  /*12bac0*/  LDL.LU R0, [R1+0x5080] ;  /* 0x0050800001007983 */ /* 0x000ee80000300800 */
[----:B------:R-:W4:Y:S01]  /*12bad0*/  LDL.LU R238, [R1+0xa8c] ;  /* 0x000a8c0001ee7983 */ /* 0x000f220000300800 */
[----:B------:R-:W-:-:S03]  /*12bae0*/  IMAD.WIDE R6, R236, 0x4, R48 ;  /* 0x00000004ec067825 */ /* 0x000fc600078e0230 */
[----:B------:R-:W2:Y:S01]  /*12baf0*/  LDL.LU R242, [R1+0x93c] ;  /* 0x00093c0001f27983 */ /* 0x000ea20000300800 */
[----:B------:R-:W-:-:S04]  /*12bb00*/  IMAD.WIDE R8, R236, 0x4, R46 ;  /* 0x00000004ec087825 */ /* 0x000fc800078e022e */
[----:B------:R-:W-:Y:S01]  /*12bb10*/  IMAD.WIDE R2, R236, 0x4, R44 ;  /* 0x00000004ec027825 */ /* 0x000fe200078e022c */
[----:B------:R-:W4:Y:S04]  /*12bb20*/  LDL.LU R246, [R1+0x76c] ;  /* 0x00076c0001f67983 */ /* 0x000f280000300800 */
[----:B------:R1:W-:Y:S04]  /*12bb30*/  @P4 STG.E desc[UR40][R6.64], R237 ;  /* 0x000000ed06004986 */ /* 0x0003e8000c101928 */
[----:B------:R1:W-:Y:S01]  /*12bb40*/  @P0 STG.E desc[UR40][R8.64], R241 ;  /* 0x000000f108000986 */ /* 0x0003e2000c101928 */
[----:B------:R-:W-:-:S02]  /*12bb50*/  ISETP.LT.AND P4, PT, R245, UR4, !P1 ;  /* 0x00000004f5007c0c */ /* 0x000fc4000cf81270 */
[----:B------:R-:W-:Y:S01]  /*12bb60*/  ISETP.LT.AND P0, PT, R103, UR4, !P1 ;  /* 0x0000000467007c0c */ /* 0x000fe2000cf01270 */
[----:B------:R-:W-:Y:S01]  /*12bb70*/  IMAD.WIDE R4, R236, 0x4, R42 ;  /* 0x00000004ec047825 */ /* 0x000fe200078e022a */
[----:B------:R-:W4:Y:S01]  /*12bb80*/  LDL.LU R31, [R1+0x62c] ;  /* 0x00062c00011f7983 */ /* 0x000f220000300800 */
[----:B------:R-:W-:Y:S02]  /*12bb90*/  ISETP.LT.AND P6, PT, R232, UR4, !P1 ;  /* 0x00000004e8007c0c */ /* 0x000fe4000cfc1270 */
[----:B------:R-:W-:Y:S01]  /*12bba0*/  ISETP.LT.AND P5, PT, R240, UR4, !P1 ;  /* 0x00000004f0007c0c */ /* 0x000fe2000cfa1270 */
[----:B-1----:R-:W4:Y:S04]  /*12bbb0*/  LDL.LU R237, [R1+0x4ec] ;  /* 0x0004ec0001ed7983 */ /* 0x002f280000300800 */
[----:B------:R-:W4:Y:S04]  /*12bbc0*/  LDL.LU R241, [R1+0x28c] ;  /* 0x00028c0001f17983 */ /* 0x000f280000300800 */
[----:B------:R1:W-:Y:S04]  /*12bbd0*/  @P2 STG.E desc[UR40][R2.64], R82 ;  /* 0x0000005202002986 */ /* 0x0003e8000c101928 */
[----:B------:R1:W-:Y:S01]  /*12bbe0*/  @P3 STG.E desc[UR40][R4.64], R250 ;  /* 0x000000fa04003986 */ /* 0x0003e2000c101928 */
[----:B------:R-:W-:-:S02]  /*12bbf0*/  ISETP.LT.AND P2, PT, R244, UR4, !P1 ;  /* 0x00000004f4007c0c */ /* 0x000fc4000cf41270 */
[----:B------:R-:W-:Y:S01]  /*12bc00*/  ISETP.LT.AND P3, PT, R80, UR4, !P1 ;  /* 0x0000000450007c0c */ /* 0x000fe2000cf61270 */
[----:B------:R-:W-:-:S04]  /*12bc10*/  IMAD.WIDE R6, R234, 0x4, R52 ;  /* 0x00000004ea067825 */ /* 0x000fc800078e0234 */
[----:B-1----:R-:W-:-:S04]  /*12bc20*/  IMAD.WIDE R2, R234, 0x4, R56 ;  /* 0x00000004ea027825 */ /* 0x002fc800078e0238 */
[----:B------:R-:W-:-:S04]  /*12bc30*/  IMAD.WIDE R4, R234, 0x4, R54 ;  /* 0x00000004ea047825 */ /* 0x000fc800078e0236 */
[----:B------:R-:W-:Y:S01]  /*12bc40*/  IMAD.WIDE R8, R234, 0x4, R50 ;  /* 0x00000004ea087825 */ /* 0x000fe200078e0232 */
[----:B------:R-:W4:Y:S04]  /*12bc50*/  LDL.LU R82, [R1+0x1cc] ;  /* 0x0001cc0001527983 */ /* 0x000f280000300800 */
[----:B------:R1:W-:Y:S04]  /*12bc60*/  @P4 STG.E desc[UR40][R2.64], R230 ;  /* 0x000000e602004986 */ /* 0x0003e8000c101928 */
[----:B------:R1:W-:Y:S01]  /*12bc70*/  @P0 STG.E desc[UR40][R4.64], R226 ;  /* 0x000000e204000986 */ /* 0x0003e2000c101928 */
[----:B------:R-:W-:-:S03]  /*12bc80*/  ISETP.LT.AND P0, PT, R81, UR4, !P1 ;  /* 0x0000000451007c0c */ /* 0x000fc6000cf01270 */
[----:B------:R-:W-:Y:S04]  /*12bc90*/  @P6 STG.E desc[UR40][R6.64], R222 ;  /* 0x000000de06006986 */ /* 0x000fe8000c101928 */
[----:B------:R-:W-:Y:S04]  /*12bca0*/  @P5 STG.E desc[UR40][R8.64], R218 ;  /* 0x000000da08005986 */ /* 0x000fe8000c101928 */
[----:B------:R-:W4:Y:S01]  /*12bcb0*/  LDL.LU R236, [R1+0x37d4] ;  /* 0x0037d40001ec7983 */ /* 0x000f220000300800 */
[----:B-1----:R-:W-:-:S04]  /*12bcc0*/  IMAD.WIDE R2, R234, 0x4, R48 ;  /* 0x00000004ea027825 */ /* 0x002fc800078e0230 */
[C---:B------:R-:W-:Y:S01]  /*12bcd0*/  IMAD.WIDE R4, R234.reuse, 0x4, R46 ;  /* 0x00000004ea047825 */ /* 0x040fe200078e022e */
[----:B------:R1:W-:Y:S04]  /*12bce0*/  @P2 STG.E desc[UR40][R2.64], R214 ;  /* 0x000000d602002986 */ /* 0x0003e8000c101928 */
[----:B------:R3:W-:Y:S01]  /*12bcf0*/  @P3 STG.E desc[UR40][R4.64], R210 ;  /* 0x000000d204003986 */ /* 0x0007e2000c101928 */
[----:B-1----:R-:W-:-:S05]  /*12bd00*/  IMAD.WIDE R2, R234, 0x4, R44 ;  /* 0x00000004ea027825 */ /* 0x002fca00078e022c */
[----:B------:R1:W-:Y:S01]  /*12bd10*/  @P0 STG.E desc[UR40][R2.64], R206 ;  /* 0x000000ce02000986 */ /* 0x0003e2000c101928 */
[----:B---3--:R-:W-:-:S03]  /*12bd20*/  ISETP.GE.AND P0, PT, R0, UR5, PT ;  /* 0x0000000500007c0c */ /* 0x008fc6000bf06270 */
[----:B------:R-:W3:Y:S01]  /*12bd30*/  LDL.LU R0, [R1+0x5088] ;  /* 0x0050880001007983 */ /* 0x000ee20000300800 */
[----:B------:R-:W-:Y:S02]  /*12bd40*/  ISETP.GE.AND P4, PT, R10, UR5, PT ;  /* 0x000000050a007c0c */ /* 0x000fe4000bf86270 */
[----:B------:R-:W-:Y:S01]  /*12bd50*/  ISETP.LT.AND P1, PT, R83, UR4, !P1 ;  /* 0x0000000453007c0c */ /* 0x000fe2000cf21270 */
[----:B------:R-:W-:-:S04]  /*12bd60*/  IMAD.WIDE R4, R234, 0x4, R42 ;  /* 0x00000004ea047825 */ /* 0x000fc800078e022a */
[----:B--2---:R-:W-:Y:S01]  /*12bd70*/  IMAD.WIDE R6, R233, 0x4, R56 ;  /* 0x00000004e9067825 */ /* 0x004fe200078e0238 */
[----:B------:R-:W-:Y:S02]  /*12bd80*/  ISETP.LT.AND P6, PT, R245, UR4, !P4 ;  /* 0x00000004f5007c0c */ /* 0x000fe4000e7c1270 */
[----:B------:R-:W-:Y:S01]  /*12bd90*/  ISETP.LT.AND P5, PT, R103, UR4, !P4 ;  /* 0x0000000467007c0c */ /* 0x000fe2000e7a1270 */
[C---:B------:R-:W-:Y:S01]  /*12bda0*/  IMAD.WIDE R8, R233.reuse, 0x4, R54 ;  /* 0x00000004e9087825 */ /* 0x040fe200078e0236 */
[----:B------:R-:W-:Y:S02]  /*12bdb0*/  ISETP.LT.AND P3, PT, R232, UR4, !P4 ;  /* 0x00000004e8007c0c */ /* 0x000fe4000e761270 */
[----:B------:R-:W-:Y:S01]  /*12bdc0*/  ISETP.LT.AND P2, PT, R240, UR4, !P4 ;  /* 0x00000004f0007c0c */ /* 0x000fe2000e741270 */
[----:B-1----:R-:W-:Y:S01]  /*12bdd0*/  IMAD.WIDE R2, R233, 0x4, R52 ;  /* 0x00000004e9027825 */ /* 0x002fe200078e0234 */
[----:B------:R-:W2:Y:S04]  /*12bde0*/  LDL.LU R14, [R1+0x5084] ;  /* 0x00508400010e7983 */ /* 0x000ea80000300800 */
[----:B------:R1:W-:Y:S04]  /*12bdf0*/  @P1 STG.E desc[UR40][R4.64], R202 ;  /* 0x000000ca04001986 */ /* 0x0003e8000c101928 */
[----:B----4-:R4:W-:Y:S01]  /*12be00*/  @P6 STG.E desc[UR40][R6.64], R238 ;  /* 0x000000ee06006986 */ /* 0x0109e2000c101928 */
[----:B------:R-:W-:-:S03]  /*12be10*/  ISETP.LT.AND P1, PT, R80, UR4, !P4 ;  /* 0x0000000450007c0c */ /* 0x000fc6000e721270 */
[----:B------:R-:W-:Y:S01]  /*12be20*/  @P5 STG.E desc[UR40][R8.64], R242 ;  /* 0x000000f208005986 */ /* 0x000fe2000c101928 */
[----:B------:R-:W-:-:S03]  /*12be30*/  ISETP.LT.AND P5, PT, R244, UR4, !P4 ;  /* 0x00000004f4007c0c */ /* 0x000fc6000e7a1270 */
[----:B------:R4:W-:Y:S01]  /*12be40*/  @P3 STG.E desc[UR40][R2.64], R246 ;  /* 0x000000f602003986 */ /* 0x0009e2000c101928 */
[----:B-1----:R-:W-:-:S04]  /*12be50*/  IMAD.WIDE R4, R233, 0x4, R50 ;  /* 0x00000004e9047825 */ /* 0x002fc800078e0232 */
[----:B----4-:R-:W-:Y:S01]  /*12be60*/  IMAD.WIDE R6, R233, 0x4, R48 ;  /* 0x00000004e9067825 */ /* 0x010fe200078e0230 */
[----:B------:R1:W-:Y:S04]  /*12be70*/  @P2 STG.E desc[UR40][R4.64], R31 ;  /* 0x0000001f04002986 */ /* 0x0003e8000c101928 */
[----:B------:R-:W-:Y:S01]  /*12be80*/  @P5 STG.E desc[UR40][R6.64], R237 ;  /* 0x000000ed06005986 */ /* 0x000fe2000c101928 */
[----:B------:R-:W-:Y:S02]  /*12be90*/  ISETP.LT.AND P6, PT, R81, UR4, !P4 ;  /* 0x0000000451007c0c */ /* 0x000fe4000e7c1270 */
[----:B------:R-:W-:Y:S02]  /*12bea0*/  ISETP.LT.AND P4, PT, R83, UR4, !P4 ;  /* 0x0000000453007c0c */ /* 0x000fe4000e781270 */
[----:B------:R-:W-:Y:S01]  /*12beb0*/  ISETP.LT.AND P3, PT, R245, UR4, !P0 ;  /* 0x00000004f5007c0c */ /* 0x000fe2000c761270 */
[----:B------:R-:W-:-:S04]  /*12bec0*/  IMAD.WIDE R2, R233, 0x4, R44 ;  /* 0x00000004e9027825 */ /* 0x000fc800078e022c */
[C---:B------:R-:W-:Y:S01]  /*12bed0*/  IMAD.WIDE R8, R233.reuse, 0x4, R42 ;  /* 0x00000004e9087825 */ /* 0x040fe200078e022a */
[----:B------:R-:W4:Y:S03]  /*12bee0*/  LDS.128 R28, [R30] ;  /* 0x000000001e1c7984 */ /* 0x000f260000000c00 */
[----:B-1----:R-:W-:-:S05]  /*12bef0*/  IMAD.WIDE R4, R233, 0x4, R46 ;  /* 0x00000004e9047825 */ /* 0x002fca00078e022e */
[----:B------:R1:W-:Y:S01]  /*12bf00*/  @P1 STG.E desc[UR40][R4.64], R241 ;  /* 0x000000f104001986 */ /* 0x0003e2000c101928 */
[----:B------:R-:W-:-:S03]  /*12bf10*/  ISETP.LT.AND P2, PT, R103, UR4, !P0 ;  /* 0x0000000467007c0c */ /* 0x000fc6000c741270 */
[----:B-1----:R-:W2:Y:S01]  /*12bf20*/  LDL.LU R241, [R1+0x37d0] ;  /* 0x0037d00001f17983 */ /* 0x002ea20000300800 */
[----:B------:R-:W-:-:S04]  /*12bf30*/  IMAD.WIDE R10, R236, 0x4, R56 ;  /* 0x00000004ec0a7825 */ /* 0x000fc800078e0238 */
[----:B------:R-:W-:Y:S01]  /*12bf40*/  IMAD.WIDE R12, R236, 0x4, R54 ;  /* 0x00000004ec0c7825 */ /* 0x000fe200078e0236 */
[----:B------:R1:W-:Y:S04]  /*12bf50*/  @P6 STG.E desc[UR40][R2.64], R82 ;  /* 0x0000005202006986 */ /* 0x0003e8000c101928 */
[----:B------:R1:W-:Y:S04]  /*12bf60*/  @P4 STG.E desc[UR40][R8.64], R251 ;  /* 0x000000fb08004986 */ /* 0x0003e8000c101928 */
[----:B------:R1:W-:Y:S04]  /*12bf70*/  @P3 STG.E desc[UR40][R10.64], R231 ;  /* 0x000000e70a003986 */ /* 0x0003e8000c101928 */
[----:B------:R1:W-:Y:S01]  /*12bf80*/  @P2 STG.E desc[UR40][R12.64], R227 ;  /* 0x000000e30c002986 */ /* 0x0003e2000c101928 */
[----:B------:R-:W-:-:S02]  /*12bf90*/  ISETP.LT.AND P6, PT, R232, UR4, !P0 ;  /* 0x00000004e8007c0c */ /* 0x000fc4000c7c1270 */
[----:B------:R-:W-:Y:S02]  /*12bfa0*/  ISETP.LT.AND P5, PT, R240, UR4, !P0 ;  /* 0x00000004f0007c0c */ /* 0x000fe4000c7a1270 */
[----:B------:R-:W-:Y:S02]  /*12bfb0*/  ISETP.LT.AND P4, PT, R244, UR4, !P0 ;  /* 0x00000004f4007c0c */ /* 0x000fe4000c781270 */
[----:B------:R-:W-:Y:S02]  /*12bfc0*/  ISETP.LT.AND P1, PT, R80, UR4, !P0 ;  /* 0x0000000450007c0c */ /* 0x000fe4000c721270 */
[----:B------:R-:W-:Y:S02]  /*12bfd0*/  ISETP.LT.AND P2, PT, R81, UR4, !P0 ;  /* 0x0000000451007c0c */ /* 0x000fe4000c741270 */
[----:B------:R-:W-:Y:S01]  /*12bfe0*/  ISETP.LT.AND P3, PT, R83, UR4, !P0 ;  /* 0x0000000453007c0c */ /* 0x000fe2000c761270 */
[----:B-1----:R-:W4:Y:S01]  /*12bff0*/  LDL.LU R82, [R1+0x37cc] ;  /* 0x0037cc0001527983 */ /* 0x002f220000300800 */
[----:B---3--:R-:W-:-:S03]  /*12c000*/  ISETP.GE.AND P0, PT, R0, UR5, PT ;  /* 0x0000000500007c0c */ /* 0x008fc6000bf06270 */
[----:B------:R-:W3:Y:S01]  /*12c010*/  LDL.LU R0, [R1+0x507c] ;  /* 0x00507c0001007983 */ /* 0x000ee20000300800 */
[----:B------:R-:W-:-:S04]  /*12c020*/  IMAD.WIDE R4, R236, 0x4, R52 ;  /* 0x00000004ec047825 */ /* 0x000fc800078e0234 */
[----:B------:R-:W-:-:S04]  /*12c030*/  IMAD.WIDE R2, R236, 0x4, R50 ;  /* 0x00000004ec027825 */ /* 0x000fc800078e0232 */
[----:B------:R-:W-:-:S04]  /*12c040*/  IMAD.WIDE R6, R236, 0x4, R48 ;  /* 0x00000004ec067825 */ /* 0x000fc800078e0230 */
[----:B------:R-:W-:Y:S01]  /*12c050*/  IMAD.WIDE R8, R236, 0x4, R46 ;  /* 0x00000004ec087825 */ /* 0x000fe200078e022e */
[----:B------:R-:W-:Y:S04]  /*12c060*/  @P6 STG.E desc[UR40][R4.64], R223 ;  /* 0x000000df04006986 */ /* 0x000fe8000c101928 */
[----:B------:R2:W-:Y:S04]  /*12c070*/  @P5 STG.E desc[UR40][R2.64], R219 ;  /* 0x000000db02005986 */ /* 0x0005e8000c101928 */
[----:B------:R1:W-:Y:S04]  /*12c080*/  @P4 STG.E desc[UR40][R6.64], R215 ;  /* 0x000000d706004986 */ /* 0x0003e8000c101928 */
[----:B------:R1:W-:Y:S01]  /*12c090*/  @P1 STG.E desc[UR40][R8.64], R211 ;  /* 0x000000d308001986 */ /* 0x0003e2000c101928 */
[----:B------:R-:W-:-:S02]  /*12c0a0*/  ISETP.LT.AND P4, PT, R245, UR4, !P0 ;  /* 0x00000004f5007c0c */ /* 0x000fc4000c781270 */
[----:B------:R-:W-:Y:S01]  /*12c0b0*/  ISETP.LT.AND P1, PT, R103, UR4, !P0 ;  /* 0x0000000467007c0c */ /* 0x000fe2000c721270 */
[----:B------:R-:W-:-:S04]  /*12c0c0*/  IMAD.WIDE R10, R236, 0x4, R44 ;  /* 0x00000004ec0a7825 */ /* 0x000fc800078e022c */
[----:B------:R-:W-:Y:S01]  /*12c0d0*/  IMAD.WIDE R12, R236, 0x4, R42 ;  /* 0x00000004ec0c7825 */ /* 0x000fe200078e022a */
[----:B------:R-:W-:Y:S02]  /*12c0e0*/  ISETP.LT.AND P6, PT, R232, UR4, !P0 ;  /* 0x00000004e8007c0c */ /* 0x000fe4000c7c1270 */
[----:B------:R-:W-:Y:S01]  /*12c0f0*/  ISETP.LT.AND P5, PT, R240, UR4, !P0 ;  /* 0x00000004f0007c0c */ /* 0x000fe2000c7a1270 */
[----:B------:R-:W4:Y:S04]  /*12c100*/  LDL.LU R236, [R1+0x37c8] ;  /* 0x0037c80001ec7983 */ /* 0x000f280000300800 */
[----:B------:R1:W-:Y:S04]  /*12c110*/  @P2 STG.E desc[UR40][R10.64], R207 ;  /* 0x000000cf0a002986 */ /* 0x0003e8000c101928 */
[----:B------:R1:W-:Y:S01]  /*12c120*/  @P3 STG.E desc[UR40][R12.64], R203 ;  /* 0x000000cb0c003986 */ /* 0x0003e2000c101928 */
[----:B------:R-:W-:-:S02]  /*12c130*/  ISETP.LT.AND P2, PT, R244, UR4, !P0 ;  /* 0x00000004f4007c0c */ /* 0x000fc4000c741270 */
[----:B------:R-:W-:Y:S01]  /*12c140*/  ISETP.LT.AND P3, PT, R80, UR4, !P0 ;  /* 0x0000000450007c0c */ /* 0x000fe2000c761270 */
[----:B--2---:R-:W-:-:S04]  /*12c150*/  IMAD.WIDE R2, R241, 0x4, R56 ;  /* 0x00000004f1027825 */ /* 0x004fc800078e0238 */
[----:B------:R-:W-:Y:S01]  /*12c160*/  IMAD.WIDE R4, R241, 0x4, R54 ;  /* 0x00000004f1047825 */ /* 0x000fe200078e0236 */
[----:B------:R2:W-:Y:S04]  /*12c170*/  @P4 STG.E desc[UR40][R2.64], R196 ;  /* 0x000000c402004986 */ /* 0x0005e8000c101928 */
[----:B------:R2:W-:Y:S01]  /*12c180*/  @P1 STG.E desc[UR40][R4.64], R192 ;  /* 0x000000c004001986 */ /* 0x0005e2000c101928 */
[----:B------:R-:W-:Y:S01]  /*12c190*/  ISETP.LT.AND P1, PT, R81, UR4, !P0 ;  /* 0x0000000451007c0c */ /* 0x000fe2000c721270 */
[----:B-1----:R-:W-:-:S04]  /*12c1a0*/  IMAD.WIDE R6, R241, 0x4, R52 ;  /* 0x00000004f1067825 */ /* 0x002fc800078e0234 */
[----:B------:R-:W-:-:S04]  /*12c1b0*/  IMAD.WIDE R8, R241, 0x4, R50 ;  /* 0x00000004f1087825 */ /* 0x000fc800078e0232 */
[----:B------:R-:W-:-:S04]  /*12c1c0*/  IMAD.WIDE R10, R241, 0x4, R48 ;  /* 0x00000004f10a7825 */ /* 0x000fc800078e0230 */
[C---:B------:R-:W-:Y:S01]  /*12c1d0*/  IMAD.WIDE R12, R241.reuse, 0x4, R46 ;  /* 0x00000004f10c7825 */ /* 0x040fe200078e022e */
[----:B------:R4:W-:Y:S04]  /*12c1e0*/  @P6 STG.E desc[UR40][R6.64], R188 ;  /* 0x000000bc06006986 */ /* 0x0009e8000c101928 */
[----:B------:R1:W-:Y:S01]  /*12c1f0*/  @P5 STG.E desc[UR40][R8.64], R184 ;  /* 0x000000b808005986 */ /* 0x0003e2000c101928 */
[----:B--2---:R-:W-:-:S03]  /*12c200*/  IMAD.WIDE R2, R241, 0x4, R44 ;  /* 0x00000004f1027825 */ /* 0x004fc600078e022c */
[----:B------:R2:W-:Y:S04]  /*12c210*/  @P2 STG.E desc[UR40][R10.64], R180 ;  /* 0x000000b40a002986 */ /* 0x0005e8000c101928 */
[----:B------:R1:W-:Y:S04]  /*12c220*/  @P3 STG.E desc[UR40][R12.64], R176 ;  /* 0x000000b00c003986 */ /* 0x0003e8000c101928 */
[----:B------:R1:W-:Y:S01]  /*12c230*/  @P1 STG.E desc[UR40][R2.64], R172 ;  /* 0x000000ac02001986 */ /* 0x0003e2000c101928 */
[----:B---3--:R-:W-:-:S03]  /*12c240*/  ISETP.GE.AND P1, PT, R0, UR5, PT ;  /* 0x0000000500007c0c */ /* 0x008fc6000bf26270 */
[----:B------:R-:W3:Y:S01]  /*12c250*/  LDL.LU R0, [R1+0x5070] ;  /* 0x0050700001007983 */ /* 0x000ee20000300800 */
[----:B------:R-:W-:Y:S02]  /*12c260*/  ISETP.GE.AND P4, PT, R14, UR5, PT ;  /* 0x000000050e007c0c */ /* 0x000fe4000bf86270 */
[----:B------:R-:W-:Y:S01]  /*12c270*/  ISETP.LT.AND P0, PT, R83, UR4, !P0 ;  /* 0x0000000453007c0c */ /* 0x000fe2000c701270 */
[----:B------:R-:W-:-:S04]  /*12c280*/  IMAD.WIDE R4, R241, 0x4, R42 ;  /* 0x00000004f1047825 */ /* 0x000fc800078e022a */
[----:B----4-:R-:W-:Y:S01]  /*12c290*/  IMAD.WIDE R6, R82, 0x4, R56 ;  /* 0x0000000452067825 */ /* 0x010fe200078e0238 */
[----:B------:R-:W-:Y:S02]  /*12c2a0*/  ISETP.LT.AND P6, PT, R245, UR4, !P4 ;  /* 0x00000004f5007c0c */ /* 0x000fe4000e7c1270 */
[----:B------:R-:W-:Y:S02]  /*12c2b0*/  ISETP.LT.AND P5, PT, R103, UR4, !P4 ;  /* 0x0000000467007c0c */ /* 0x000fe4000e7a1270 */
[----:B------:R-:W-:Y:S02]  /*12c2c0*/  ISETP.LT.AND P3, PT, R232, UR4, !P4 ;  /* 0x00000004e8007c0c */ /* 0x000fe4000e761270 */
[----:B------:R-:W-:Y:S01]  /*12c2d0*/  ISETP.LT.AND P2, PT, R240, UR4, !P4 ;  /* 0x00000004f0007c0c */ /* 0x000fe2000e741270 */
[----:B------:R-:W4:Y:S01]  /*12c2e0*/  LDL.LU R14, [R1+0x506c] ;  /* 0x00506c00010e7983 */ /* 0x000f220000300800 */
[----:B-1----:R-:W-:-:S03]  /*12c2f0*/  IMAD.WIDE R8, R82, 0x4, R54 ;  /* 0x0000000452087825 */ /* 0x002fc600078e0236 */
[----:B------:R-:W4:Y:S01]  /*12c300*/  LDL.LU R241, [R1+0x37c4] ;  /* 0x0037c40001f17983 */ /* 0x000f220000300800 */
[----:B--2---:R-:W-:-:S04]  /*12c310*/  IMAD.WIDE R10, R82, 0x4, R52 ;  /* 0x00000004520a7825 */ /* 0x004fc800078e0234 */
[----:B------:R-:W-:Y:S01]  /*12c320*/  IMAD.WIDE R12, R82, 0x4, R50 ;  /* 0x00000004520c7825 */ /* 0x000fe200078e0232 */
[----:B------:R1:W-:Y:S04]  /*12c330*/  @P0 STG.E desc[UR40][R4.64], R168 ;  /* 0x000000a804000986 */ /* 0x0003e8000c101928 */
[----:B------:R2:W-:Y:S01]  /*12c340*/  @P6 STG.E desc[UR40][R6.64], R164 ;  /* 0x000000a406006986 */ /* 0x0005e2000c101928 */
[----:B------:R-:W-:-:S03]  /*12c350*/  ISETP.LT.AND P0, PT, R80, UR4, !P4 ;  /* 0x0000000450007c0c */ /* 0x000fc6000e701270 */
[----:B------:R1:W-:Y:S01]  /*12c360*/  @P5 STG.E desc[UR40][R8.64], R160 ;  /* 0x000000a008005986 */ /* 0x0003e2000c101928 */
[----:B------:R-:W-:Y:S02]  /*12c370*/  ISETP.LT.AND P5, PT, R244, UR4, !P4 ;  /* 0x00000004f4007c0c */ /* 0x000fe4000e7a1270 */
[----:B------:R-:W-:Y:S02]  /*12c380*/  ISETP.LT.AND P6, PT, R81, UR4, !P4 ;  /* 0x0000000451007c0c */ /* 0x000fe4000e7c1270 */
[----:B------:R-:W-:Y:S01]  /*12c390*/  ISETP.LT.AND P4, PT, R83, UR4, !P4 ;  /* 0x0000000453007c0c */ /* 0x000fe2000e781270 */
[----:B------:R1:W-:Y:S04]  /*12c3a0*/  @P3 STG.E desc[UR40][R10.64], R156 ;  /* 0x0000009c0a003986 */ /* 0x0003e8000c101928 */
[----:B------:R2:W-:Y:S01]  /*12c3b0*/  @P2 STG.E desc[UR40][R12.64], R152 ;  /* 0x000000980c002986 */ /* 0x0005e2000c101928 */
[----:B------:R-:W-:-:S02]  /*12c3c0*/  ISETP.LT.AND P3, PT, R245, UR4, !P1 ;  /* 0x00000004f5007c0c */ /* 0x000fc4000cf61270 */
[----:B------:R-:W-:Y:S01]  /*12c3d0*/  ISETP.LT.AND P2, PT, R103, UR4, !P1 ;  /* 0x0000000467007c0c */ /* 0x000fe2000cf41270 */
[----:B------:R-:W-:-:S04]  /*12c3e0*/  IMAD.WIDE R2, R82, 0x4, R48 ;  /* 0x0000000452027825 */ /* 0x000fc800078e0230 */
[----:B-1----:R-:W-:-:S04]  /*12c3f0*/  IMAD.WIDE R4, R82, 0x4, R46 ;  /* 0x0000000452047825 */ /* 0x002fc800078e022e */
[----:B--2---:R-:W-:-:S04]  /*12c400*/  IMAD.WIDE R6, R82, 0x4, R44 ;  /* 0x0000000452067825 */ /* 0x004fc800078e022c */
[----:B------:R-:W-:Y:S02]  /*12c410*/  IMAD.WIDE R8, R82, 0x4, R42 ;  /* 0x0000000452087825 */ /* 0x000fe400078e022a */
[----:B------:R-:W2:Y:S04]  /*12c420*/  LDL.LU R82, [R1+0x37c0] ;  /* 0x0037c00001527983 */ /* 0x000ea80000300800 */
[----:B------:R1:W-:Y:S01]  /*12c430*/  @P5 STG.E desc[UR40][R2.64], R148 ;  /* 0x0000009402005986 */ /* 0x0003e2000c101928 */
[----:B------:R-:W-:-:S04]  /*12c440*/  IMAD.WIDE R10, R236, 0x4, R56 ;  /* 0x00000004ec0a7825 */ /* 0x000fc800078e0238 */
[----:B------:R-:W-:Y:S01]  /*12c450*/  IMAD.WIDE R12, R236, 0x4, R54 ;  /* 0x00000004ec0c7825 */ /* 0x000fe200078e0236 */
[----:B------:R1:W-:Y:S04]  /*12c460*/  @P0 STG.E desc[UR40][R4.64], R144 ;  /* 0x0000009004000986 */ /* 0x0003e8000c101928 */
        /* <DEDUP_REMOVED lines=9> */
[----:B------:R-:W-:Y:S02]  /*12c500*/  ISETP.LT.AND P3, PT, R83, UR4, !P1 ;  /* 0x0000000453007c0c */ /* 0x000fe4000cf61270 */
[----:B---3--:R-:W-:-:S02]  /*12c510*/  ISETP.GE.AND P1, PT, R0, UR5, PT ;  /* 0x0000000500007c0c */ /* 0x008fc4000bf26270 */
[----:B------:R-:W3:Y:S01]  /*12c520*/  LDL.LU R0, [R1+0x5068] ;  /* 0x0050680001007983 */ /* 0x000ee20000300800 */
[----:B-1----:R-:W-:-:S04]  /*12c530*/  IMAD.WIDE R2, R236, 0x4, R52 ;  /* 0x00000004ec027825 */ /* 0x002fc800078e0234 */
[----:B------:R-:W-:-:S04]  /*12c540*/  IMAD.WIDE R4, R236, 0x4, R50 ;  /* 0x00000004ec047825 */ /* 0x000fc800078e0232 */
[C---:B------:R-:W-:Y:S01]  /*12c550*/  IMAD.WIDE R6, R236.reuse, 0x4, R48 ;  /* 0x00000004ec067825 */ /* 0x040fe200078e0230 */
[----:B------:R4:W-:Y:S04]  /*12c560*/  @P6 STG.E desc[UR40][R2.64], R189 ;  /* 0x000000bd02006986 */ /* 0x0009e8000c101928 */
[----:B------:R1:W-:Y:S04]  /*12c570*/  @P5 STG.E desc[UR40][R4.64], R185 ;  /* 0x000000b904005986 */ /* 0x0003e8000c101928 */
[----:B------:R1:W-:Y:S01]  /*12c580*/  @P4 STG.E desc[UR40][R6.64], R181 ;  /* 0x000000b506004986 */ /* 0x0003e2000c101928 */
[----:B------:R-:W-:Y:S01]  /*12c590*/  ISETP.LT.AND P4, PT, R245, UR4, !P1 ;  /* 0x00000004f5007c0c */ /* 0x000fe2000cf81270 */
[----:B------:R-:W-:-:S04]  /*12c5a0*/  IMAD.WIDE R8, R236, 0x4, R46 ;  /* 0x00000004ec087825 */ /* 0x000fc800078e022e */
[----:B------:R-:W-:-:S04]  /*12c5b0*/  IMAD.WIDE R10, R236, 0x4, R44 ;  /* 0x00000004ec0a7825 */ /* 0x000fc800078e022c */
[----:B------:R-:W-:Y:S02]  /*12c5c0*/  IMAD.WIDE R12, R236, 0x4, R42 ;  /* 0x00000004ec0c7825 */ /* 0x000fe400078e022a */
[----:B------:R-:W2:Y:S04]  /*12c5d0*/  LDL.LU R236, [R1+0x37b4] ;  /* 0x0037b40001ec7983 */ /* 0x000ea80000300800 */
[----:B------:R1:W-:Y:S01]  /*12c5e0*/  @P0 STG.E desc[UR40][R8.64], R177 ;  /* 0x000000b108000986 */ /* 0x0003e2000c101928 */
[----:B------:R-:W-:Y:S01]  /*12c5f0*/  ISETP.LT.AND P0, PT, R103, UR4, !P1 ;  /* 0x0000000467007c0c */ /* 0x000fe2000cf01270 */
[C---:B----4-:R-:W-:Y:S02]  /*12c600*/  IMAD.WIDE R2, R241.reuse, 0x4, R56 ;  /* 0x00000004f1027825 */ /* 0x050fe400078e0238 */
[----:B------:R4:W-:Y:S04]  /*12c610*/  @P2 STG.E desc[UR40][R10.64], R173 ;  /* 0x000000ad0a002986 */ /* 0x0009e8000c101928 */
[----:B------:R4:W-:Y:S01]  /*12c620*/  @P3 STG.E desc[UR40][R12.64], R169 ;  /* 0x000000a90c003986 */ /* 0x0009e2000c101928 */
[----:B-1----:R-:W-:-:S03]  /*12c630*/  IMAD.WIDE R4, R241, 0x4, R54 ;  /* 0x00000004f1047825 */ /* 0x002fc600078e0236 */
[----:B------:R1:W-:Y:S01]  /*12c640*/  @P4 STG.E desc[UR40][R2.64], R165 ;  /* 0x000000a502004986 */ /* 0x0003e2000c101928 */
[----:B------:R-:W-:-:S03]  /*12c650*/  ISETP.GE.AND P4, PT, R14, UR5, PT ;  /* 0x000000050e007c0c */ /* 0x000fc6000bf86270 */
[----:B------:R-:W2:Y:S01]  /*12c660*/  LDL.LU R14, [R1+0x5060] ;  /* 0x00506000010e7983 */ /* 0x000ea20000300800 */
[----:B------:R-:W-:Y:S02]  /*12c670*/  ISETP.LT.AND P6, PT, R232, UR4, !P1 ;  /* 0x00000004e8007c0c */ /* 0x000fe4000cfc1270 */
[----:B------:R-:W-:Y:S02]  /*12c680*/  ISETP.LT.AND P5, PT, R240, UR4, !P1 ;  /* 0x00000004f0007c0c */ /* 0x000fe4000cfa1270 */
[----:B------:R-:W-:Y:S02]  /*12c690*/  ISETP.LT.AND P2, PT, R244, UR4, !P1 ;  /* 0x00000004f4007c0c */ /* 0x000fe4000cf41270 */
[----:B------:R-:W-:Y:S01]  /*12c6a0*/  ISETP.LT.AND P3, PT, R80, UR4, !P1 ;  /* 0x0000000450007c0c */ /* 0x000fe2000cf61270 */
[----:B------:R1:W-:Y:S01]  /*12c6b0*/  @P0 STG.E desc[UR40][R4.64], R161 ;  /* 0x000000a104000986 */ /* 0x0003e2000c101928 */
[----:B------:R-:W-:Y:S01]  /*12c6c0*/  ISETP.LT.AND P0, PT, R81, UR4, !P1 ;  /* 0x0000000451007c0c */ /* 0x000fe2000cf01270 */
[----:B------:R-:W-:-:S04]  /*12c6d0*/  IMAD.WIDE R6, R241, 0x4, R52 ;  /* 0x00000004f1067825 */ /* 0x000fc800078e0234 */
[----:B------:R-:W-:-:S04]  /*12c6e0*/  IMAD.WIDE R8, R241, 0x4, R50 ;  /* 0x00000004f1087825 */ /* 0x000fc800078e0232 */
[----:B----4-:R-:W-:-:S04]  /*12c6f0*/  IMAD.WIDE R10, R241, 0x4, R48 ;  /* 0x00000004f10a7825 */ /* 0x010fc800078e0230 */
[----:B------:R-:W-:-:S04]  /*12c700*/  IMAD.WIDE R12, R241, 0x4, R46 ;  /* 0x00000004f10c7825 */ /* 0x000fc800078e022e */
[C---:B-1----:R-:W-:Y:S01]  /*12c710*/  IMAD.WIDE R2, R241.reuse, 0x4, R44 ;  /* 0x00000004f1027825 */ /* 0x042fe200078e022c */
[----:B------:R2:W-:Y:S04]  /*12c720*/  @P6 STG.E desc[UR40][R6.64], R157 ;  /* 0x0000009d06006986 */ /* 0x0005e8000c101928 */
[----:B------:R1:W-:Y:S04]  /*12c730*/  @P5 STG.E desc[UR40][R8.64], R153 ;  /* 0x0000009908005986 */ /* 0x0003e8000c101928 */
[----:B------:R4:W-:Y:S04]  /*12c740*/  @P2 STG.E desc[UR40][R10.64], R149 ;  /* 0x000000950a002986 */ /* 0x0009e8000c101928 */
[----:B------:R1:W-:Y:S04]  /*12c750*/  @P3 STG.E desc[UR40][R12.64], R145 ;  /* 0x000000910c003986 */ /* 0x0003e8000c101928 */
[----:B------:R1:W-:Y:S01]  /*12c760*/  @P0 STG.E desc[UR40][R2.64], R141 ;  /* 0x0000008d02000986 */ /* 0x0003e2000c101928 */
[----:B------:R-:W-:Y:S01]  /*12c770*/  IMAD.WIDE R4, R241, 0x4, R42 ;  /* 0x00000004f1047825 */ /* 0x000fe200078e022a */
[----:B------:R-:W-:-:S02]  /*12c780*/  ISETP.LT.AND P1, PT, R83, UR4, !P1 ;  /* 0x0000000453007c0c */ /* 0x000fc4000cf21270 */
[----:B------:R-:W-:Y:S02]  /*12c790*/  ISETP.LT.AND P6, PT, R245, UR4, !P4 ;  /* 0x00000004f5007c0c */ /* 0x000fe4000e7c1270 */
[----:B------:R-:W-:Y:S02]  /*12c7a0*/  ISETP.LT.AND P5, PT, R103, UR4, !P4 ;  /* 0x0000000467007c0c */ /* 0x000fe4000e7a1270 */
[----:B------:R-:W-:Y:S02]  /*12c7b0*/  ISETP.LT.AND P3, PT, R232, UR4, !P4 ;  /* 0x00000004e8007c0c */ /* 0x000fe4000e761270 */
[----:B---3--:R-:W-:Y:S02]  /*12c7c0*/  ISETP.GE.AND P0, PT, R0, UR5, PT ;  /* 0x0000000500007c0c */ /* 0x008fe4000bf06270 */
[----:B------:R-:W3:Y:S04]  /*12c7d0*/  LDL.LU R0, [R1+0x5054] ;  /* 0x0050540001007983 */ /* 0x000ee80000300800 */
[----:B------:R-:W3:Y:S01]  /*12c7e0*/  LDL.LU R241, [R1+0x37b0] ;  /* 0x0037b00001f17983 */ /* 0x000ee20000300800 */
[----:B------:R-:W-:Y:S01]  /*12c7f0*/  ISETP.LT.AND P2, PT, R240, UR4, !P4 ;  /* 0x00000004f0007c0c */ /* 0x000fe2000e741270 */
[----:B--2---:R-:W-:-:S04]  /*12c800*/  IMAD.WIDE R6, R82, 0x4, R56 ;  /* 0x0000000452067825 */ /* 0x004fc800078e0238 */
[C---:B-1----:R-:W-:Y:S01]  /*12c810*/  IMAD.WIDE R8, R82.reuse, 0x4, R54 ;  /* 0x0000000452087825 */ /* 0x042fe200078e0236 */
[----:B------:R1:W-:Y:S04]  /*12c820*/  @P1 STG.E desc[UR40][R4.64], R137 ;  /* 0x0000008904001986 */ /* 0x0003e8000c101928 */
[----:B------:R2:W-:Y:S01]  /*12c830*/  @P6 STG.E desc[UR40][R6.64], R198 ;  /* 0x000000c606006986 */ /* 0x0005e2000c101928 */
[----:B----4-:R-:W-:-:S04]  /*12c840*/  IMAD.WIDE R10, R82, 0x4, R52 ;  /* 0x00000004520a7825 */ /* 0x010fc800078e0234 */
[----:B------:R-:W-:Y:S01]  /*12c850*/  IMAD.WIDE R12, R82, 0x4, R50 ;  /* 0x00000004520c7825 */ /* 0x000fe200078e0232 */
[----:B------:R4:W-:Y:S01]  /*12c860*/  @P5 STG.E desc[UR40][R8.64], R194 ;  /* 0x000000c208005986 */ /* 0x0009e2000c101928 */
[----:B------:R-:W-:Y:S02]  /*12c870*/  ISETP.LT.AND P5, PT, R244, UR4, !P4 ;  /* 0x00000004f4007c0c */ /* 0x000fe4000e7a1270 */
        /* <DEDUP_REMOVED lines=10> */
[----:B----4-:R-:W-:Y:S02]  /*12c920*/  IMAD.WIDE R8, R82, 0x4, R42 ;  /* 0x0000000452087825 */ /* 0x010fe400078e022a */
[----:B------:R-:W2:Y:S04]  /*12c930*/  LDL.LU R82, [R1+0x37a4] ;  /* 0x0037a40001527983 */ /* 0x000ea80000300800 */
[----:B------:R1:W-:Y:S01]  /*12c940*/  @P5 STG.E desc[UR40][R2.64], R182 ;  /* 0x000000b602005986 */ /* 0x0003e2000c101928 */
[----:B------:R-:W-:-:S04]  /*12c950*/  IMAD.WIDE R10, R236, 0x4, R56 ;  /* 0x00000004ec0a7825 */ /* 0x000fc800078e0238 */
[----:B------:R-:W-:Y:S01]  /*12c960*/  IMAD.WIDE R12, R236, 0x4, R54 ;  /* 0x00000004ec0c7825 */ /* 0x000fe200078e0236 */
[----:B------:R4:W-:Y:S04]  /*12c970*/  @P1 STG.E desc[UR40][R4.64], R178 ;  /* 0x000000b204001986 */ /* 0x0009e8000c101928 */
[----:B------:R1:W-:Y:S04]  /*12c980*/  @P6 STG.E desc[UR40][R6.64], R174 ;  /* 0x000000ae06006986 */ /* 0x0003e8000c101928 */
[----:B------:R1:W-:Y:S04]  /*12c990*/  @P4 STG.E desc[UR40][R8.64], R170 ;  /* 0x000000aa08004986 */ /* 0x0003e8000c101928 */
[----:B------:R1:W-:Y:S01]  /*12c9a0*/  @P3 STG.E desc[UR40][R10.64], R166 ;  /* 0x000000a60a003986 */ /* 0x0003e2000c101928 */
[----:B------:R-:W-:-:S03]  /*12c9b0*/  ISETP.LT.AND P6, PT, R232, UR4, !P0 ;  /* 0x00000004e8007c0c */ /* 0x000fc6000c7c1270 */
[----:B------:R1:W-:Y:S01]  /*12c9c0*/  @P2 STG.E desc[UR40][R12.64], R162 ;  /* 0x000000a20c002986 */ /* 0x0003e2000c101928 */
[----:B------:R-:W-:Y:S02]  /*12c9d0*/  ISETP.LT.AND P5, PT, R240, UR4, !P0 ;  /* 0x00000004f0007c0c */ /* 0x000fe4000c7a1270 */
[----:B------:R-:W-:Y:S02]  /*12c9e0*/  ISETP.LT.AND P4, PT, R244, UR4, !P0 ;  /* 0x00000004f4007c0c */ /* 0x000fe4000c781270 */
[----:B------:R-:W-:Y:S02]  /*12c9f0*/  ISETP.LT.AND P1, PT, R80, UR4, !P0 ;  /* 0x0000000450007c0c */ /* 0x000fe4000c721270 */
[----:B------:R-:W-:Y:S02]  /*12ca00*/  ISETP.LT.AND P2, PT, R81, UR4, !P0 ;  /* 0x0000000451007c0c */ /* 0x000fe4000c741270 */
[----:B------:R-:W-:Y:S02]  /*12ca10*/  ISETP.LT.AND P3, PT, R83, UR4, !P0 ;  /* 0x0000000453007c0c */ /* 0x000fe4000c761270 */
[----:B------:R-:W-:-:S02]  /*12ca20*/  ISETP.GE.AND P0, PT, R14, UR5, PT ;  /* 0x000000050e007c0c */ /* 0x000fc4000bf06270 */
[----:B------:R-:W2:Y:S01]  /*12ca30*/  LDL.LU R14, [R1+0x5050] ;  /* 0x00505000010e7983 */ /* 0x000ea20000300800 */
[----:B-1----:R-:W-:-:S04]  /*12ca40*/  IMAD.WIDE R2, R236, 0x4, R52 ;  /* 0x00000004ec027825 */ /* 0x002fc800078e0234 */
[----:B----4-:R-:W-:-:S04]  /*12ca50*/  IMAD.WIDE R4, R236, 0x4, R50 ;  /* 0x00000004ec047825 */ /* 0x010fc800078e0232 */
        /* <DEDUP_REMOVED lines=9> */
[----:B------:R1:W-:Y:S04]  /*12caf0*/  @P1 STG.E desc[UR40][R8.64], R146 ;  /* 0x0000009208001986 */ /* 0x0003e8000c101928 */
[----:B------:R1:W-:Y:S04]  /*12cb00*/  @P2 STG.E desc[UR40][R10.64], R142 ;  /* 0x0000008e0a002986 */ /* 0x0003e8000c101928 */
[----:B------:R1:W-:Y:S01]  /*12cb10*/  @P3 STG.E desc[UR40][R12.64], R138 ;  /* 0x0000008a0c003986 */ /* 0x0003e2000c101928 */
[----:B------:R-:W-:Y:S01]  /*12cb20*/  ISETP.LT.AND P1, PT, R103, UR4, !P0 ;  /* 0x0000000467007c0c */ /* 0x000fe2000c721270 */
[----:B---3--:R-:W-:-:S05]  /*12cb30*/  IMAD.WIDE R2, R241, 0x4, R56 ;  /* 0x00000004f1027825 */ /* 0x008fca00078e0238 */
[----:B------:R3:W-:Y:S01]  /*12cb40*/  @P4 STG.E desc[UR40][R2.64], R199 ;  /* 0x000000c702004986 */ /* 0x0007e2000c101928 */
[----:B------:R-:W-:-:S03]  /*12cb50*/  ISETP.GE.AND P4, PT, R0, UR5, PT ;  /* 0x0000000500007c0c */ /* 0x000fc6000bf86270 */
[----:B------:R-:W2:Y:S01]  /*12cb60*/  LDL.LU R0, [R1+0x5048] ;  /* 0x0050480001007983 */ /* 0x000ea20000300800 */
[----:B------:R-:W-:Y:S02]  /*12cb70*/  ISETP.LT.AND P6, PT, R232, UR4, !P0 ;  /* 0x00000004e8007c0c */ /* 0x000fe4000c7c1270 */
[----:B------:R-:W-:Y:S01]  /*12cb80*/  ISETP.LT.AND P5, PT, R240, UR4, !P0 ;  /* 0x00000004f0007c0c */ /* 0x000fe2000c7a1270 */
[----:B-1----:R-:W-:-:S04]  /*12cb90*/  IMAD.WIDE R4, R241, 0x4, R54 ;  /* 0x00000004f1047825 */ /* 0x002fc800078e0236 */
[----:B----4-:R-:W-:-:S04]  /*12cba0*/  IMAD.WIDE R6, R241, 0x4, R52 ;  /* 0x00000004f1067825 */ /* 0x010fc800078e0234 */
[----:B------:R-:W-:Y:S01]  /*12cbb0*/  IMAD.WIDE R8, R241, 0x4, R50 ;  /* 0x00000004f1087825 */ /* 0x000fe200078e0232 */
[----:B------:R-:W-:Y:S02]  /*12cbc0*/  ISETP.LT.AND P2, PT, R244, UR4, !P0 ;  /* 0x00000004f4007c0c */ /* 0x000fe4000c741270 */
[----:B------:R-:W-:Y:S01]  /*12cbd0*/  ISETP.LT.AND P3, PT, R80, UR4, !P0 ;  /* 0x0000000450007c0c */ /* 0x000fe2000c761270 */
[----:B------:R1:W-:Y:S01]  /*12cbe0*/  @P1 STG.E desc[UR40][R4.64], R195 ;  /* 0x000000c304001986 */ /* 0x0003e2000c101928 */
[----:B------:R-:W-:Y:S02]  /*12cbf0*/  ISETP.LT.AND P1, PT, R81, UR4, !P0 ;  /* 0x0000000451007c0c */ /* 0x000fe4000c721270 */
[----:B------:R-:W-:Y:S01]  /*12cc00*/  ISETP.LT.AND P0, PT, R83, UR4, !P0 ;  /* 0x0000000453007c0c */ /* 0x000fe2000c701270 */
[----:B------:R2:W-:Y:S04]  /*12cc10*/  @P6 STG.E desc[UR40][R6.64], R191 ;  /* 0x000000bf06006986 */ /* 0x0005e8000c101928 */
[----:B------:R4:W-:Y:S01]  /*12cc20*/  @P5 STG.E desc[UR40][R8.64], R187 ;  /* 0x000000bb08005986 */ /* 0x0009e2000c101928 */
[----:B------:R-:W-:-:S02]  /*12cc30*/  ISETP.LT.AND P6, PT, R245, UR4, !P4 ;  /* 0x00000004f5007c0c */ /* 0x000fc4000e7c1270 */
[----:B------:R-:W-:Y:S01]  /*12cc40*/  ISETP.LT.AND P5, PT, R103, UR4, !P4 ;  /* 0x0000000467007c0c */ /* 0x000fe2000e7a1270 */
[----:B------:R-:W-:-:S04]  /*12cc50*/  IMAD.WIDE R10, R241, 0x4, R48 ;  /* 0x00000004f10a7825 */ /* 0x000fc800078e0230 */
[----:B------:R-:W-:-:S04]  /*12cc60*/  IMAD.WIDE R12, R241, 0x4, R46 ;  /* 0x00000004f10c7825 */ /* 0x000fc800078e022e */
[----:B---3--:R-:W-:-:S04]  /*12cc70*/  IMAD.WIDE R2, R241, 0x4, R44 ;  /* 0x00000004f1027825 */ /* 0x008fc800078e022c */
[----:B-1----:R-:W-:Y:S01]  /*12cc80*/  IMAD.WIDE R4, R241, 0x4, R42 ;  /* 0x00000004f1047825 */ /* 0x002fe200078e022a */
[----:B------:R1:W-:Y:S04]  /*12cc90*/  @P2 STG.E desc[UR40][R10.64], R183 ;  /* 0x000000b70a002986 */ /* 0x0003e8000c101928 */
[----:B------:R3:W-:Y:S01]  /*12cca0*/  @P3 STG.E desc[UR40][R12.64], R179 ;  /* 0x000000b30c003986 */ /* 0x0007e2000c101928 */
[----:B--2---:R-:W-:-:S04]  /*12ccb0*/  IMAD.WIDE R6, R82, 0x4, R56 ;  /* 0x0000000452067825 */ /* 0x004fc800078e0238 */
[C---:B----4-:R-:W-:Y:S01]  /*12ccc0*/  IMAD.WIDE R8, R82.reuse, 0x4, R54 ;  /* 0x0000000452087825 */ /* 0x050fe200078e0236 */
[----:B------:R2:W-:Y:S04]  /*12ccd0*/  @P1 STG.E desc[UR40][R2.64], R175 ;  /* 0x000000af02001986 */ /* 0x0005e8000c101928 */
[----:B------:R4:W-:Y:S04]  /*12cce0*/  @P0 STG.E desc[UR40][R4.64], R171 ;  /* 0x000000ab04000986 */ /* 0x0009e8000c101928 */
[----:B------:R2:W-:Y:S04]  /*12ccf0*/  @P6 STG.E desc[UR40][R6.64], R167 ;  /* 0x000000a706006986 */ /* 0x0005e8000c101928 */
[----:B------:R2:W-:Y:S01]  /*12cd00*/  @P5 STG.E desc[UR40][R8.64], R163 ;  /* 0x000000a308005986 */ /* 0x0005e2000c101928 */
[----:B-1----:R-:W-:-:S04]  /*12cd10*/  IMAD.WIDE R10, R82, 0x4, R52 ;  /* 0x00000004520a7825 */ /* 0x002fc800078e0234 */
[----:B---3--:R-:W-:-:S04]  /*12cd20*/  IMAD.WIDE R12, R82, 0x4, R50 ;  /* 0x00000004520c7825 */ /* 0x008fc800078e0232 */
[----:B--2---:R-:W-:-:S04]  /*12cd30*/  IMAD.WIDE R2, R82, 0x4, R48 ;  /* 0x0000000452027825 */ /* 0x004fc800078e0230 */
[----:B----4-:R-:W-:-:S04]  /*12cd40*/  IMAD.WIDE R4, R82, 0x4, R46 ;  /* 0x0000000452047825 */ /* 0x010fc800078e022e */
[----:B------:R-:W-:-:S04]  /*12cd50*/  IMAD.WIDE R6, R82, 0x4, R44 ;  /* 0x0000000452067825 */ /* 0x000fc800078e022c */
[----:B------:R-:W-:Y:S02]  /*12cd60*/  IMAD.WIDE R8, R82, 0x4, R42 ;  /* 0x0000000452087825 */ /* 0x000fe400078e022a */
[----:B------:R-:W2:Y:S01]  /*12cd70*/  LDL.LU R82, [R1+0x379c] ;  /* 0x00379c0001527983 */ /* 0x000ea20000300800 */
[----:B------:R-:W-:-:S03]  /*12cd80*/  ISETP.GE.AND P1, PT, R14, UR5, PT ;  /* 0x000000050e007c0c */ /* 0x000fc6000bf26270 */
[----:B------:R-:W3:Y:S01]  /*12cd90*/  LDL.LU R14, [R1+0x5044] ;  /* 0x00504400010e7983 */ /* 0x000ee20000300800 */
[----:B------:R-:W-:Y:S02]  /*12cda0*/  ISETP.LT.AND P3, PT, R232, UR4, !P4 ;  /* 0x00000004e8007c0c */ /* 0x000fe4000e761270 */
[----:B------:R-:W-:Y:S02]  /*12cdb0*/  ISETP.LT.AND P2, PT, R240, UR4, !P4 ;  /* 0x00000004f0007c0c */ /* 0x000fe4000e741270 */
[----:B------:R-:W-:Y:S02]  /*12cdc0*/  ISETP.LT.AND P5, PT, R244, UR4, !P4 ;  /* 0x00000004f4007c0c */ /* 0x000fe4000e7a1270 */
[----:B------:R-:W-:Y:S01]  /*12cdd0*/  ISETP.LT.AND P0, PT, R80, UR4, !P4 ;  /* 0x0000000450007c0c */ /* 0x000fe2000e701270 */
[----:B------:R-:W4:Y:S06]  /*12cde0*/  LDL.LU R241, [R1+0x3798] ;  /* 0x0037980001f17983 */ /* 0x000f2c0000300800 */
[----:B------:R1:W-:Y:S04]  /*12cdf0*/  @P3 STG.E desc[UR40][R10.64], R159 ;  /* 0x0000009f0a003986 */ /* 0x0003e8000c101928 */
[----:B------:R1:W-:Y:S04]  /*12ce00*/  @P2 STG.E desc[UR40][R12.64], R155 ;  /* 0x0000009b0c002986 */ /* 0x0003e8000c101928 */
[----:B------:R1:W-:Y:S04]  /*12ce10*/  @P5 STG.E desc[UR40][R2.64], R151 ;  /* 0x0000009702005986 */ /* 0x0003e8000c101928 */
[----:B------:R1:W-:Y:S01]  /*12ce20*/  @P0 STG.E desc[UR40][R4.64], R147 ;  /* 0x0000009304000986 */ /* 0x0003e2000c101928 */
[----:B------:R-:W-:-:S02]  /*12ce30*/  ISETP.LT.AND P6, PT, R81, UR4, !P4 ;  /* 0x0000000451007c0c */ /* 0x000fc4000e7c1270 */
[----:B------:R-:W-:Y:S02]  /*12ce40*/  ISETP.LT.AND P4, PT, R83, UR4, !P4 ;  /* 0x0000000453007c0c */ /* 0x000fe4000e781270 */
[----:B------:R-:W-:Y:S02]  /*12ce50*/  ISETP.GE.AND P0, PT, R0, UR5, PT ;  /* 0x0000000500007c0c */ /* 0x000fe4000bf06270 */
[----:B------:R-:W4:Y:S01]  /*12ce60*/  LDL.LU R0, [R1+0x503c] ;  /* 0x00503c0001007983 */ /* 0x000f220000300800 */
[----:B------:R-:W-:Y:S02]  /*12ce70*/  ISETP.LT.AND P3, PT, R245, UR4, !P1 ;  /* 0x00000004f5007c0c */ /* 0x000fe4000cf61270 */
[----:B------:R-:W-:-:S04]  /*12ce80*/  ISETP.LT.AND P2, PT, R103, UR4, !P1 ;  /* 0x0000000467007c0c */ /* 0x000fc8000cf41270 */
[----:B------:R1:W-:Y:S04]  /*12ce90*/  @P6 STG.E desc[UR40][R6.64], R143 ;  /* 0x0000008f06006986 */ /* 0x0003e8000c101928 */
[----:B------:R1:W-:Y:S01]  /*12cea0*/  @P4 STG.E desc[UR40][R8.64], R139 ;  /* 0x0000008b08004986 */ /* 0x0003e2000c101928 */
[----:B------:R-:W-:Y:S02]  /*12ceb0*/  ISETP.LT.AND P4, PT, R232, UR4, !P1 ;  /* 0x00000004e8007c0c */ /* 0x000fe4000cf81270 */
[----:B------:R-:W-:Y:S01]  /*12cec0*/  ISETP.LT.AND P6, PT, R240, UR4, !P1 ;  /* 0x00000004f0007c0c */ /* 0x000fe2000cfc1270 */
[----:B-1----:R-:W-:-:S04]  /*12ced0*/  IMAD.WIDE R10, R236, 0x4, R56 ;  /* 0x00000004ec0a7825 */ /* 0x002fc800078e0238 */
[----:B------:R-:W-:-:S04]  /*12cee0*/  IMAD.WIDE R12, R236, 0x4, R54 ;  /* 0x00000004ec0c7825 */ /* 0x000fc800078e0236 */
[----:B------:R-:W-:-:S04]  /*12cef0*/  IMAD.WIDE R2, R236, 0x4, R52 ;  /* 0x00000004ec027825 */ /* 0x000fc800078e0234 */
[----:B------:R-:W-:Y:S01]  /*12cf00*/  IMAD.WIDE R4, R236, 0x4, R50 ;  /* 0x00000004ec047825 */ /* 0x000fe200078e0232 */
[----:B------:R-:W-:Y:S01]  /*12cf10*/  ISETP.LT.AND P5, PT, R244, UR4, !P1 ;  /* 0x00000004f4007c0c */ /* 0x000fe2000cfa1270 */
[----:B------:R1:W-:Y:S04]  /*12cf20*/  @P3 STG.E desc[UR40][R10.64], R132 ;  /* 0x000000840a003986 */ /* 0x0003e8000c101928 */
[----:B------:R1:W-:Y:S01]  /*12cf30*/  @P2 STG.E desc[UR40][R12.64], R128 ;  /* 0x000000800c002986 */ /* 0x0003e2000c101928 */
[----:B------:R-:W-:Y:S02]  /*12cf40*/  ISETP.LT.AND P2, PT, R80, UR4, !P1 ;  /* 0x0000000450007c0c */ /* 0x000fe4000cf41270 */
[----:B------:R-:W-:Y:S01]  /*12cf50*/  ISETP.LT.AND P3, PT, R81, UR4, !P1 ;  /* 0x0000000451007c0c */ /* 0x000fe2000cf61270 */
[----:B------:R2:W-:Y:S01]  /*12cf60*/  @P4 STG.E desc[UR40][R2.64], R124 ;  /* 0x0000007c02004986 */ /* 0x0005e2000c101928 */
[----:B------:R-:W-:-:S03]  /*12cf70*/  ISETP.LT.AND P1, PT, R83, UR4, !P1 ;  /* 0x0000000453007c0c */ /* 0x000fc6000cf21270 */
[----:B------:R2:W-:Y:S01]  /*12cf80*/  @P6 STG.E desc[UR40][R4.64], R120 ;  /* 0x0000007804006986 */ /* 0x0005e2000c101928 */
[----:B------:R-:W-:Y:S01]  /*12cf90*/  ISETP.LT.AND P6, PT, R245, UR4, !P0 ;  /* 0x00000004f5007c0c */ /* 0x000fe2000c7c1270 */
[----:B------:R-:W-:-:S04]  /*12cfa0*/  IMAD.WIDE R6, R236, 0x4, R48 ;  /* 0x00000004ec067825 */ /* 0x000fc800078e0230 */
[----:B------:R-:W-:-:S04]  /*12cfb0*/  IMAD.WIDE R8, R236, 0x4, R46 ;  /* 0x00000004ec087825 */ /* 0x000fc800078e022e */
[----:B-1----:R-:W-:-:S04]  /*12cfc0*/  IMAD.WIDE R10, R236, 0x4, R44 ;  /* 0x00000004ec0a7825 */ /* 0x002fc800078e022c */
[----:B------:R-:W-:Y:S02]  /*12cfd0*/  IMAD.WIDE R12, R236, 0x4, R42 ;  /* 0x00000004ec0c7825 */ /* 0x000fe400078e022a */
[----:B------:R-:W4:Y:S04]  /*12cfe0*/  LDL.LU R236, [R1+0x3794] ;  /* 0x0037940001ec7983 */ /* 0x000f280000300800 */
[----:B------:R1:W-:Y:S04]  /*12cff0*/  @P5 STG.E desc[UR40][R6.64], R116 ;  /* 0x0000007406005986 */ /* 0x0003e8000c101928 */
[----:B------:R1:W-:Y:S04]  /*12d000*/  @P2 STG.E desc[UR40][R8.64], R112 ;  /* 0x0000007008002986 */ /* 0x0003e8000c101928 */
[----:B------:R1:W-:Y:S01]  /*12d010*/  @P3 STG.E desc[UR40][R10.64], R108 ;  /* 0x0000006c0a003986 */ /* 0x0003e2000c101928 */
[----:B------:R-:W-:-:S03]  /*12d020*/  ISETP.LT.AND P5, PT, R103, UR4, !P0 ;  /* 0x0000000467007c0c */ /* 0x000fc6000c7a1270 */
[----:B------:R1:W-:Y:S01]  /*12d030*/  @P1 STG.E desc[UR40][R12.64], R104 ;  /* 0x000000680c001986 */ /* 0x0003e2000c101928 */
[----:B------:R-:W-:Y:S01]  /*12d040*/  ISETP.LT.AND P4, PT, R232, UR4, !P0 ;  /* 0x00000004e8007c0c */ /* 0x000fe2000c781270 */
[----:B--2---:R-:W-:-:S05]  /*12d050*/  IMAD.WIDE R2, R82, 0x4, R56 ;  /* 0x0000000452027825 */ /* 0x004fca00078e0238 */
[----:B------:R2:W-:Y:S01]  /*12d060*/  @P6 STG.E desc[UR40][R2.64], R100 ;  /* 0x0000006402006986 */ /* 0x0005e2000c101928 */
[----:B---3--:R-:W-:-:S03]  /*12d070*/  ISETP.GE.AND P6, PT, R14, UR5, PT ;  /* 0x000000050e007c0c */ /* 0x008fc6000bfc6270 */
[----:B------:R-:W3:Y:S01]  /*12d080*/  LDL.LU R14, [R1+0x5034] ;  /* 0x00503400010e7983 */ /* 0x000ee20000300800 */
[----:B------:R-:W-:-:S04]  /*12d090*/  IMAD.WIDE R4, R82, 0x4, R54 ;  /* 0x0000000452047825 */ /* 0x000fc800078e0236 */
[----:B-1----:R-:W-:Y:S01]  /*12d0a0*/  IMAD.WIDE R6, R82, 0x4, R52 ;  /* 0x0000000452067825 */ /* 0x002fe200078e0234 */
        /* <DEDUP_REMOVED lines=9> */
[----:B------:R-:W-:-:S04]  /*12d140*/  IMAD.WIDE R12, R82, 0x4, R46 ;  /* 0x00000004520c7825 */ /* 0x000fc800078e022e */
[C---:B--2---:R-:W-:Y:S01]  /*12d150*/  IMAD.WIDE R2, R82.reuse, 0x4, R44 ;  /* 0x0000000452027825 */ /* 0x044fe200078e022c */
[----:B------:R2:W-:Y:S03]  /*12d160*/  @P1 STG.E desc[UR40][R8.64], R88 ;  /* 0x0000005808001986 */ /* 0x0005e6000c101928 */
[----:B-1----:R-:W-:Y:S01]  /*12d170*/  IMAD.WIDE R4, R82, 0x4, R42 ;  /* 0x0000000452047825 */ /* 0x002fe200078e022a */
[----:B------:R1:W-:Y:S04]  /*12d180*/  @P2 STG.E desc[UR40][R10.64], R84 ;  /* 0x000000540a002986 */ /* 0x0003e8000c101928 */
[----:B------:R-:W3:Y:S04]  /*12d190*/  LDL.LU R82, [R1+0x3790] ;  /* 0x0037900001527983 */ /* 0x000ee80000300800 */
[----:B------:R1:W-:Y:S04]  /*12d1a0*/  @P3 STG.E desc[UR40][R12.64], R24 ;  /* 0x000000180c003986 */ /* 0x0003e8000c101928 */
[----:B------:R1:W-:Y:S04]  /*12d1b0*/  @P4 STG.E desc[UR40][R2.64], R20 ;  /* 0x0000001402004986 */ /* 0x0003e8000c101928 */
[----:B------:R1:W-:Y:S01]  /*12d1c0*/  @P0 STG.E desc[UR40][R4.64], R28 ;  /* 0x0000001c04000986 */ /* 0x0003e2000c101928 */
[----:B----4-:R-:W-:-:S03]  /*12d1d0*/  ISETP.GE.AND P0, PT, R0, UR5, PT ;  /* 0x0000000500007c0c */ /* 0x010fc6000bf06270 */
[----:B------:R-:W4:Y:S01]  /*12d1e0*/  LDL.LU R0, [R1+0x5030] ;  /* 0x0050300001007983 */ /* 0x000f220000300800 */
[----:B------:R-:W-:Y:S02]  /*12d1f0*/  ISETP.LT.AND P5, PT, R245, UR4, !P6 ;  /* 0x00000004f5007c0c */ /* 0x000fe4000f7a1270 */
[----:B------:R-:W-:Y:S02]  /*12d200*/  ISETP.LT.AND P3, PT, R103, UR4, !P6 ;  /* 0x0000000467007c0c */ /* 0x000fe4000f761270 */
[----:B------:R-:W-:Y:S02]  /*12d210*/  ISETP.LT.AND P2, PT, R232, UR4, !P6 ;  /* 0x00000004e8007c0c */ /* 0x000fe4000f741270 */
[----:B------:R-:W-:Y:S01]  /*12d220*/  ISETP.LT.AND P1, PT, R240, UR4, !P6 ;  /* 0x00000004f0007c0c */ /* 0x000fe2000f721270 */
[----:B------:R-:W-:-:S04]  /*12d230*/  IMAD.WIDE R6, R241, 0x4, R56 ;  /* 0x00000004f1067825 */ /* 0x000fc800078e0238 */
[----:B--2---:R-:W-:-:S04]  /*12d240*/  IMAD.WIDE R8, R241, 0x4, R54 ;  /* 0x00000004f1087825 */ /* 0x004fc800078e0236 */
[----:B-1----:R-:W-:-:S04]  /*12d250*/  IMAD.WIDE R10, R241, 0x4, R52 ;  /* 0x00000004f10a7825 */ /* 0x002fc800078e0234 */
[----:B------:R-:W-:Y:S01]  /*12d260*/  IMAD.WIDE R12, R241, 0x4, R50 ;  /* 0x00000004f10c7825 */ /* 0x000fe200078e0232 */
[----:B------:R-:W-:Y:S01]  /*12d270*/  ISETP.LT.AND P4, PT, R244, UR4, !P6 ;  /* 0x00000004f4007c0c */ /* 0x000fe2000f781270 */
        /* <DEDUP_REMOVED lines=8> */
[----:B------:R-:W-:Y:S01]  /*12d300*/  ISETP.LT.AND P2, PT, R103, UR4, !P0 ;  /* 0x0000000467007c0c */ /* 0x000fe2000c741270 */
[----:B------:R-:W-:-:S04]  /*12d310*/  IMAD.WIDE R2, R241, 0x4, R48 ;  /* 0x00000004f1027825 */ /* 0x000fc800078e0230 */
[----:B------:R-:W-:-:S04]  /*12d320*/  IMAD.WIDE R4, R241, 0x4, R46 ;  /* 0x00000004f1047825 */ /* 0x000fc800078e022e */
[----:B-1----:R-:W-:-:S04]  /*12d330*/  IMAD.WIDE R6, R241, 0x4, R44 ;  /* 0x00000004f1067825 */ /* 0x002fc800078e022c */
[----:B--2---:R-:W-:-:S04]  /*12d340*/  IMAD.WIDE R8, R241, 0x4, R42 ;  /* 0x00000004f1087825 */ /* 0x004fc800078e022a */
[C---:B------:R-:W-:Y:S01]  /*12d350*/  IMAD.WIDE R10, R236.reuse, 0x4, R56 ;  /* 0x00000004ec0a7825 */ /* 0x040fe200078e0238 */
[----:B------:R1:W-:Y:S03]  /*12d360*/  @P4 STG.E desc[UR40][R2.64], R117 ;  /* 0x0000007502004986 */ /* 0x0003e6000c101928 */
        /* <DEDUP_REMOVED lines=13> */
[----:B------:R-:W3:Y:S04]  /*12d440*/  LDL.LU R14, [R1+0x5028] ;  /* 0x00502800010e7983 */ /* 0x000ee80000300800 */
[----:B------:R-:W3:Y:S01]  /*12d450*/  LDL.LU R241, [R1+0x3788] ;  /* 0x0037880001f17983 */ /* 0x000ee20000300800 */
[----:B-1----:R-:W-:-:S04]  /*12d460*/  IMAD.WIDE R2, R236, 0x4, R52 ;  /* 0x00000004ec027825 */ /* 0x002fc800078e0234 */
[C---:B--2---:R-:W-:Y:S01]  /*12d470*/  IMAD.WIDE R4, R236.reuse, 0x4, R50 ;  /* 0x00000004ec047825 */ /* 0x044fe200078e0232 */
[----:B------:R1:W-:Y:S01]  /*12d480*/  @P5 STG.E desc[UR40][R2.64], R93 ;  /* 0x0000005d02005986 */ /* 0x0003e2000c101928 */
[----:B------:R-:W-:Y:S02]  /*12d490*/  ISETP.LT.AND P5, PT, R245, UR4, !P0 ;  /* 0x00000004f5007c0c */ /* 0x000fe4000c7a1270 */
[----:B------:R-:W-:-:S04]  /*12d4a0*/  IMAD.WIDE R6, R236, 0x4, R48 ;  /* 0x00000004ec067825 */ /* 0x000fc800078e0230 */
[----:B------:R-:W-:-:S04]  /*12d4b0*/  IMAD.WIDE R8, R236, 0x4, R46 ;  /* 0x00000004ec087825 */ /* 0x000fc800078e022e */
[----:B------:R-:W-:-:S04]  /*12d4c0*/  IMAD.WIDE R10, R236, 0x4, R44 ;  /* 0x00000004ec0a7825 */ /* 0x000fc800078e022c */
[----:B------:R-:W-:Y:S01]  /*12d4d0*/  IMAD.WIDE R12, R236, 0x4, R42 ;  /* 0x00000004ec0c7825 */ /* 0x000fe200078e022a */
[----:B------:R2:W-:Y:S04]  /*12d4e0*/  @P4 STG.E desc[UR40][R4.64], R89 ;  /* 0x0000005904004986 */ /* 0x0005e8000c101928 */
[----:B------:R2:W-:Y:S04]  /*12d4f0*/  @P2 STG.E desc[UR40][R6.64], R85 ;  /* 0x0000005506002986 */ /* 0x0005e8000c101928 */
[----:B------:R2:W-:Y:S04]  /*12d500*/  @P1 STG.E desc[UR40][R8.64], R25 ;  /* 0x0000001908001986 */ /* 0x0005e8000c101928 */
[----:B------:R2:W-:Y:S01]  /*12d510*/  @P3 STG.E desc[UR40][R10.64], R21 ;  /* 0x000000150a003986 */ /* 0x0005e2000c101928 */
[----:B-1----:R-:W-:-:S03]  /*12d520*/  IMAD.WIDE R2, R82, 0x4, R56 ;  /* 0x0000000452027825 */ /* 0x002fc600078e0238 */
[----:B------:R1:W-:Y:S04]  /*12d530*/  @P6 STG.E desc[UR40][R12.64], R29 ;  /* 0x0000001d0c006986 */ /* 0x0003e8000c101928 */
[----:B------:R1:W-:Y:S01]  /*12d540*/  @P5 STG.E desc[UR40][R2.64], R134 ;  /* 0x0000008602005986 */ /* 0x0003e2000c101928 */
[----:B----4-:R-:W-:-:S03]  /*12d550*/  ISETP.GE.AND P5, PT, R0, UR5, PT ;  /* 0x0000000500007c0c */ /* 0x010fc6000bfa6270 */
[----:B------:R-:W4:Y:S04]  /*12d560*/  LDL.LU R0, [R1+0x508c] ;  /* 0x00508c0001007983 */ /* 0x000f280000300800 */
[----:B------:R-:W4:Y:S01]  /*12d570*/  LDL.LU R236, [R1+0x3784] ;  /* 0x0037840001ec7983 */ /* 0x000f220000300800 */
[----:B------:R-:W-:Y:S02]  /*12d580*/  ISETP.LT.AND P4, PT, R103, UR4, !P0 ;  /* 0x0000000467007c0c */ /* 0x000fe4000c781270 */
[----:B------:R-:W-:Y:S02]  /*12d590*/  ISETP.LT.AND P1, PT, R232, UR4, !P0 ;  /* 0x00000004e8007c0c */ /* 0x000fe4000c721270 */
[----:B------:R-:W-:Y:S02]  /*12d5a0*/  ISETP.LT.AND P6, PT, R240, UR4, !P0 ;  /* 0x00000004f0007c0c */ /* 0x000fe4000c7c1270 */
[----:B------:R-:W-:-:S02]  /*12d5b0*/  ISETP.LT.AND P3, PT, R244, UR4, !P0 ;  /* 0x00000004f4007c0c */ /* 0x000fc4000c761270 */
[----:B------:R-:W-:Y:S01]  /*12d5c0*/  ISETP.LT.AND P2, PT, R80, UR4, !P0 ;  /* 0x0000000450007c0c */ /* 0x000fe2000c741270 */
[----:B--2---:R-:W-:-:S04]  /*12d5d0*/  IMAD.WIDE R4, R82, 0x4, R54 ;  /* 0x0000000452047825 */ /* 0x004fc800078e0236 */
[----:B------:R-:W-:-:S04]  /*12d5e0*/  IMAD.WIDE R6, R82, 0x4, R52 ;  /* 0x0000000452067825 */ /* 0x000fc800078e0234 */
[----:B------:R-:W-:-:S04]  /*12d5f0*/  IMAD.WIDE R8, R82, 0x4, R50 ;  /* 0x0000000452087825 */ /* 0x000fc800078e0232 */
[----:B------:R-:W-:-:S04]  /*12d600*/  IMAD.WIDE R10, R82, 0x4, R48 ;  /* 0x00000004520a7825 */ /* 0x000fc800078e0230 */
[----:B-1----:R-:W-:Y:S01]  /*12d610*/  IMAD.WIDE R12, R82, 0x4, R46 ;  /* 0x00000004520c7825 */ /* 0x002fe200078e022e */
[----:B------:R1:W-:Y:S04]  /*12d620*/  @P4 STG.E desc[UR40][R4.64], R130 ;  /* 0x0000008204004986 */ /* 0x0003e8000c101928 */
[----:B------:R3:W-:Y:S01]  /*12d630*/  @P1 STG.E desc[UR40][R6.64], R126 ;  /* 0x0000007e06001986 */ /* 0x0007e2000c101928 */
[----:B------:R-:W-:-:S03]  /*12d640*/  ISETP.LT.AND P4, PT, R81, UR4, !P0 ;  /* 0x0000000451007c0c */ /* 0x000fc6000c781270 */
[----:B------:R2:W-:Y:S01]  /*12d650*/  @P6 STG.E desc[UR40][R8.64], R122 ;  /* 0x0000007a08006986 */ /* 0x0005e2000c101928 */
[----:B------:R-:W-:-:S03]  /*12d660*/  ISETP.LT.AND P0, PT, R83, UR4, !P0 ;  /* 0x0000000453007c0c */ /* 0x000fc6000c701270 */
[----:B------:R1:W-:Y:S04]  /*12d670*/  @P3 STG.E desc[UR40][R10.64], R118 ;  /* 0x000000760a003986 */ /* 0x0003e8000c101928 */
[----:B------:R1:W-:Y:S01]  /*12d680*/  @P2 STG.E desc[UR40][R12.64], R114 ;  /* 0x000000720c002986 */ /* 0x0003e2000c101928 */
[----:B------:R-:W-:Y:S02]  /*12d690*/  ISETP.LT.AND P1, PT, R245, UR4, !P5 ;  /* 0x00000004f5007c0c */ /* 0x000fe4000ef21270 */
[----:B------:R-:W-:Y:S02]  /*12d6a0*/  ISETP.LT.AND P2, PT, R103, UR4, !P5 ;  /* 0x0000000467007c0c */ /* 0x000fe4000ef41270 */
[----:B------:R-:W-:Y:S02]  /*12d6b0*/  ISETP.LT.AND P6, PT, R232, UR4, !P5 ;  /* 0x00000004e8007c0c */ /* 0x000fe4000efc1270 */
[----:B------:R-:W-:Y:S01]  /*12d6c0*/  ISETP.LT.AND P3, PT, R240, UR4, !P5 ;  /* 0x00000004f0007c0c */ /* 0x000fe2000ef61270 */
[----:B------:R-:W-:-:S04]  /*12d6d0*/  IMAD.WIDE R2, R82, 0x4, R44 ;  /* 0x0000000452027825 */ /* 0x000fc800078e022c */
[----:B-1----:R-:W-:Y:S02]  /*12d6e0*/  IMAD.WIDE R4, R82, 0x4, R42 ;  /* 0x0000000452047825 */ /* 0x002fe400078e022a */
[----:B------:R-:W4:Y:S04]  /*12d6f0*/  LDL.LU R82, [R1+0x37ec] ;  /* 0x0037ec0001527983 */ /* 0x000f280000300800 */
[----:B------:R1:W-:Y:S04]  /*12d700*/  @P4 STG.E desc[UR40][R2.64], R110 ;  /* 0x0000006e02004986 */ /* 0x0003e8000c101928 */
[----:B------:R1:W-:Y:S01]  /*12d710*/  @P0 STG.E desc[UR40][R4.64], R106 ;  /* 0x0000006a04000986 */ /* 0x0003e2000c101928 */
[----:B------:R-:W-:Y:S01]  /*12d720*/  ISETP.LT.AND P0, PT, R244, UR4, !P5 ;  /* 0x00000004f4007c0c */ /* 0x000fe2000ef01270 */
[----:B---3--:R-:W-:-:S04]  /*12d730*/  IMAD.WIDE R6, R241, 0x4, R56 ;  /* 0x00000004f1067825 */ /* 0x008fc800078e0238 */
[----:B--2---:R-:W-:-:S04]  /*12d740*/  IMAD.WIDE R8, R241, 0x4, R54 ;  /* 0x00000004f1087825 */ /* 0x004fc800078e0236 */
[----:B------:R-:W-:-:S04]  /*12d750*/  IMAD.WIDE R10, R241, 0x4, R52 ;  /* 0x00000004f10a7825 */ /* 0x000fc800078e0234 */
[----:B------:R-:W-:Y:S01]  /*12d760*/  IMAD.WIDE R12, R241, 0x4, R50 ;  /* 0x00000004f10c7825 */ /* 0x000fe200078e0232 */
[----:B------:R2:W-:Y:S04]  /*12d770*/  @P1 STG.E desc[UR40][R6.64], R102 ;  /* 0x0000006606001986 */ /* 0x0005e8000c101928 */
[----:B------:R3:W-:Y:S04]  /*12d780*/  @P2 STG.E desc[UR40][R8.64], R98 ;  /* 0x0000006208002986 */ /* 0x0007e8000c101928 */
[----:B------:R4:W-:Y:S01]  /*12d790*/  @P6 STG.E desc[UR40][R10.64], R94 ;  /* 0x0000005e0a006986 */ /* 0x0009e2000c101928 */
[----:B------:R-:W-:-:S03]  /*12d7a0*/  ISETP.LT.AND P1, PT, R80, UR4, !P5 ;  /* 0x0000000450007c0c */ /* 0x000fc6000ef21270 */
[----:B------:R3:W-:Y:S01]  /*12d7b0*/  @P3 STG.E desc[UR40][R12.64], R90 ;  /* 0x0000005a0c003986 */ /* 0x0007e2000c101928 */
[----:B------:R-:W-:Y:S01]  /*12d7c0*/  ISETP.LT.AND P3, PT, R81, UR4, !P5 ;  /* 0x0000000451007c0c */ /* 0x000fe2000ef61270 */
[----:B-1----:R-:W-:Y:S01]  /*12d7d0*/  IMAD.WIDE R2, R241, 0x4, R48 ;  /* 0x00000004f1027825 */ /* 0x002fe200078e0230 */
[----:B------:R-:W-:-:S03]  /*12d7e0*/  ISETP.GE.AND P4, PT, R14, UR5, PT ;  /* 0x000000050e007c0c */ /* 0x000fc6000bf86270 */
[----:B------:R-:W-:Y:S01]  /*12d7f0*/  IMAD.WIDE R4, R241, 0x4, R46 ;  /* 0x00000004f1047825 */ /* 0x000fe200078e022e */
[----:B------:R-:W-:-:S03]  /*12d800*/  ISETP.LT.AND P5, PT, R83, UR4, !P5 ;  /* 0x0000000453007c0c */ /* 0x000fc6000efa1270 */
[----:B--2---:R-:W-:Y:S01]  /*12d810*/  IMAD.WIDE R6, R241, 0x4, R44 ;  /* 0x00000004f1067825 */ /* 0x004fe200078e022c */
[----:B------:R-:W-:Y:S01]  /*12d820*/  ISETP.LT.AND P6, PT, R245, UR4, !P4 ;  /* 0x00000004f5007c0c */ /* 0x000fe2000e7c1270 */
[----:B------:R1:W-:Y:S01]  /*12d830*/  @P0 STG.E desc[UR40][R2.64], R86 ;  /* 0x0000005602000986 */ /* 0x0003e2000c101928 */
[----:B------:R-:W-:-:S03]  /*12d840*/  ISETP.LT.AND P0, PT, R103, UR4, !P4 ;  /* 0x0000000467007c0c */ /* 0x000fc6000e701270 */
[----:B------:R2:W-:Y:S01]  /*12d850*/  @P1 STG.E desc[UR40][R4.64], R26 ;  /* 0x0000001a04001986 */ /* 0x0005e2000c101928 */
[----:B------:R-:W-:-:S03]  /*12d860*/  ISETP.LT.AND P1, PT, R232, UR4, !P4 ;  /* 0x00000004e8007c0c */ /* 0x000fc6000e721270 */
[----:B------:R1:W-:Y:S01]  /*12d870*/  @P3 STG.E desc[UR40][R6.64], R22 ;  /* 0x0000001606003986 */ /* 0x0003e2000c101928 */
[----:B------:R-:W-:Y:S01]  /*12d880*/  ISETP.LT.AND P3, PT, R240, UR4, !P4 ;  /* 0x00000004f0007c0c */ /* 0x000fe2000e761270 */
[----:B---3--:R-:W-:-:S05]  /*12d890*/  IMAD.WIDE R8, R241, 0x4, R42 ;  /* 0x00000004f1087825 */ /* 0x008fca00078e022a */
[----:B------:R3:W-:Y:S01]  /*12d8a0*/  @P5 STG.E desc[UR40][R8.64], R30 ;  /* 0x0000001e08005986 */ /* 0x0007e2000c101928 */
[----:B----4-:R-:W-:-:S04]  /*12d8b0*/  IMAD.WIDE R10, R236, 0x4, R56 ;  /* 0x00000004ec0a7825 */ /* 0x010fc800078e0238 */
[----:B------:R-:W-:-:S04]  /*12d8c0*/  IMAD.WIDE R12, R236, 0x4, R54 ;  /* 0x00000004ec0c7825 */ /* 0x000fc800078e0236 */
[----:B-1----:R-:W-:-:S04]  /*12d8d0*/  IMAD.WIDE R2, R236, 0x4, R52 ;  /* 0x00000004ec027825 */ /* 0x002fc800078e0234 */
[----:B--2---:R-:W-:Y:S01]  /*12d8e0*/  IMAD.WIDE R4, R236, 0x4, R50 ;  /* 0x00000004ec047825 */ /* 0x004fe200078e0232 */
[----:B------:R-:W-:Y:S01]  /*12d8f0*/  ISETP.GE.AND P2, PT, R0, UR5, PT ;  /* 0x0000000500007c0c */ /* 0x000fe2000bf46270 */
[----:B------:R1:W-:Y:S04]  /*12d900*/  @P6 STG.E desc[UR40][R10.64], R135 ;  /* 0x000000870a006986 */ /* 0x0003e8000c101928 */
[----:B------:R-:W-:Y:S04]  /*12d910*/  @P0 STG.E desc[UR40][R12.64], R131 ;  /* 0x000000830c000986 */ /* 0x000fe8000c101928 */
[----:B------:R2:W-:Y:S04]  /*12d920*/  @P1 STG.E desc[UR40][R2.64], R127 ;  /* 0x0000007f02001986 */ /* 0x0005e8000c101928 */
[----:B------:R4:W-:Y:S01]  /*12d930*/  @P3 STG.E desc[UR40][R4.64], R123 ;  /* 0x0000007b04003986 */ /* 0x0009e2000c101928 */
[----:B------:R-:W-:-:S03]  /*12d940*/  ISETP.LT.AND P3, PT, R103, UR4, !P2 ;  /* 0x0000000467007c0c */ /* 0x000fc6000d761270 */
[----:B------:R-:W4:Y:S01]  /*12d950*/  LDL.LU R103, [R1+0x50a4] ;  /* 0x0050a40001677983 */ /* 0x000f220000300800 */
[----:B------:R-:W-:Y:S02]  /*12d960*/  ISETP.LT.AND P5, PT, R244, UR4, !P4 ;  /* 0x00000004f4007c0c */ /* 0x000fe4000e7a1270 */
[----:B------:R-:W-:Y:S02]  /*12d970*/  ISETP.LT.AND P6, PT, R80, UR4, !P4 ;  /* 0x0000000450007c0c */ /* 0x000fe4000e7c1270 */
[----:B------:R-:W-:Y:S02]  /*12d980*/  ISETP.LT.AND P1, PT, R81, UR4, !P4 ;  /* 0x0000000451007c0c */ /* 0x000fe4000e721270 */
[----:B------:R-:W-:Y:S01]  /*12d990*/  ISETP.LT.AND P4, PT, R83, UR4, !P4 ;  /* 0x0000000453007c0c */ /* 0x000fe2000e781270 */
[----:B------:R-:W-:-:S04]  /*12d9a0*/  IMAD.WIDE R6, R236, 0x4, R48 ;  /* 0x00000004ec067825 */ /* 0x000fc800078e0230 */
[----:B---3--:R-:W-:-:S04]  /*12d9b0*/  IMAD.WIDE R8, R236, 0x4, R46 ;  /* 0x00000004ec087825 */ /* 0x008fc800078e022e */
[----:B-1----:R-:W-:-:S04]  /*12d9c0*/  IMAD.WIDE R10, R236, 0x4, R44 ;  /* 0x00000004ec0a7825 */ /* 0x002fc800078e022c */
[----:B--2---:R-:W-:Y:S01]  /*12d9d0*/  IMAD.WIDE R2, R236, 0x4, R42 ;  /* 0x00000004ec027825 */ /* 0x004fe200078e022a */
[----:B------:R-:W-:Y:S01]  /*12d9e0*/  ISETP.LT.AND P0, PT, R245, UR4, !P2 ;  /* 0x00000004f5007c0c */ /* 0x000fe2000d701270 */
[----:B------:R1:W-:Y:S01]  /*12d9f0*/  @P5 STG.E desc[UR40][R6.64], R119 ;  /* 0x0000007706005986 */ /* 0x0003e2000c101928 */
[----:B------:R-:W-:-:S03]  /*12da00*/  ISETP.LT.AND P5, PT, R232, UR4, !P2 ;  /* 0x00000004e8007c0c */ /* 0x000fc6000d7a1270 */
[----:B------:R1:W-:Y:S01]  /*12da10*/  @P6 STG.E desc[UR40][R8.64], R115 ;  /* 0x0000007308006986 */ /* 0x0003e2000c101928 */
[----:B------:R-:W-:-:S03]  /*12da20*/  ISETP.LT.AND P6, PT, R240, UR4, !P2 ;  /* 0x00000004f0007c0c */ /* 0x000fc6000d7c1270 */
[----:B------:R1:W-:Y:S01]  /*12da30*/  @P1 STG.E desc[UR40][R10.64], R111 ;  /* 0x0000006f0a001986 */ /* 0x0003e2000c101928 */
[----:B------:R-:W-:-:S03]  /*12da40*/  ISETP.LT.AND P1, PT, R244, UR4, !P2 ;  /* 0x00000004f4007c0c */ /* 0x000fc6000d721270 */
[----:B------:R1:W-:Y:S01]  /*12da50*/  @P4 STG.E desc[UR40][R2.64], R107 ;  /* 0x0000006b02004986 */ /* 0x0003e2000c101928 */
[----:B------:R-:W-:Y:S01]  /*12da60*/  ISETP.LT.AND P4, PT, R80, UR4, !P2 ;  /* 0x0000000450007c0c */ /* 0x000fe2000d781270 */
[----:B------:R-:W-:-:S04]  /*12da70*/  IMAD.WIDE R56, R82, 0x4, R56 ;  /* 0x0000000452387825 */ /* 0x000fc800078e0238 */
[----:B------:R-:W-:-:S04]  /*12da80*/  IMAD.WIDE R54, R82, 0x4, R54 ;  /* 0x0000000452367825 */ /* 0x000fc800078e0236 */
[----:B------:R-:W-:-:S04]  /*12da90*/  IMAD.WIDE R52, R82, 0x4, R52 ;  /* 0x0000000452347825 */ /* 0x000fc800078e0234 */
[----:B------:R-:W-:-:S04]  /*12daa0*/  IMAD.WIDE R50, R82, 0x4, R50 ;  /* 0x0000000452327825 */ /* 0x000fc800078e0232 */
[----:B------:R-:W-:-:S04]  /*12dab0*/  IMAD.WIDE R48, R82, 0x4, R48 ;  /* 0x0000000452307825 */ /* 0x000fc800078e0230 */
[----:B------:R-:W-:-:S04]  /*12dac0*/  IMAD.WIDE R46, R82, 0x4, R46 ;  /* 0x00000004522e7825 */ /* 0x000fc800078e022e */
[----:B------:R-:W-:-:S04]  /*12dad0*/  IMAD.WIDE R44, R82, 0x4, R44 ;  /* 0x00000004522c7825 */ /* 0x000fc800078e022c */
[----:B------:R-:W-:Y:S01]  /*12dae0*/  IMAD.WIDE R42, R82, 0x4, R42 ;  /* 0x00000004522a7825 */ /* 0x000fe200078e022a */
[----:B----4-:R1:W-:Y:S04]  /*12daf0*/  @P0 STG.E desc[UR40][R56.64], R103 ;  /* 0x0000006738000986 */ /* 0x0103e8000c101928 */
[----:B------:R1:W-:Y:S04]  /*12db00*/  @P3 STG.E desc[UR40][R54.64], R99 ;  /* 0x0000006336003986 */ /* 0x0003e8000c101928 */
[----:B------:R1:W-:Y:S04]  /*12db10*/  @P5 STG.E desc[UR40][R52.64], R95 ;  /* 0x0000005f34005986 */ /* 0x0003e8000c101928 */
[----:B------:R1:W-:Y:S04]  /*12db20*/  @P6 STG.E desc[UR40][R50.64], R91 ;  /* 0x0000005b32006986 */ /* 0x0003e8000c101928 */
[----:B------:R1:W-:Y:S04]  /*12db30*/  @P1 STG.E desc[UR40][R48.64], R87 ;  /* 0x0000005730001986 */ /* 0x0003e8000c101928 */
[----:B------:R1:W-:Y:S01]  /*12db40*/  @P4 STG.E desc[UR40][R46.64], R27 ;  /* 0x0000001b2e004986 */ /* 0x0003e2000c101928 */
[----:B------:R-:W-:-:S02]  /*12db50*/  ISETP.LT.AND P0, PT, R81, UR4, !P2 ;  /* 0x0000000451007c0c */ /* 0x000fc4000d701270 */
[----:B------:R-:W-:-:S11]  /*12db60*/  ISETP.LT.AND P2, PT, R83, UR4, !P2 ;  /* 0x0000000453007c0c */ /* 0x000fd6000d741270 */
[----:B------:R1:W-:Y:S02]  /*12db70*/  @P0 STG.E desc[UR40][R44.64], R23 ;  /* 0x000000172c000986 */ /* 0x0003e4000c101928 */
[----:B------:R-:W-:Y:S05]  /*12db80*/  @!P2 EXIT ;  /* 0x000000000000a94d */ /* 0x000fea0003800000 */
[----:B------:R-:W-:Y:S01]  /*12db90*/  STG.E desc[UR40][R42.64], R31 ;  /* 0x0000001f2a007986 */ /* 0x000fe2000c101928 */
[----:B------:R-:W-:Y:S05]  /*12dba0*/  EXIT ;  /* 0x000000000000794d */ /* 0x000fea0003800000 */
.L_x_2:
[----:B------:R-:W-:-:S00]  /*12dbb0*/  BRA `(.L_x_2) ;  /* 0xfffffffc00fc7947 */ /* 0x000fc0000383ffff */
[----:B------:R-:W-:-:S00]  /*12dbc0*/  NOP ;  /* 0x0000000000007918 */ /* 0x000fc00000000000 */
        /* <DEDUP_REMOVED lines=11> */
.L_x_3:


//--------------------- .nv.shared.matmul_kernel  --------------------------
	.section	.nv.shared.matmul_kernel,"aw",@nobits
	.sectionflags	@""
	.align	16
	.zero		1024


//--------------------- .nv.shared.reserved.0     --------------------------
	.section	.nv.shared.reserved.0,"aw",@nobits
	.weak		__nv_reservedSMEM_offset_0_alias
	.size		__nv_reservedSMEM_offset_0_alias, 0, 64
	.other		__nv_reservedSMEM_offset_0_alias,@"STO_CUDA_RESERVED_SHARED STV_DEFAULT"
__nv_reservedSMEM_offset_0_alias:
	.zero		0
	.zero		64


//--------------------- .nv.constant0.matmul_kernel --------------------------
	.section	.nv.constant0.matmul_kernel,"a",@progbits
	.sectionflags	@""
	.align	4
.nv.constant0.matmul_kernel:
	.zero		976


//--------------------- SYMBOLS --------------------------

	.type		.nv.reservedSmem.offset0,@object
	.size		.nv.reservedSmem.offset0,0x4
	.type		.nv.reservedSmem.cap,@object
	.size		.nv.reservedSmem.cap,0x4
